	.target	sm_90a

	.elftype	@"ET_EXEC"


//--------------------- .note.nv.tkinfo           --------------------------
	.section	.note.nv.tkinfo,"",@"SHT_NOTE"
	.sectionflags	@"SHF_NOTE_NV_TKINFO"
	.tkinfo
        /*0018*/ 	.word	0x00000002
        /*0030*/ 	.string	""
        /*0030*/ 	.string	"ptxas"
        /*0030*/ 	.string	"Cuda compilation tools, release 13.0, V13.0.88"
        /*0030*/ 	.string	"Build cuda_13.0.r13.0/compiler.36424714_0"
        /*0030*/ 	.string	"-arch sm_90a -m 64 "



//--------------------- .note.nv.cuinfo           --------------------------
	.section	.note.nv.cuinfo,"",@"SHT_NOTE"
	.sectionflags	@"SHF_NOTE_NV_CUINFO"
        /*0018*/ 	.short	0x0002
        /*001a*/ 	.short	0x005a
        /*001c*/ 	.short	0x0082
	.zero		2


//--------------------- .nv.info                  --------------------------
	.section	.nv.info,"",@"SHT_CUDA_INFO"
	.align	4


	//----- nvinfo : EIATTR_REGCOUNT
	.align		4
        /*0000*/ 	.byte	0x04, 0x2f
        /*0002*/ 	.short	(.L_16 - .L_15)
	.align		4
.L_15:
        /*0004*/ 	.word	index@(_ZN7cutlass13device_kernelINS_4fmha6kernel13FmhaKernelTmaINS1_10collective15FmhaMainloopTmaINS_10bfloat16_tEfN4cute5tupleIJNS7_1CILi64EEENS9_ILi256EEENS9_ILi512EEEEEENS4_14ResidualFusionEJEEENS4_15FmhaFwdEpilogueIS6_fNS8_IJSA_SC_SB_EEEEEJEEEEEvNT_6ParamsE)
        /*0008*/ 	.word	0x000000ff


	//----- nvinfo : EIATTR_FRAME_SIZE
	.align		4
.L_16:
        /*000c*/ 	.byte	0x04, 0x11
        /*000e*/ 	.short	(.L_18 - .L_17)
	.align		4
.L_17:
        /*0010*/ 	.word	index@($__internal_0_$__cuda_sm20_rcp_rn_f32_slowpath)
        /*0014*/ 	.word	0x00002fc8


	//----- nvinfo : EIATTR_FRAME_SIZE
	.align		4
.L_18:
        /*0018*/ 	.byte	0x04, 0x11
        /*001a*/ 	.short	(.L_20 - .L_19)
	.align		4
.L_19:
        /*001c*/ 	.word	index@(_ZN7cutlass13device_kernelINS_4fmha6kernel13FmhaKernelTmaINS1_10collective15FmhaMainloopTmaINS_10bfloat16_tEfN4cute5tupleIJNS7_1CILi64EEENS9_ILi256EEENS9_ILi512EEEEEENS4_14ResidualFusionEJEEENS4_15FmhaFwdEpilogueIS6_fNS8_IJSA_SC_SB_EEEEEJEEEEEvNT_6ParamsE)
        /*0020*/ 	.word	0x00002fc8


	//----- nvinfo : EIATTR_MIN_STACK_SIZE
	.align		4
.L_20:
        /*0024*/ 	.byte	0x04, 0x12
        /*0026*/ 	.short	(.L_22 - .L_21)
	.align		4
.L_21:
        /*0028*/ 	.word	index@(_ZN7cutlass13device_kernelINS_4fmha6kernel13FmhaKernelTmaINS1_10collective15FmhaMainloopTmaINS_10bfloat16_tEfN4cute5tupleIJNS7_1CILi64EEENS9_ILi256EEENS9_ILi512EEEEEENS4_14ResidualFusionEJEEENS4_15FmhaFwdEpilogueIS6_fNS8_IJSA_SC_SB_EEEEEJEEEEEvNT_6ParamsE)
        /*002c*/ 	.word	0x00002fc8
.L_22:


//--------------------- .nv.compat                --------------------------
	.section	.nv.compat,"",@"SHT_CUDA_COMPAT_INFO"
	.align	4
        /*0000*/ 	.byte	0x02, 0x09, 0x01, 0x00, 0x02, 0x02, 0x04, 0x00, 0x02, 0x05, 0x05, 0x00, 0x03, 0x07, 0x01, 0x01
        /*0010*/ 	.byte	0x02, 0x03, 0x01, 0x00, 0x02, 0x06, 0x01, 0x00, 0x04, 0x0b, 0x08, 0x00, 0x00, 0x00, 0x00, 0x00
        /*0020*/ 	.byte	0x00, 0x00, 0x00, 0x00


//--------------------- .nv.info._ZN7cutlass13device_kernelINS_4fmha6kernel13FmhaKernelTmaINS1_10collective15FmhaMainloopTmaINS_10bfloat16_tEfN4cute5tupleIJNS7_1CILi64EEENS9_ILi256EEENS9_ILi512EEEEEENS4_14ResidualFusionEJEEENS4_15FmhaFwdEpilogueIS6_fNS8_IJSA_SC_SB_EEEEEJEEEEEvNT_6ParamsE --------------------------
	.section	.nv.info._ZN7cutlass13device_kernelINS_4fmha6kernel13FmhaKernelTmaINS1_10collective15FmhaMainloopTmaINS_10bfloat16_tEfN4cute5tupleIJNS7_1CILi64EEENS9_ILi256EEENS9_ILi512EEEEEENS4_14ResidualFusionEJEEENS4_15FmhaFwdEpilogueIS6_fNS8_IJSA_SC_SB_EEEEEJEEEEEvNT_6ParamsE,"",@"SHT_CUDA_INFO"
	.sectionflags	@""
	.align	4


	//----- nvinfo : EIATTR_CUDA_API_VERSION
	.align		4
        /*0000*/ 	.byte	0x04, 0x37
        /*0002*/ 	.short	(.L_24 - .L_23)
.L_23:
        /*0004*/ 	.word	0x00000082


	//----- nvinfo : EIATTR_KPARAM_INFO
	.align		4
.L_24:
        /*0008*/ 	.byte	0x04, 0x17
        /*000a*/ 	.short	(.L_26 - .L_25)
.L_25:
        /*000c*/ 	.word	0x00000000
        /*0010*/ 	.short	0x0000
        /*0012*/ 	.short	0x0070
        /*0014*/ 	.byte	0x00, 0xf0, 0x01, 0x20


	//----- nvinfo : EIATTR_SPARSE_MMA_MASK
	.align		4
.L_26:
        /*0018*/ 	.byte	0x03, 0x50
        /*001a*/ 	.short	0x0000


	//----- nvinfo : EIATTR_MAXREG_COUNT
	.align		4
        /*001c*/ 	.byte	0x03, 0x1b
        /*001e*/ 	.short	0x00ff


	//----- nvinfo : EIATTR_NUM_BARRIERS
	.align		4
        /*0020*/ 	.byte	0x02, 0x4c
        /*0022*/ 	.byte	0x02
	.zero		1


	//----- nvinfo : EIATTR_EXTERNS
	.align		4
        /*0024*/ 	.byte	0x04, 0x0f
        /*0026*/ 	.short	(.L_28 - .L_27)


	//   ....[0]....
	.align		4
.L_27:
        /*0028*/ 	.word	index@(__assertfail)


	//----- nvinfo : EIATTR_ANNOTATIONS
	.align		4
.L_28:
        /*002c*/ 	.byte	0x04, 0x55
        /*002e*/ 	.short	(.L_30 - .L_29)


	//   ....[0]....
.L_29:
        /*0030*/ 	.word	0x00000001
        /*0034*/ 	.byte	0x70, 0x21, 0x00, 0x00, 0x01, 0x00, 0x00, 0x00, 0x30, 0x22, 0x00, 0x00, 0x01, 0x00, 0x00, 0x00
        /* <DEDUP_REMOVED lines=674> */
        /*2a64*/ 	.byte	0xc0, 0x02, 0x01, 0x00, 0x01, 0x00, 0x00, 0x00, 0xd0, 0x02, 0x01, 0x00


	//----- nvinfo : EIATTR_MERCURY_ISA_VERSION
	.align		4
.L_30:
        /*2a70*/ 	.byte	0x03, 0x5f
        /*2a72*/ 	.short	0x0101


	//----- nvinfo : EIATTR_COOP_GROUP_MASK_REGIDS
	.align		4
        /*2a74*/ 	.byte	0x04, 0x29
        /*2a76*/ 	.short	(.L_32 - .L_31)


	//   ....[0]....
.L_31:
        /*2a78*/ 	.word	0xffffffff


	//   ....[1]....
        /*2a7c*/ 	.word	0xffffffff


	//   ....[2]....
        /*2a80*/ 	.word	0xffffffff


	//   ....[3]....
        /*2a84*/ 	.word	0xffffffff


	//   ....[4]....
        /*2a88*/ 	.word	0xffffffff


	//   ....[5]....
        /*2a8c*/ 	.word	0xffffffff


	//   ....[6]....
        /*2a90*/ 	.word	0xffffffff


	//   ....[7]....
        /*2a94*/ 	.word	0xffffffff


	//   ....[8]....
        /*2a98*/ 	.word	0xffffffff


	//   ....[9]....
        /*2a9c*/ 	.word	0xffffffff


	//   ....[10]....
        /*2aa0*/ 	.word	0xffffffff


	//   ....[11]....
        /*2aa4*/ 	.word	0xffffffff


	//   ....[12]....
        /*2aa8*/ 	.word	0xffffffff


	//   ....[13]....
        /*2aac*/ 	.word	0xffffffff


	//   ....[14]....
        /*2ab0*/ 	.word	0xffffffff


	//   ....[15]....
        /*2ab4*/ 	.word	0xffffffff


	//   ....[16]....
        /*2ab8*/ 	.word	0xffffffff


	//   ....[17]....
        /*2abc*/ 	.word	0xffffffff


	//   ....[18]....
        /*2ac0*/ 	.word	0xffffffff


	//   ....[19]....
        /*2ac4*/ 	.word	0xffffffff


	//   ....[20]....
        /*2ac8*/ 	.word	0xffffffff


	//----- nvinfo : EIATTR_COOP_GROUP_INSTR_OFFSETS
	.align		4
.L_32:
        /*2acc*/ 	.byte	0x04, 0x28
        /*2ace*/ 	.short	(.L_34 - .L_33)


	//   ....[0]....
.L_33:
        /*2ad0*/ 	.word	0x00000060


	//   ....[1]....
        /*2ad4*/ 	.word	0x000001b0


	//   ....[2]....
        /*2ad8*/ 	.word	0x000002f0


	//   ....[3]....
        /*2adc*/ 	.word	0x000004a0


	//   ....[4]....
        /*2ae0*/ 	.word	0x00000650


	//   ....[5]....
        /*2ae4*/ 	.word	0x00005700


	//   ....[6]....
        /*2ae8*/ 	.word	0x000057c0


	//   ....[7]....
        /*2aec*/ 	.word	0x000057d0


	//   ....[8]....
        /*2af0*/ 	.word	0x00005810


	//   ....[9]....
        /*2af4*/ 	.word	0x00028fa0


	//   ....[10]....
        /*2af8*/ 	.word	0x00028fd0


	//   ....[11]....
        /*2afc*/ 	.word	0x00028ff0


	//   ....[12]....
        /*2b00*/ 	.word	0x00029030


	//   ....[13]....
        /*2b04*/ 	.word	0x0004b7e0


	//   ....[14]....
        /*2b08*/ 	.word	0x0004b890


	//   ....[15]....
        /*2b0c*/ 	.word	0x0004b8b0


	//   ....[16]....
        /*2b10*/ 	.word	0x0004b910


	//   ....[17]....
        /*2b14*/ 	.word	0x00074340


	//   ....[18]....
        /*2b18*/ 	.word	0x00074370


	//   ....[19]....
        /*2b1c*/ 	.word	0x000743c0


	//   ....[20]....
        /*2b20*/ 	.word	0x000743d0


	//----- nvinfo : EIATTR_SYSCALL_OFFSETS
	.align		4
.L_34:
        /*2b24*/ 	.byte	0x04, 0x46
        /*2b26*/ 	.short	(.L_36 - .L_35)


	//   ....[0]....
.L_35:
        /*2b28*/ 	.word	0x00076c80


	//   ....[1]....
        /*2b2c*/ 	.word	0x00076d70


	//----- nvinfo : EIATTR_MBARRIER_INSTR_OFFSETS
	.align		4
.L_36:
        /*2b30*/ 	.byte	0x04, 0x39
        /*2b32*/ 	.short	(.L_38 - .L_37)


	//   ....[0]....
.L_37:
        /*2b34*/ 	.word	0x000002c0
        /*2b38*/ 	.word	0x000000ff
        /*2b3c*/ 	.word	0x00110040
        /*2b40*/ 	.short	0x0100
        /*2b42*/ 	.byte	0x08
	.zero		1


	//   ....[1]....
        /*2b44*/ 	.word	0x000002d0
        /*2b48*/ 	.word	0x000000ff
        /*2b4c*/ 	.word	0x00110048
        /*2b50*/ 	.short	0x0100
        /*2b52*/ 	.byte	0x08
	.zero		1


	//   ....[2]....
        /*2b54*/ 	.word	0x00000410
        /*2b58*/ 	.word	0x000000ff
        /*2b5c*/ 	.word	0x00110000
        /*2b60*/ 	.short	0x0100
        /*2b62*/ 	.byte	0x08
	.zero		1


	//   ....[3]....
        /*2b64*/ 	.word	0x00000420
        /*2b68*/ 	.word	0x000000ff
        /*2b6c*/ 	.word	0x00110020
        /*2b70*/ 	.short	0x0100
        /*2b72*/ 	.byte	0x08
	.zero		1


	//   ....[4]....
        /*2b74*/ 	.word	0x00000430
        /*2b78*/ 	.word	0x000000ff
        /*2b7c*/ 	.word	0x00110008
        /*2b80*/ 	.short	0x0100
        /*2b82*/ 	.byte	0x08
	.zero		1


	//   ....[5]....
        /*2b84*/ 	.word	0x00000440
        /*2b88*/ 	.word	0x000000ff
        /*2b8c*/ 	.word	0x00110028
        /*2b90*/ 	.short	0x0100
        /*2b92*/ 	.byte	0x08
	.zero		1


	//   ....[6]....
        /*2b94*/ 	.word	0x00000450
        /*2b98*/ 	.word	0x000000ff
        /*2b9c*/ 	.word	0x00110010
        /*2ba0*/ 	.short	0x0100
        /*2ba2*/ 	.byte	0x08
	.zero		1


	//   ....[7]....
        /*2ba4*/ 	.word	0x00000460
        /*2ba8*/ 	.word	0x000000ff
        /*2bac*/ 	.word	0x00110030
        /*2bb0*/ 	.short	0x0100
        /*2bb2*/ 	.byte	0x08
	.zero		1


	//   ....[8]....
        /*2bb4*/ 	.word	0x00000470
        /*2bb8*/ 	.word	0x000000ff
        /*2bbc*/ 	.word	0x00110018
        /*2bc0*/ 	.short	0x0100
        /*2bc2*/ 	.byte	0x08
	.zero		1


	//   ....[9]....
        /*2bc4*/ 	.word	0x00000480
        /*2bc8*/ 	.word	0x000000ff
        /*2bcc*/ 	.word	0x00110038
        /*2bd0*/ 	.short	0x0100
        /*2bd2*/ 	.byte	0x08
	.zero		1


	//   ....[10]....
        /*2bd4*/ 	.word	0x000005c0
        /*2bd8*/ 	.word	0x000000ff
        /*2bdc*/ 	.word	0x00110050
        /*2be0*/ 	.short	0x0100
        /*2be2*/ 	.byte	0x08
	.zero		1


	//   ....[11]....
        /*2be4*/ 	.word	0x000005d0
        /*2be8*/ 	.word	0x000000ff
        /*2bec*/ 	.word	0x00110070
        /*2bf0*/ 	.short	0x0100
        /*2bf2*/ 	.byte	0x08
	.zero		1


	//   ....[12]....
        /*2bf4*/ 	.word	0x000005e0
        /*2bf8*/ 	.word	0x000000ff
        /*2bfc*/ 	.word	0x00110058
        /*2c00*/ 	.short	0x0100
        /*2c02*/ 	.byte	0x08
	.zero		1


	//   ....[13]....
        /*2c04*/ 	.word	0x000005f0
        /*2c08*/ 	.word	0x000000ff
        /*2c0c*/ 	.word	0x00110078
        /*2c10*/ 	.short	0x0100
        /*2c12*/ 	.byte	0x08
	.zero		1


	//   ....[14]....
        /*2c14*/ 	.word	0x00000600
        /*2c18*/ 	.word	0x000000ff
        /*2c1c*/ 	.word	0x00110060
        /*2c20*/ 	.short	0x0100
        /*2c22*/ 	.byte	0x08
	.zero		1


	//   ....[15]....
        /*2c24*/ 	.word	0x00000610
        /*2c28*/ 	.word	0x000000ff
        /*2c2c*/ 	.word	0x00110080
        /*2c30*/ 	.short	0x0100
        /*2c32*/ 	.byte	0x08
	.zero		1


	//   ....[16]....
        /*2c34*/ 	.word	0x00000620
        /*2c38*/ 	.word	0x000000ff
        /*2c3c*/ 	.word	0x00110068
        /*2c40*/ 	.short	0x0100
        /*2c42*/ 	.byte	0x08
	.zero		1


	//   ....[17]....
        /*2c44*/ 	.word	0x00000630
        /*2c48*/ 	.word	0x000000ff
        /*2c4c*/ 	.word	0x00110088
        /*2c50*/ 	.short	0x0100
        /*2c52*/ 	.byte	0x08
	.zero		1


	//   ....[18]....
        /*2c54*/ 	.word	0x00000790
        /*2c58*/ 	.word	0x00000005
        /*2c5c*/ 	.word	0x00110048
        /*2c60*/ 	.short	0x010a
        /*2c62*/ 	.byte	0x3f
	.zero		1


	//   ....[19]....
        /*2c64*/ 	.word	0x00000d20
        /*2c68*/ 	.word	0x00000005
        /*2c6c*/ 	.word	0x00110020
        /*2c70*/ 	.short	0x010a
        /*2c72*/ 	.byte	0x3f
	.zero		1


	//   ....[20]....
        /*2c74*/ 	.word	0x000010f0
        /*2c78*/ 	.word	0x00000004
        /*2c7c*/ 	.word	0x00110020
        /*2c80*/ 	.short	0x010a
        /*2c82*/ 	.byte	0x3f
	.zero		1


	//   ....[21]....
        /*2c84*/ 	.word	0x000015b0
        /*2c88*/ 	.word	0x00000000
        /*2c8c*/ 	.word	0x00110020
        /*2c90*/ 	.short	0x010a
        /*2c92*/ 	.byte	0x3f
	.zero		1


	//   ....[22]....
        /*2c94*/ 	.word	0x00001a20
        /*2c98*/ 	.word	0x00000005
        /*2c9c*/ 	.word	0x00110020
        /*2ca0*/ 	.short	0x010a
        /*2ca2*/ 	.byte	0x3f
	.zero		1


	//   ....[23]....
        /*2ca4*/ 	.word	0x00001ef0
        /*2ca8*/ 	.word	0x000000fc
        /*2cac*/ 	.word	0x00110040
        /*2cb0*/ 	.short	0x010a
        /*2cb2*/ 	.byte	0x3f
	.zero		1


	//   ....[24]....
        /*2cb4*/ 	.word	0x00001f10
        /*2cb8*/ 	.word	0x000000fc
        /*2cbc*/ 	.word	0x00110000
        /*2cc0*/ 	.short	0x010a
        /*2cc2*/ 	.byte	0x3f
	.zero		1


	//   ....[25]....
        /*2cc4*/ 	.word	0x000059c0
        /*2cc8*/ 	.word	0x000000fc
        /*2ccc*/ 	.word	0x00110008
        /*2cd0*/ 	.short	0x010a
        /*2cd2*/ 	.byte	0x3f
	.zero		1


	//   ....[26]....
        /*2cd4*/ 	.word	0x00026e30
        /*2cd8*/ 	.word	0x00000002
        /*2cdc*/ 	.word	0x00000000
        /*2ce0*/ 	.short	0x0101
        /*2ce2*/ 	.byte	0x3f
	.zero		1


	//   ....[27]....
        /*2ce4*/ 	.word	0x00026f30
        /*2ce8*/ 	.word	0x00000000
        /*2cec*/ 	.word	0x00110000
        /*2cf0*/ 	.short	0x010a
        /*2cf2*/ 	.byte	0x3f
	.zero		1


	//   ....[28]....
        /*2cf4*/ 	.word	0x00028330
        /*2cf8*/ 	.word	0x00000000
        /*2cfc*/ 	.word	0x00110020
        /*2d00*/ 	.short	0x010a
        /*2d02*/ 	.byte	0x3f
	.zero		1


	//   ....[29]....
        /*2d04*/ 	.word	0x00029050
        /*2d08*/ 	.word	0x00000005
        /*2d0c*/ 	.word	0x00000000
        /*2d10*/ 	.short	0x0101
        /*2d12*/ 	.byte	0x3f
	.zero		1


	//   ....[30]....
        /*2d14*/ 	.word	0x00029060
        /*2d18*/ 	.word	0x00000006
        /*2d1c*/ 	.word	0x00110000
        /*2d20*/ 	.short	0x010a
        /*2d22*/ 	.byte	0x3f
	.zero		1


	//   ....[31]....
        /*2d24*/ 	.word	0x00047970
        /*2d28*/ 	.word	0x00000002
        /*2d2c*/ 	.word	0x00000000
        /*2d30*/ 	.short	0x0101
        /*2d32*/ 	.byte	0x3f
	.zero		1


	//   ....[32]....
        /*2d34*/ 	.word	0x00048230
        /*2d38*/ 	.word	0x00000000
        /*2d3c*/ 	.word	0x00110020
        /*2d40*/ 	.short	0x010a
        /*2d42*/ 	.byte	0x3f
	.zero		1


	//   ....[33]....
        /*2d44*/ 	.word	0x000486f0
        /*2d48*/ 	.word	0x00000000
        /*2d4c*/ 	.word	0x00110000
        /*2d50*/ 	.short	0x010a
        /*2d52*/ 	.byte	0x3f
	.zero		1


	//   ....[34]....
        /*2d54*/ 	.word	0x00049bc0
        /*2d58*/ 	.word	0x00000000
        /*2d5c*/ 	.word	0x00110020
        /*2d60*/ 	.short	0x010a
        /*2d62*/ 	.byte	0x3f
	.zero		1


	//   ....[35]....
        /*2d64*/ 	.word	0x0004b8d0
        /*2d68*/ 	.word	0x00000003
        /*2d6c*/ 	.word	0x00000000
        /*2d70*/ 	.short	0x0101
        /*2d72*/ 	.byte	0x3f
	.zero		1


	//   ....[36]....
        /*2d74*/ 	.word	0x0004b8e0
        /*2d78*/ 	.word	0x00000006
        /*2d7c*/ 	.word	0x00110000
        /*2d80*/ 	.short	0x010a
        /*2d82*/ 	.byte	0x3f
	.zero		1


	//   ....[37]....
        /*2d84*/ 	.word	0x00073d70
        /*2d88*/ 	.word	0x00000000
        /*2d8c*/ 	.word	0x00000000
        /*2d90*/ 	.short	0x0101
        /*2d92*/ 	.byte	0x3f
	.zero		1


	//   ....[38]....
        /*2d94*/ 	.word	0x00073e20
        /*2d98*/ 	.word	0x00000000
        /*2d9c*/ 	.word	0x00110020
        /*2da0*/ 	.short	0x010a
        /*2da2*/ 	.byte	0x3f
	.zero		1


	//   ....[39]....
        /*2da4*/ 	.word	0x0007a480
        /*2da8*/ 	.word	0x00000005
        /*2dac*/ 	.word	0x00110048
        /*2db0*/ 	.short	0x010a
        /*2db2*/ 	.byte	0x3f
	.zero		1


	//   ....[40]....
        /*2db4*/ 	.word	0x0007a4d0
        /*2db8*/ 	.word	0x00000005
        /*2dbc*/ 	.word	0x00110020
        /*2dc0*/ 	.short	0x010a
        /*2dc2*/ 	.byte	0x3f
	.zero		1


	//   ....[41]....
        /*2dc4*/ 	.word	0x0007a520
        /*2dc8*/ 	.word	0x00000004
        /*2dcc*/ 	.word	0x00110020
        /*2dd0*/ 	.short	0x010a
        /*2dd2*/ 	.byte	0x3f
	.zero		1


	//   ....[42]....
        /*2dd4*/ 	.word	0x0007a570
        /*2dd8*/ 	.word	0x00000000
        /*2ddc*/ 	.word	0x00110020
        /*2de0*/ 	.short	0x010a
        /*2de2*/ 	.byte	0x3f
	.zero		1


	//   ....[43]....
        /*2de4*/ 	.word	0x0007a5c0
        /*2de8*/ 	.word	0x00000005
        /*2dec*/ 	.word	0x00110020
        /*2df0*/ 	.short	0x010a
        /*2df2*/ 	.byte	0x3f
	.zero		1


	//   ....[44]....
        /*2df4*/ 	.word	0x0007a610
        /*2df8*/ 	.word	0x000000fc
        /*2dfc*/ 	.word	0x00110040
        /*2e00*/ 	.short	0x010a
        /*2e02*/ 	.byte	0x3f
	.zero		1


	//   ....[45]....
        /*2e04*/ 	.word	0x0007a660
        /*2e08*/ 	.word	0x000000fc
        /*2e0c*/ 	.word	0x00110000
        /*2e10*/ 	.short	0x010a
        /*2e12*/ 	.byte	0x3f
	.zero		1


	//   ....[46]....
        /*2e14*/ 	.word	0x0007a6b0
        /*2e18*/ 	.word	0x000000fc
        /*2e1c*/ 	.word	0x00110008
        /*2e20*/ 	.short	0x010a
        /*2e22*/ 	.byte	0x3f
	.zero		1


	//   ....[47]....
        /*2e24*/ 	.word	0x0007a700
        /*2e28*/ 	.word	0x00000000
        /*2e2c*/ 	.word	0x00110000
        /*2e30*/ 	.short	0x010a
        /*2e32*/ 	.byte	0x3f
	.zero		1


	//   ....[48]....
        /*2e34*/ 	.word	0x0007a750
        /*2e38*/ 	.word	0x00000000
        /*2e3c*/ 	.word	0x00110020
        /*2e40*/ 	.short	0x010a
        /*2e42*/ 	.byte	0x3f
	.zero		1


	//   ....[49]....
        /*2e44*/ 	.word	0x0007a7a0
        /*2e48*/ 	.word	0x00000006
        /*2e4c*/ 	.word	0x00110000
        /*2e50*/ 	.short	0x010a
        /*2e52*/ 	.byte	0x3f
	.zero		1


	//   ....[50]....
        /*2e54*/ 	.word	0x0007a7f0
        /*2e58*/ 	.word	0x00000000
        /*2e5c*/ 	.word	0x00110020
        /*2e60*/ 	.short	0x010a
        /*2e62*/ 	.byte	0x3f
	.zero		1


	//   ....[51]....
        /*2e64*/ 	.word	0x0007a840
        /*2e68*/ 	.word	0x00000000
        /*2e6c*/ 	.word	0x00110000
        /*2e70*/ 	.short	0x010a
        /*2e72*/ 	.byte	0x3f
	.zero		1


	//   ....[52]....
        /*2e74*/ 	.word	0x0007a890
        /*2e78*/ 	.word	0x00000000
        /*2e7c*/ 	.word	0x00110020
        /*2e80*/ 	.short	0x010a
        /*2e82*/ 	.byte	0x3f
	.zero		1


	//   ....[53]....
        /*2e84*/ 	.word	0x0007a8e0
        /*2e88*/ 	.word	0x00000006
        /*2e8c*/ 	.word	0x00110000
        /*2e90*/ 	.short	0x010a
        /*2e92*/ 	.byte	0x3f
	.zero		1


	//   ....[54]....
        /*2e94*/ 	.word	0x0007a930
        /*2e98*/ 	.word	0x00000000
        /*2e9c*/ 	.word	0x00110020
        /*2ea0*/ 	.short	0x010a
        /*2ea2*/ 	.byte	0x3f
	.zero		1


	//----- nvinfo : EIATTR_NUM_MBARRIERS
	.align		4
.L_38:
        /*2ea4*/ 	.byte	0x03, 0x38
        /*2ea6*/ 	.short	0x0012


	//----- nvinfo : EIATTR_EXIT_INSTR_OFFSETS
	.align		4
        /*2ea8*/ 	.byte	0x04, 0x1c
        /*2eaa*/ 	.short	(.L_40 - .L_39)


	//   ....[0]....
.L_39:
        /*2eac*/ 	.word	0x0007a470


	//----- nvinfo : EIATTR_MAX_THREADS
	.align		4
.L_40:
        /*2eb0*/ 	.byte	0x04, 0x05
        /*2eb2*/ 	.short	(.L_42 - .L_41)
.L_41:
        /*2eb4*/ 	.word	0x00000080
        /*2eb8*/ 	.word	0x00000001
        /*2ebc*/ 	.word	0x00000001


	//----- nvinfo : EIATTR_CRS_STACK_SIZE
	.align		4
.L_42:
        /*2ec0*/ 	.byte	0x04, 0x1e
        /*2ec2*/ 	.short	(.L_44 - .L_43)
.L_43:
        /*2ec4*/ 	.word	0x00000000


	//----- nvinfo : EIATTR_CBANK_PARAM_SIZE
	.align		4
.L_44:
        /*2ec8*/ 	.byte	0x03, 0x19
        /*2eca*/ 	.short	0x0870


	//----- nvinfo : EIATTR_PARAM_CBANK
	.align		4
        /*2ecc*/ 	.byte	0x04, 0x0a
        /*2ece*/ 	.short	(.L_46 - .L_45)
	.align		4
.L_45:
        /*2ed0*/ 	.word	index@(.nv.constant0._ZN7cutlass13device_kernelINS_4fmha6kernel13FmhaKernelTmaINS1_10collective15FmhaMainloopTmaINS_10bfloat16_tEfN4cute5tupleIJNS7_1CILi64EEENS9_ILi256EEENS9_ILi512EEEEEENS4_14ResidualFusionEJEEENS4_15FmhaFwdEpilogueIS6_fNS8_IJSA_SC_SB_EEEEEJEEEEEvNT_6ParamsE)
        /*2ed4*/ 	.short	0x0210
        /*2ed6*/ 	.short	0x0870


	//----- nvinfo : EIATTR_SW_WAR
	.align		4
.L_46:
        /*2ed8*/ 	.byte	0x04, 0x36
        /*2eda*/ 	.short	(.L_48 - .L_47)
.L_47:
        /*2edc*/ 	.word	0x00000008
.L_48:


//--------------------- .nv.callgraph             --------------------------
	.section	.nv.callgraph,"",@"SHT_CUDA_CALLGRAPH"
	.align	4
	.sectionentsize	8
	.align		4
        /*0000*/ 	.word	0x00000000
	.align		4
        /*0004*/ 	.word	0xffffffff
	.align		4
        /*0008*/ 	.word	index@(_ZN7cutlass13device_kernelINS_4fmha6kernel13FmhaKernelTmaINS1_10collective15FmhaMainloopTmaINS_10bfloat16_tEfN4cute5tupleIJNS7_1CILi64EEENS9_ILi256EEENS9_ILi512EEEEEENS4_14ResidualFusionEJEEENS4_15FmhaFwdEpilogueIS6_fNS8_IJSA_SC_SB_EEEEEJEEEEEvNT_6ParamsE)
	.align		4
        /*000c*/ 	.word	index@(__assertfail)
	.align		4
        /*0010*/ 	.word	0x00000000
	.align		4
        /*0014*/ 	.word	0xfffffffe
	.align		4
        /*0018*/ 	.word	0x00000000
	.align		4
        /*001c*/ 	.word	0xfffffffd
	.align		4
        /*0020*/ 	.word	0x00000000
	.align		4
        /*0024*/ 	.word	0xfffffffc


//--------------------- .nv.constant4             --------------------------
	.section	.nv.constant4,"a",@progbits
	.align	8
	.align		8
.nv.constant4:
        /*0000*/ 	.dword	__assertfail
	.align		8
        /*0008*/ 	.dword	__unnamed_1
	.align		8
        /*0010*/ 	.dword	__unnamed_2
	.align		8
        /*0018*/ 	.dword	_ZN39_INTERNAL_0cadd2c2_4_k_cu_f74dcf98_31474cuda3std3__45__cpo5beginE
	.align		8
        /*0020*/ 	.dword	_ZN39_INTERNAL_0cadd2c2_4_k_cu_f74dcf98_31474cuda3std3__45__cpo3endE
	.align		8
        /*0028*/ 	.dword	_ZN39_INTERNAL_0cadd2c2_4_k_cu_f74dcf98_31474cuda3std3__45__cpo6cbeginE
	.align		8
        /*0030*/ 	.dword	_ZN39_INTERNAL_0cadd2c2_4_k_cu_f74dcf98_31474cuda3std3__45__cpo4cendE
	.align		8
        /*0038*/ 	.dword	_ZN39_INTERNAL_0cadd2c2_4_k_cu_f74dcf98_31474cuda3std3__441_GLOBAL__N__0cadd2c2_4_k_cu_f74dcf98_31476ignoreE
	.align		8
        /*0040*/ 	.dword	_ZN39_INTERNAL_0cadd2c2_4_k_cu_f74dcf98_31474cuda3std3__419piecewise_constructE
	.align		8
        /*0048*/ 	.dword	_ZN39_INTERNAL_0cadd2c2_4_k_cu_f74dcf98_31474cuda3std3__48in_placeE
	.align		8
        /*0050*/ 	.dword	_ZN39_INTERNAL_0cadd2c2_4_k_cu_f74dcf98_31474cuda3std6ranges3__45__cpo4swapE
	.align		8
        /*0058*/ 	.dword	_ZN39_INTERNAL_0cadd2c2_4_k_cu_f74dcf98_31474cuda3std6ranges3__45__cpo9iter_moveE
	.align		8
        /*0060*/ 	.dword	_ZN39_INTERNAL_0cadd2c2_4_k_cu_f74dcf98_31474cute7productE
	.align		8
        /*0068*/ 	.dword	_ZN39_INTERNAL_0cadd2c2_4_k_cu_f74dcf98_31474cute1_E
	.align		8
        /*0070*/ 	.dword	$str$23
	.align		8
        /*0078*/ 	.dword	$str$24


//--------------------- .text._ZN7cutlass13device_kernelINS_4fmha6kernel13FmhaKernelTmaINS1_10collective15FmhaMainloopTmaINS_10bfloat16_tEfN4cute5tupleIJNS7_1CILi64EEENS9_ILi256EEENS9_ILi512EEEEEENS4_14ResidualFusionEJEEENS4_15FmhaFwdEpilogueIS6_fNS8_IJSA_SC_SB_EEEEEJEEEEEvNT_6ParamsE --------------------------
	.section	.text._ZN7cutlass13device_kernelINS_4fmha6kernel13FmhaKernelTmaINS1_10collective15FmhaMainloopTmaINS_10bfloat16_tEfN4cute5tupleIJNS7_1CILi64EEENS9_ILi256EEENS9_ILi512EEEEEENS4_14ResidualFusionEJEEENS4_15FmhaFwdEpilogueIS6_fNS8_IJSA_SC_SB_EEEEEJEEEEEvNT_6ParamsE,"ax",@progbits
	.align	128
.text._ZN7cutlass13device_kernelINS_4fmha6kernel13FmhaKernelTmaINS1_10collective15FmhaMainloopTmaINS_10bfloat16_tEfN4cute5tupleIJNS7_1CILi64EEENS9_ILi256EEENS9_ILi512EEEEEENS4_14ResidualFusionEJEEENS4_15FmhaFwdEpilogueIS6_fNS8_IJSA_SC_SB_EEEEEJEEEEEvNT_6ParamsE:
        .type           _ZN7cutlass13device_kernelINS_4fmha6kernel13FmhaKernelTmaINS1_10collective15FmhaMainloopTmaINS_10bfloat16_tEfN4cute5tupleIJNS7_1CILi64EEENS9_ILi256EEENS9_ILi512EEEEEENS4_14ResidualFusionEJEEENS4_15FmhaFwdEpilogueIS6_fNS8_IJSA_SC_SB_EEEEEJEEEEEvNT_6ParamsE,@function
        .size           _ZN7cutlass13device_kernelINS_4fmha6kernel13FmhaKernelTmaINS1_10collective15FmhaMainloopTmaINS_10bfloat16_tEfN4cute5tupleIJNS7_1CILi64EEENS9_ILi256EEENS9_ILi512EEEEEENS4_14ResidualFusionEJEEENS4_15FmhaFwdEpilogueIS6_fNS8_IJSA_SC_SB_EEEEEJEEEEEvNT_6ParamsE,(.L_x_121 - _ZN7cutlass13device_kernelINS_4fmha6kernel13FmhaKernelTmaINS1_10collective15FmhaMainloopTmaINS_10bfloat16_tEfN4cute5tupleIJNS7_1CILi64EEENS9_ILi256EEENS9_ILi512EEEEEENS4_14ResidualFusionEJEEENS4_15FmhaFwdEpilogueIS6_fNS8_IJSA_SC_SB_EEEEEJEEEEEvNT_6ParamsE)
        .other          _ZN7cutlass13device_kernelINS_4fmha6kernel13FmhaKernelTmaINS1_10collective15FmhaMainloopTmaINS_10bfloat16_tEfN4cute5tupleIJNS7_1CILi64EEENS9_ILi256EEENS9_ILi512EEEEEENS4_14ResidualFusionEJEEENS4_15FmhaFwdEpilogueIS6_fNS8_IJSA_SC_SB_EEEEEJEEEEEvNT_6ParamsE,@"STO_CUDA_ENTRY STV_DEFAULT"
_ZN7cutlass13device_kernelINS_4fmha6kernel13FmhaKernelTmaINS1_10collective15FmhaMainloopTmaINS_10bfloat16_tEfN4cute5tupleIJNS7_1CILi64EEENS9_ILi256EEENS9_ILi512EEEEEENS4_14ResidualFusionEJEEENS4_15FmhaFwdEpilogueIS6_fNS8_IJSA_SC_SB_EEEEEJEEEEEvNT_6ParamsE:
[----:B------:R-:W1:Y:S01]  /*0000*/  LDC R1, c[0x0][0x28] ;  /* 0x00000a00ff017b82 */ /* 0x000e620000000800 */
[----:B------:R-:W2:Y:S01]  /*0010*/  S2R R6, SR_TID.X ;  /* 0x0000000000067919 */ /* 0x000ea20000002100 */
[----:B------:R-:W-:Y:S01]  /*0020*/  ELECT P0, URZ, PT ;  /* 0x00000000003f782f */ /* 0x000fe20003800000 */
[----:B------:R-:W-:Y:S01]  /*0030*/  BSSY B0, `(.L_x_0) ;  /* 0x0000017000007945 */ /* 0x000fe20003800000 */
[----:B-1----:R-:W-:Y:S02]  /*0040*/  IADD3 R1, R1, -0x2fc8, RZ ;  /* 0xffffd03801017810 */ /* 0x002fe40007ffe0ff */
[----:B--2---:R-:W-:-:S05]  /*0050*/  SHF.R.U32.HI R217, RZ, 0x5, R6 ;  /* 0x00000005ffd97819 */ /* 0x004fca0000011606 */
[----:B------:R-:W1:Y:S02]  /*0060*/  SHFL.IDX PT, R0, R217, RZ, 0x1f ;  /* 0x00001fffd9007589 */ /* 0x000e6400000e0000 */
[----:B-1----:R-:W-:-:S13]  /*0070*/  ISETP.NE.OR P0, PT, R0, RZ, !P0 ;  /* 0x000000ff0000720c */ /* 0x002fda0004705670 */
[----:B------:R-:W-:Y:S05]  /*0080*/  @P0 BRA `(.L_x_1) ;  /* 0x0000000000440947 */ /* 0x000fea0003800000 */
[----:B------:R-:W1:Y:S02]  /*0090*/  LDC.64 R2, c[0x0][0x198] ;  /* 0x00006600ff027b82 */ /* 0x000e640000000a00 */
[C---:B-1----:R-:W-:Y:S02]  /*00a0*/  IADD3 R0, P0, R2.reuse, 0xf0, RZ ;  /* 0x000000f002007810 */ /* 0x042fe40007f1e0ff */
[C---:B------:R-:W-:Y:S02]  /*00b0*/  IADD3 R4, P1, R2.reuse, 0x1f0, RZ ;  /* 0x000001f002047810 */ /* 0x040fe40007f3e0ff */
[----:B------:R-:W-:Y:S02]  /*00c0*/  IADD3 R5, P2, R2, 0x2f0, RZ ;  /* 0x000002f002057810 */ /* 0x000fe40007f5e0ff */
[----:B------:R-:W-:Y:S01]  /*00d0*/  R2UR UR4, R0 ;  /* 0x00000000000472ca */ /* 0x000fe200000e0000 */
[--C-:B------:R-:W-:Y:S01]  /*00e0*/  IMAD.X R0, RZ, RZ, R3.reuse, P0 ;  /* 0x000000ffff007224 */ /* 0x100fe200000e0603 */
[----:B------:R-:W-:Y:S01]  /*00f0*/  R2UR UR6, R4 ;  /* 0x00000000040672ca */ /* 0x000fe200000e0000 */
[----:B------:R-:W-:Y:S01]  /*0100*/  IMAD.X R2, RZ, RZ, R3, P2 ;  /* 0x000000ffff027224 */ /* 0x000fe200010e0603 */
[----:B------:R-:W-:-:S02]  /*0110*/  IADD3.X R4, RZ, R3, RZ, P1, !PT ;  /* 0x00000003ff047210 */ /* 0x000fc40000ffe4ff */
[----:B------:R-:W-:Y:S02]  /*0120*/  R2UR UR5, R0 ;  /* 0x00000000000572ca */ /* 0x000fe400000e0000 */
[----:B------:R-:W-:Y:S02]  /*0130*/  R2UR UR7, R4 ;  /* 0x00000000040772ca */ /* 0x000fe400000e0000 */
[----:B------:R-:W-:Y:S02]  /*0140*/  R2UR UR8, R5 ;  /* 0x00000000050872ca */ /* 0x000fe400000e0000 */
[----:B------:R-:W-:-:S07]  /*0150*/  R2UR UR9, R2 ;  /* 0x00000000020972ca */ /* 0x000fce00000e0000 */
[----:B------:R1:W-:Y:S02]  /*0160*/  UTMACCTL.PF [UR4] ;  /* 0x00000000040079b9 */ /* 0x0003e40008040000 */
[----:B------:R1:W-:Y:S04]  /*0170*/  UTMACCTL.PF [UR6] ;  /* 0x00000000060079b9 */ /* 0x0003e80008040000 */
[----:B------:R1:W-:Y:S02]  /*0180*/  UTMACCTL.PF [UR8] ;  /* 0x00000000080079b9 */ /* 0x0003e40008040000 */
[----:B-1----:R-:W-:Y:S01]  /*0190*/  NOP ;  /* 0x0000000000007918 */ /* 0x002fe20000000000 */
.L_x_1:
[----:B------:R-:W-:Y:S05]  /*01a0*/  BSYNC B0 ;  /* 0x0000000000007941 */ /* 0x000fea0003800000 */
.L_x_0:
[----:B------:R-:W1:Y:S02]  /*01b0*/  SHFL.IDX PT, R0, R217, RZ, 0x1f ;  /* 0x00001fffd9007589 */ /* 0x000e6400000e0000 */
[----:B-1----:R-:W-:-:S13]  /*01c0*/  ISETP.NE.AND P0, PT, R0, RZ, PT ;  /* 0x000000ff0000720c */ /* 0x002fda0003f05270 */
[----:B------:R-:W-:Y:S05]  /*01d0*/  @P0 BRA `(.L_x_2) ;  /* 0x0000000000440947 */ /* 0x000fea0003800000 */
[----:B------:R-:W-:Y:S01]  /*01e0*/  ELECT P0, URZ, PT ;  /* 0x00000000003f782f */ /* 0x000fe20003800000 */
[----:B------:R-:W-:Y:S01]  /*01f0*/  UMOV UR4, 0x1 ;  /* 0x0000000100047882 */ /* 0x000fe20000000000 */
[----:B------:R-:W-:Y:S01]  /*0200*/  UMOV UR6, 0x80 ;  /* 0x0000008000067882 */ /* 0x000fe20000000000 */
[----:B------:R-:W-:-:S04]  /*0210*/  UIADD3 UR4, -UR4, 0x100000, URZ ;  /* 0x0010000004047890 */ /* 0x000fc8000fffe13f */
[----:B------:R-:W-:Y:S02]  /*0220*/  USHF.L.U32 UR5, UR4, 0xb, URZ ;  /* 0x0000000b04057899 */ /* 0x000fe4000800063f */
[----:B------:R-:W-:Y:S02]  /*0230*/  USHF.L.U32 UR4, UR4, 0x1, URZ ;  /* 0x0000000104047899 */ /* 0x000fe4000800063f */
[----:B------:R-:W-:-:S04]  /*0240*/  UIADD3 UR6, -UR6, 0x100000, URZ ;  /* 0x0010000006067890 */ /* 0x000fc8000fffe13f */
[----:B------:R-:W-:Y:S02]  /*0250*/  USHF.L.U32 UR7, UR6, 0xb, URZ ;  /* 0x0000000b06077899 */ /* 0x000fe4000800063f */
[----:B------:R-:W-:Y:S01]  /*0260*/  USHF.L.U32 UR6, UR6, 0x1, URZ ;  /* 0x0000000106067899 */ /* 0x000fe2000800063f */
[----:B------:R-:W1:Y:S01]  /*0270*/  @P0 S2R R3, SR_CgaCtaId ;  /* 0x0000000000030919 */ /* 0x000e620000008800 */
[----:B------:R-:W-:-:S04]  /*0280*/  @P0 MOV R0, 0x400 ;  /* 0x0000040000000802 */ /* 0x000fc80000000f00 */
[----:B-1----:R-:W-:-:S04]  /*0290*/  @P0 LEA R0, R3, R0, 0x18 ;  /* 0x0000000003000211 */ /* 0x002fc800078ec0ff */
[----:B------:R-:W-:Y:S01]  /*02a0*/  @P0 R2UR UR8, R0 ;  /* 0x00000000000802ca */ /* 0x000fe200000e0000 */
[----:B------:R-:W1:-:S12]  /*02b0*/  FENCE.VIEW.ASYNC.S ;  /* 0x00000000000073c6 */ /* 0x000e580000000000 */
[----:B-1----:R1:W2:Y:S01]  /*02c0*/  SYNCS.EXCH.64 URZ, [UR8+0x110040], UR4 ;  /* 0x11004004083f75b2 */ /* 0x0022a20008000100 */
[----:B------:R1:W3:Y:S01]  /*02d0*/  SYNCS.EXCH.64 URZ, [UR8+0x110048], UR6 ;  /* 0x11004806083f75b2 */ /* 0x0002e20008000100 */
[----:B------:R-:W-:Y:S01]  /*02e0*/  NOP ;  /* 0x0000000000007918 */ /* 0x000fe20000000000 */
.L_x_2:
[----:B------:R-:W4:Y:S01]  /*02f0*/  SHFL.IDX PT, R0, R217, RZ, 0x1f ;  /* 0x00001fffd9007589 */ /* 0x000f2200000e0000 */
[----:B------:R-:W-:Y:S01]  /*0300*/  NOP ;  /* 0x0000000000007918 */ /* 0x000fe20000000000 */
[----:B----4-:R-:W-:-:S13]  /*0310*/  ISETP.NE.AND P0, PT, R0, RZ, PT ;  /* 0x000000ff0000720c */ /* 0x010fda0003f05270 */
[----:B------:R-:W-:Y:S05]  /*0320*/  @P0 BRA `(.L_x_3) ;  /* 0x00000000005c0947 */ /* 0x000fea0003800000 */
[----:B------:R-:W-:Y:S01]  /*0330*/  ELECT P0, URZ, PT ;  /* 0x00000000003f782f */ /* 0x000fe20003800000 */
[----:B-1----:R-:W-:Y:S01]  /*0340*/  UMOV UR4, 0x1 ;  /* 0x0000000100047882 */ /* 0x002fe20000000000 */
        /* <DEDUP_REMOVED lines=12> */
[----:B-1----:R4:W1:Y:S01]  /*0410*/  SYNCS.EXCH.64 URZ, [UR8+0x110000], UR4 ;  /* 0x11000004083f75b2 */ /* 0x0028620008000100 */
[----:B------:R4:W1:Y:S01]  /*0420*/  SYNCS.EXCH.64 URZ, [UR8+0x110020], UR6 ;  /* 0x11002006083f75b2 */ /* 0x0008620008000100 */
[----:B------:R4:W1:Y:S01]  /*0430*/  SYNCS.EXCH.64 URZ, [UR8+0x110008], UR4 ;  /* 0x11000804083f75b2 */ /* 0x0008620008000100 */
[----:B------:R4:W1:Y:S01]  /*0440*/  SYNCS.EXCH.64 URZ, [UR8+0x110028], UR6 ;  /* 0x11002806083f75b2 */ /* 0x0008620008000100 */
[----:B------:R4:W1:Y:S01]  /*0450*/  SYNCS.EXCH.64 URZ, [UR8+0x110010], UR4 ;  /* 0x11001004083f75b2 */ /* 0x0008620008000100 */
[----:B------:R4:W1:Y:S01]  /*0460*/  SYNCS.EXCH.64 URZ, [UR8+0x110030], UR6 ;  /* 0x11003006083f75b2 */ /* 0x0008620008000100 */
[----:B------:R4:W1:Y:S01]  /*0470*/  SYNCS.EXCH.64 URZ, [UR8+0x110018], UR4 ;  /* 0x11001804083f75b2 */ /* 0x0008620008000100 */
[----:B------:R4:W1:Y:S02]  /*0480*/  SYNCS.EXCH.64 URZ, [UR8+0x110038], UR6 ;  /* 0x11003806083f75b2 */ /* 0x0008640008000100 */
[----:B----4-:R-:W-:Y:S01]  /*0490*/  NOP ;  /* 0x0000000000007918 */ /* 0x010fe20000000000 */
.L_x_3:
        /* <DEDUP_REMOVED lines=27> */
.L_x_4:
[----:B------:R-:W4:Y:S01]  /*0650*/  SHFL.IDX PT, R217, R217, RZ, 0x1f ;  /* 0x00001fffd9d97589 */ /* 0x000f2200000e0000 */
[----:B------:R-:W-:Y:S02]  /*0660*/  ELECT P0, URZ, PT ;  /* 0x00000000003f782f */ /* 0x000fe40003800000 */
[----:B------:R-:W-:Y:S01]  /*0670*/  SHF.R.S32.HI R0, RZ, 0x1f, R6 ;  /* 0x0000001fff007819 */ /* 0x000fe20000011406 */
[----:B------:R-:W-:Y:S01]  /*0680*/  NOP ;  /* 0x0000000000007918 */ /* 0x000fe20000000000 */
[----:B------:R-:W4:Y:S01]  /*0690*/  S2UR UR36, SR_CTAID.Y ;  /* 0x00000000002479c3 */ /* 0x000f220000002600 */
[----:B------:R-:W-:Y:S01]  /*06a0*/  BSSY B0, `(.L_x_5) ;  /* 0x000004f000007945 */ /* 0x000fe20003800000 */
[----:B------:R-:W-:Y:S02]  /*06b0*/  LEA.HI R0, R0, R6, RZ, 0x7 ;  /* 0x0000000600007211 */ /* 0x000fe400078f38ff */
[----:B------:R-:W-:Y:S02]  /*06c0*/  MOV R167, RZ ;  /* 0x000000ff00a77202 */ /* 0x000fe40000000f00 */
[----:B------:R-:W-:-:S02]  /*06d0*/  LOP3.LUT R0, R0, 0xffffff80, RZ, 0xc0, !PT ;  /* 0xffffff8000007812 */ /* 0x000fc400078ec0ff */
[----:B------:R-:W4:Y:S03]  /*06e0*/  S2UR UR37, SR_CTAID.Z ;  /* 0x00000000002579c3 */ /* 0x000f260000002700 */
[----:B------:R-:W-:-:S05]  /*06f0*/  IMAD.IADD R206, R6, 0x1, -R0 ;  /* 0x0000000106ce7824 */ /* 0x000fca00078e0a00 */
[----:B-123--:R-:W-:Y:S01]  /*0700*/  BAR.SYNC.DEFER_BLOCKING 0x0 ;  /* 0x0000000000007b1d */ /* 0x00efe20000010000 */
[----:B----4-:R-:W-:-:S13]  /*0710*/  ISETP.EQ.AND P1, PT, R217, RZ, P0 ;  /* 0x000000ffd900720c */ /* 0x010fda0000722270 */
[----:B------:R-:W-:Y:S05]  /*0720*/  @!P1 BRA `(.L_x_6) ;  /* 0x0000000400189947 */ /* 0x000fea0003800000 */
[----:B------:R-:W1:Y:S01]  /*0730*/  S2R R3, SR_CgaCtaId ;  /* 0x0000000000037919 */ /* 0x000e620000008800 */
[----:B------:R-:W-:Y:S02]  /*0740*/  MOV R0, 0x400 ;  /* 0x0000040000007802 */ /* 0x000fe40000000f00 */
[----:B------:R-:W-:Y:S02]  /*0750*/  MOV R2, 0x1 ;  /* 0x0000000100027802 */ /* 0x000fe40000000f00 */
[----:B------:R-:W-:Y:S02]  /*0760*/  ISETP.NE.AND P3, PT, R206, RZ, PT ;  /* 0x000000ffce00720c */ /* 0x000fe40003f65270 */
[----:B-1----:R-:W-:Y:S02]  /*0770*/  LEA R5, R3, R0, 0x18 ;  /* 0x0000000003057211 */ /* 0x002fe400078ec0ff */
[----:B------:R-:W-:-:S04]  /*0780*/  SHF.L.U32 R0, R2, 0x1f, RZ ;  /* 0x0000001f02007819 */ /* 0x000fc800000006ff */
[----:B------:R-:W1:Y:S02]  /*0790*/  SYNCS.PHASECHK.TRANS64.TRYWAIT P2, [R5+URZ+0x110048], R0 ;  /* 0x11004800050075a7 */ /* 0x000e64000804017f */
[----:B-1----:R-:W-:Y:S05]  /*07a0*/  @!P2 BRA `(.L_x_7) ;  /* 0x0000079c0034a947 */ /* 0x002fea0003800000 */
.L_x_100:
[----:B------:R-:W-:Y:S05]  /*07b0*/  @P3 BRA `(.L_x_8) ;  /* 0x0000000000183947 */ /* 0x000fea0003800000 */
[----:B------:R-:W2:Y:S01]  /*07c0*/  S2R R2, SR_TID.X ;  /* 0x0000000000027919 */ /* 0x000ea20000002100 */
[----:B-1----:R-:W-:-:S04]  /*07d0*/  IMAD.MOV.U32 R0, RZ, RZ, 0x10000 ;  /* 0x00010000ff007424 */ /* 0x002fc800078e00ff */
[----:B------:R3:W-:Y:S01]  /*07e0*/  SYNCS.ARRIVE.TRANS64 RZ, [R5+URZ+0x110040], R0 ;  /* 0x1100400005ff79a7 */ /* 0x0007e2000800003f */
[----:B--2---:R-:W-:-:S13]  /*07f0*/  LOP3.LUT P2, RZ, R2, 0x1f, RZ, 0xc0, !PT ;  /* 0x0000001f02ff7812 */ /* 0x004fda000784c0ff */
[----:B---3--:R-:W-:Y:S05]  /*0800*/  @!P2 BRA `(.L_x_8) ;  /* 0x000000000004a947 */ /* 0x008fea0003800000 */
[----:B------:R-:W-:Y:S01]  /*0810*/  BPT.TRAP 0x1 ;  /* 0x000000040000795c */ /* 0x000fe20000300000 */
.L_x_8:
[----:B------:R-:W1:Y:S01]  /*0820*/  LDC.64 R2, c[0x0][0x198] ;  /* 0x00006600ff027b82 */ /* 0x000e620000000a00 */
[----:B------:R-:W-:Y:S01]  /*0830*/  R2UR UR8, R5 ;  /* 0x00000000050872ca */ /* 0x000fe200000e0000 */
[----:B------:R-:W-:Y:S01]  /*0840*/  UMOV UR6, 0x0 ;  /* 0x0000000000067882 */ /* 0x000fe20000000000 */
[----:B------:R-:W-:Y:S01]  /*0850*/  UMOV UR7, 0x10000000 ;  /* 0x1000000000077882 */ /* 0x000fe20000000000 */
[----:B------:R-:W-:Y:S01]  /*0860*/  UMOV UR10, URZ ;  /* 0x0000003f000a7c82 */ /* 0x000fe20008000000 */
[----:B------:R-:W-:Y:S01]  /*0870*/  UMOV UR12, UR36 ;  /* 0x00000024000c7c82 */ /* 0x000fe20008000000 */
[----:B------:R-:W-:Y:S01]  /*0880*/  UMOV UR13, UR37 ;  /* 0x00000025000d7c82 */ /* 0x000fe20008000000 */
[----:B------:R-:W-:Y:S01]  /*0890*/  UMOV UR18, 0x40 ;  /* 0x0000004000127882 */ /* 0x000fe20000000000 */
[----:B------:R-:W2:Y:S01]  /*08a0*/  S2UR UR11, SR_CTAID.X ;  /* 0x00000000000b79c3 */ /* 0x000ea20000002500 */
[----:B------:R-:W-:Y:S01]  /*08b0*/  UMOV UR20, UR36 ;  /* 0x0000002400147c82 */ /* 0x000fe20008000000 */
[----:B------:R-:W-:Y:S01]  /*08c0*/  UMOV UR21, UR37 ;  /* 0x0000002500157c82 */ /* 0x000fe20008000000 */
[----:B------:R-:W-:Y:S01]  /*08d0*/  UMOV UR50, 0x80 ;  /* 0x0000008000327882 */ /* 0x000fe20000000000 */
[----:B------:R-:W-:Y:S01]  /*08e0*/  UMOV UR52, UR36 ;  /* 0x0000002400347c82 */ /* 0x000fe20008000000 */
[----:B------:R-:W-:Y:S01]  /*08f0*/  UMOV UR53, UR37 ;  /* 0x0000002500357c82 */ /* 0x000fe20008000000 */
[----:B------:R-:W-:-:S02]  /*0900*/  UIADD3 UR9, UR8, 0x110040, URZ ;  /* 0x0011004008097890 */ /* 0x000fc4000fffe03f */
[----:B------:R-:W-:Y:S02]  /*0910*/  UIADD3 UR16, UR8, 0x2000, URZ ;  /* 0x0000200008107890 */ /* 0x000fe4000fffe03f */
[----:B------:R-:W-:Y:S02]  /*0920*/  UIADD3 UR48, UR8, 0x4000, URZ ;  /* 0x0000400008307890 */ /* 0x000fe4000fffe03f */
[----:B------:R-:W-:Y:S01]  /*0930*/  UIADD3 UR40, UR8, 0x6000, URZ ;  /* 0x0000600008287890 */ /* 0x000fe2000fffe03f */
[----:B------:R-:W-:Y:S01]  /*0940*/  UMOV UR17, UR9 ;  /* 0x0000000900117c82 */ /* 0x000fe20008000000 */
[----:B------:R-:W-:Y:S01]  /*0950*/  UIADD3 UR32, UR8, 0x8000, URZ ;  /* 0x0000800008207890 */ /* 0x000fe2000fffe03f */
[----:B-1----:R-:W-:Y:S01]  /*0960*/  IADD3 R0, P2, R2, 0xf0, RZ ;  /* 0x000000f002007810 */ /* 0x002fe20007f5e0ff */
[----:B------:R-:W-:Y:S01]  /*0970*/  UIADD3 UR24, UR8, 0xa000, URZ ;  /* 0x0000a00008187890 */ /* 0x000fe2000fffe03f */
[----:B------:R-:W-:Y:S02]  /*0980*/  UMOV UR49, UR9 ;  /* 0x0000000900317c82 */ /* 0x000fe40008000000 */
[----:B------:R-:W-:Y:S01]  /*0990*/  IADD3.X R2, RZ, R3, RZ, P2, !PT ;  /* 0x00000003ff027210 */ /* 0x000fe200017fe4ff */
[----:B------:R-:W-:Y:S01]  /*09a0*/  UMOV UR42, 0xc0 ;  /* 0x000000c0002a7882 */ /* 0x000fe20000000000 */
[----:B------:R-:W-:Y:S01]  /*09b0*/  R2UR UR4, R0 ;  /* 0x00000000000472ca */ /* 0x000fe200000e0000 */
[----:B------:R-:W-:Y:S01]  /*09c0*/  UMOV UR44, UR36 ;  /* 0x00000024002c7c82 */ /* 0x000fe20008000000 */
[----:B------:R-:W-:Y:S01]  /*09d0*/  R2UR UR5, R2 ;  /* 0x00000000020572ca */ /* 0x000fe200000e0000 */
[----:B--2---:R-:W-:Y:S01]  /*09e0*/  USHF.L.U32 UR11, UR11, 0x6, URZ ;  /* 0x000000060b0b7899 */ /* 0x004fe2000800063f */
[----:B------:R-:W-:Y:S01]  /*09f0*/  UMOV UR45, UR37 ;  /* 0x00000025002d7c82 */ /* 0x000fe20008000000 */
[----:B------:R-:W-:Y:S01]  /*0a00*/  UMOV UR41, UR9 ;  /* 0x0000000900297c82 */ /* 0x000fe20008000000 */
[----:B------:R-:W-:Y:S01]  /*0a10*/  UMOV UR34, 0x100 ;  /* 0x0000010000227882 */ /* 0x000fe20000000000 */
[----:B------:R-:W-:Y:S01]  /*0a20*/  UMOV UR33, UR9 ;  /* 0x0000000900217c82 */ /* 0x000fe20008000000 */
[----:B------:R-:W-:-:S02]  /*0a30*/  UMOV UR26, 0x140 ;  /* 0x00000140001a7882 */ /* 0x000fc40000000000 */
[----:B------:R-:W-:Y:S01]  /*0a40*/  UMOV UR19, UR11 ;  /* 0x0000000b00137c82 */ /* 0x000fe20008000000 */
[----:B------:R-:W-:Y:S01]  /*0a50*/  UMOV UR51, UR11 ;  /* 0x0000000b00337c82 */ /* 0x000fe20008000000 */
[----:B------:R-:W-:Y:S01]  /*0a60*/  UMOV UR43, UR11 ;  /* 0x0000000b002b7c82 */ /* 0x000fe20008000000 */
[----:B------:R-:W-:Y:S01]  /*0a70*/  UMOV UR35, UR11 ;  /* 0x0000000b00237c82 */ /* 0x000fe20008000000 */
[----:B------:R-:W-:Y:S01]  /*0a80*/  UMOV UR28, UR36 ;  /* 0x00000024001c7c82 */ /* 0x000fe20008000000 */
[----:B------:R1:W-:Y:S01]  /*0a90*/  UTMALDG.4D [UR8], [UR4], desc[UR6] ;  /* 0x00000608040075b4 */ /* 0x0003e20008019000 */
[----:B------:R-:W-:Y:S01]  /*0aa0*/  UMOV UR29, UR37 ;  /* 0x00000025001d7c82 */ /* 0x000fe20008000000 */
[----:B------:R-:W-:Y:S01]  /*0ab0*/  UMOV UR25, UR9 ;  /* 0x0000000900197c82 */ /* 0x000fe20008000000 */
[----:B------:R-:W-:Y:S01]  /*0ac0*/  UMOV UR27, UR11 ;  /* 0x0000000b001b7c82 */ /* 0x000fe20008000000 */
[----:B------:R2:W-:Y:S01]  /*0ad0*/  UTMALDG.4D [UR16], [UR4], desc[UR6] ;  /* 0x00000610040075b4 */ /* 0x0005e20008019000 */
[----:B------:R3:W-:Y:S01]  /*0ae0*/  UTMALDG.4D [UR48], [UR4], desc[UR6] ;  /* 0x00000630040075b4 */ /* 0x0007e20008019000 */
[----:B------:R3:W-:Y:S01]  /*0af0*/  UTMALDG.4D [UR40], [UR4], desc[UR6] ;  /* 0x00000628040075b4 */ /* 0x0007e20008019000 */
[----:B-1----:R-:W-:Y:S01]  /*0b00*/  UMOV UR10, 0x1c0 ;  /* 0x000001c0000a7882 */ /* 0x002fe20000000000 */
[----:B------:R3:W-:Y:S01]  /*0b10*/  UTMALDG.4D [UR32], [UR4], desc[UR6] ;  /* 0x00000620040075b4 */ /* 0x0007e20008019000 */
[----:B--2---:R-:W-:-:S02]  /*0b20*/  UIADD3 UR16, UR8, 0xc000, URZ ;  /* 0x0000c00008107890 */ /* 0x004fc4000fffe03f */
[----:B------:R-:W-:Y:S01]  /*0b30*/  UIADD3 UR8, UR8, 0xe000, URZ ;  /* 0x0000e00008087890 */ /* 0x000fe2000fffe03f */
[----:B------:R-:W-:Y:S01]  /*0b40*/  UMOV UR18, 0x180 ;  /* 0x0000018000127882 */ /* 0x000fe20000000000 */
[----:B------:R3:W-:Y:S05]  /*0b50*/  UTMALDG.4D [UR24], [UR4], desc[UR6] ;  /* 0x00000618040075b4 */ /* 0x0007ea0008019000 */
[----:B------:R3:W-:Y:S02]  /*0b60*/  UTMALDG.4D [UR16], [UR4], desc[UR6] ;  /* 0x00000610040075b4 */ /* 0x0007e40008019000 */
[----:B------:R3:W-:Y:S02]  /*0b70*/  UTMALDG.4D [UR8], [UR4], desc[UR6] ;  /* 0x00000608040075b4 */ /* 0x0007e40008019000 */
[----:B---3--:R-:W-:Y:S01]  /*0b80*/  NOP ;  /* 0x0000000000007918 */ /* 0x008fe20000000000 */
.L_x_6:
[----:B------:R-:W-:Y:S05]  /*0b90*/  BSYNC B0 ;  /* 0x0000000000007941 */ /* 0x000fea0003800000 */
.L_x_5:
[----:B------:R-:W1:Y:S01]  /*0ba0*/  LDC R8, c[0x0][0x28c] ;  /* 0x0000a300ff087b82 */ /* 0x000e620000000800 */
[----:B------:R-:W-:Y:S01]  /*0bb0*/  BSSY B0, `(.L_x_9) ;  /* 0x000012f000007945 */ /* 0x000fe20003800000 */
[----:B------:R-:W-:Y:S01]  /*0bc0*/  MOV R205, 0x1 ;  /* 0x0000000100cd7802 */ /* 0x000fe20000000f00 */
[----:B------:R-:W-:Y:S01]  /*0bd0*/  IMAD.MOV.U32 R154, RZ, RZ, 0x1 ;  /* 0x00000001ff9a7424 */ /* 0x000fe200078e00ff */
[----:B------:R-:W-:Y:S01]  /*0be0*/  MOV R152, RZ ;  /* 0x000000ff00987202 */ /* 0x000fe20000000f00 */
[----:B-1----:R-:W-:-:S05]  /*0bf0*/  VIADD R207, R8, 0xff ;  /* 0x000000ff08cf7836 */ /* 0x002fca0000000000 */
[----:B------:R-:W-:-:S04]  /*0c00*/  SHF.R.S32.HI R0, RZ, 0x1f, R207 ;  /* 0x0000001fff007819 */ /* 0x000fc800000114cf */
[----:B------:R-:W-:-:S04]  /*0c10*/  LEA.HI R207, R0, R207, RZ, 0x8 ;  /* 0x000000cf00cf7211 */ /* 0x000fc800078f40ff */
[----:B------:R-:W-:-:S05]  /*0c20*/  SHF.R.S32.HI R153, RZ, 0x8, R207 ;  /* 0x00000008ff997819 */ /* 0x000fca00000114cf */
[----:B------:R-:W-:Y:S01]  /*0c30*/  IMAD.SHL.U32 R153, R153, 0x2, RZ ;  /* 0x0000000299997824 */ /* 0x000fe200078e00ff */
[----:B------:R-:W-:Y:S06]  /*0c40*/  @!P1 BRA `(.L_x_10) ;  /* 0x0000001000949947 */ /* 0x000fec0003800000 */
[----:B------:R-:W1:Y:S01]  /*0c50*/  S2R R4, SR_TID.X ;  /* 0x0000000000047919 */ /* 0x000e620000002100 */
[----:B------:R-:W2:Y:S01]  /*0c60*/  LDC.64 R2, c[0x0][0x198] ;  /* 0x00006600ff027b82 */ /* 0x000ea20000000a00 */
[----:B------:R-:W-:Y:S01]  /*0c70*/  ISETP.GE.AND P1, PT, R8, 0x1, PT ;  /* 0x000000010800780c */ /* 0x000fe20003f26270 */
[----:B------:R-:W-:Y:S01]  /*0c80*/  IMAD.MOV.U32 R152, RZ, RZ, RZ ;  /* 0x000000ffff987224 */ /* 0x000fe200078e00ff */
[----:B------:R-:W-:Y:S02]  /*0c90*/  MOV R167, RZ ;  /* 0x000000ff00a77202 */ /* 0x000fe40000000f00 */
[----:B-1----:R-:W-:-:S09]  /*0ca0*/  LOP3.LUT R6, R4, 0x1f, RZ, 0xc0, !PT ;  /* 0x0000001f04067812 */ /* 0x002fd200078ec0ff */
        /* <DEDUP_REMOVED lines=9> */
.L_x_101:
[----:B------:R-:W-:Y:S01]  /*0d40*/  IMAD.MOV.U32 R152, RZ, RZ, 0x1 ;  /* 0x00000001ff987424 */ /* 0x000fe200078e00ff */
[----:B------:R-:W-:Y:S06]  /*0d50*/  @P2 BRA `(.L_x_13) ;  /* 0x0000000000142947 */ /* 0x000fec0003800000 */
[----:B------:R-:W-:Y:S02]  /*0d60*/  ISETP.NE.AND P1, PT, R6, RZ, PT ;  /* 0x000000ff0600720c */ /* 0x000fe40003f25270 */
[----:B-1----:R-:W-:-:S04]  /*0d70*/  MOV R0, 0x40000 ;  /* 0x0004000000007802 */ /* 0x002fc80000000f00 */
[----:B------:R3:W-:Y:S07]  /*0d80*/  SYNCS.ARRIVE.TRANS64 RZ, [R5+URZ+0x110000], R0 ;  /* 0x1100000005ff79a7 */ /* 0x0007ee000800003f */
[----:B------:R-:W-:Y:S05]  /*0d90*/  @!P1 BRA `(.L_x_13) ;  /* 0x0000000000049947 */ /* 0x000fea0003800000 */
[----:B------:R-:W-:Y:S01]  /*0da0*/  BPT.TRAP 0x1 ;  /* 0x000000040000795c */ /* 0x000fe20000300000 */
.L_x_13:
[----:B-123--:R-:W-:Y:S01]  /*0db0*/  IADD3 R0, P1, R2, 0x1f0, RZ ;  /* 0x000001f002007810 */ /* 0x00efe20007f3e0ff */
[----:B------:R-:W1:Y:S01]  /*0dc0*/  S2R R7, SR_CgaCtaId ;  /* 0x0000000000077919 */ /* 0x000e620000008800 */
[----:B------:R-:W-:Y:S01]  /*0dd0*/  R2UR UR14, R5 ;  /* 0x00000000050e72ca */ /* 0x000fe200000e0000 */
[----:B------:R-:W-:Y:S01]  /*0de0*/  UMOV UR35, URZ ;  /* 0x0000003f00237c82 */ /* 0x000fe20008000000 */
[----:B------:R-:W-:Y:S01]  /*0df0*/  R2UR UR4, R0 ;  /* 0x00000000000472ca */ /* 0x000fe200000e0000 */
[----:B------:R-:W-:Y:S01]  /*0e00*/  IMAD.X R4, RZ, RZ, R3, P1 ;  /* 0x000000ffff047224 */ /* 0x000fe200008e0603 */
[----:B------:R-:W-:Y:S01]  /*0e10*/  UMOV UR6, 0x0 ;  /* 0x0000000000067882 */ /* 0x000fe20000000000 */
[----:B------:R-:W-:Y:S01]  /*0e20*/  UMOV UR7, 0x10000000 ;  /* 0x1000000000077882 */ /* 0x000fe20000000000 */
[----:B------:R-:W-:Y:S01]  /*0e30*/  UMOV UR34, URZ ;  /* 0x0000003f00227c82 */ /* 0x000fe20008000000 */
[----:B------:R-:W-:Y:S01]  /*0e40*/  UMOV UR26, 0x40 ;  /* 0x00000040001a7882 */ /* 0x000fe20000000000 */
[----:B------:R-:W-:Y:S01]  /*0e50*/  R2UR UR5, R4 ;  /* 0x00000000040572ca */ /* 0x000fe200000e0000 */
[----:B------:R-:W-:Y:S01]  /*0e60*/  UMOV UR28, UR36 ;  /* 0x00000024001c7c82 */ /* 0x000fe20008000000 */
[----:B------:R-:W-:Y:S01]  /*0e70*/  UMOV UR29, UR37 ;  /* 0x00000025001d7c82 */ /* 0x000fe20008000000 */
[----:B------:R-:W-:Y:S01]  /*0e80*/  UMOV UR27, UR35 ;  /* 0x00000023001b7c82 */ /* 0x000fe20008000000 */
[----:B------:R-:W-:Y:S01]  /*0e90*/  UMOV UR10, 0x80 ;  /* 0x00000080000a7882 */ /* 0x000fe20000000000 */
[----:B------:R-:W-:Y:S01]  /*0ea0*/  UIADD3 UR32, UR14, 0x10000, URZ ;  /* 0x000100000e207890 */ /* 0x000fe2000fffe03f */
[----:B------:R-:W-:Y:S01]  /*0eb0*/  MOV R0, 0x400 ;  /* 0x0000040000007802 */ /* 0x000fe20000000f00 */
[----:B------:R-:W-:Y:S01]  /*0ec0*/  UIADD3 UR33, UR14, 0x110000, URZ ;  /* 0x001100000e217890 */ /* 0x000fe2000fffe03f */
[----:B------:R-:W-:Y:S01]  /*0ed0*/  MOV R5, 0x1 ;  /* 0x0000000100057802 */ /* 0x000fe20000000f00 */
[----:B------:R-:W-:Y:S01]  /*0ee0*/  UIADD3 UR24, UR14, 0x18000, URZ ;  /* 0x000180000e187890 */ /* 0x000fe2000fffe03f */
[----:B------:R-:W-:Y:S01]  /*0ef0*/  ISETP.NE.AND P2, PT, R206, RZ, PT ;  /* 0x000000ffce00720c */ /* 0x000fe20003f45270 */
[----:B------:R-:W-:Y:S01]  /*0f00*/  UIADD3 UR8, UR14, 0x20000, URZ ;  /* 0x000200000e087890 */ /* 0x000fe2000fffe03f */
[----:B------:R-:W-:Y:S01]  /*0f10*/  SHF.L.U32 R5, R5, 0x1f, RZ ;  /* 0x0000001f05057819 */ /* 0x000fe200000006ff */
[----:B------:R-:W-:Y:S01]  /*0f20*/  UMOV UR12, UR36 ;  /* 0x00000024000c7c82 */ /* 0x000fe20008000000 */
[----:B------:R-:W-:Y:S01]  /*0f30*/  UMOV UR25, UR33 ;  /* 0x0000002100197c82 */ /* 0x000fe20008000000 */
[----:B------:R-:W-:Y:S01]  /*0f40*/  UMOV UR13, UR37 ;  /* 0x00000025000d7c82 */ /* 0x000fe20008000000 */
[----:B------:R-:W-:Y:S01]  /*0f50*/  UMOV UR11, UR35 ;  /* 0x00000023000b7c82 */ /* 0x000fe20008000000 */
[----:B------:R-:W-:Y:S01]  /*0f60*/  UMOV UR9, UR33 ;  /* 0x0000002100097c82 */ /* 0x000fe20008000000 */
[----:B------:R-:W-:Y:S01]  /*0f70*/  UTMALDG.4D [UR32], [UR4], desc[UR6] ;  /* 0x00000620040075b4 */ /* 0x000fe20008019000 */
[----:B------:R-:W-:Y:S01]  /*0f80*/  UIADD3 UR16, UR14, 0x28000, URZ ;  /* 0x000280000e107890 */ /* 0x000fe2000fffe03f */
[----:B------:R-:W-:Y:S01]  /*0f90*/  UMOV UR18, 0xc0 ;  /* 0x000000c000127882 */ /* 0x000fe20000000000 */
[----:B------:R-:W-:Y:S01]  /*0fa0*/  UMOV UR20, UR36 ;  /* 0x0000002400147c82 */ /* 0x000fe20008000000 */
[----:B------:R-:W-:Y:S01]  /*0fb0*/  UMOV UR21, UR37 ;  /* 0x0000002500157c82 */ /* 0x000fe20008000000 */
[----:B------:R-:W-:Y:S01]  /*0fc0*/  UMOV UR19, UR35 ;  /* 0x0000002300137c82 */ /* 0x000fe20008000000 */
[----:B------:R-:W-:Y:S01]  /*0fd0*/  UMOV UR17, UR33 ;  /* 0x0000002100117c82 */ /* 0x000fe20008000000 */
[----:B------:R2:W-:Y:S01]  /*0fe0*/  UTMALDG.4D [UR24], [UR4], desc[UR6] ;  /* 0x00000618040075b4 */ /* 0x0005e20008019000 */
[----:B-1----:R-:W-:-:S05]  /*0ff0*/  LEA R7, R7, R0, 0x18 ;  /* 0x0000000007077211 */ /* 0x002fca00078ec0ff */
[----:B------:R-:W-:Y:S01]  /*1000*/  IMAD R4, R152, 0x8, R7 ;  /* 0x0000000898047824 */ /* 0x000fe200078e0207 */
[----:B------:R1:W-:Y:S01]  /*1010*/  UTMALDG.4D [UR8], [UR4], desc[UR6] ;  /* 0x00000608040075b4 */ /* 0x0003e20008019000 */
[----:B------:R3:W-:Y:S01]  /*1020*/  UTMALDG.4D [UR16], [UR4], desc[UR6] ;  /* 0x00000610040075b4 */ /* 0x0007e20008019000 */
[----:B--2---:R-:W-:Y:S01]  /*1030*/  UIADD3 UR24, UR14, 0x38000, URZ ;  /* 0x000380000e187890 */ /* 0x004fe2000fffe03f */
[----:B------:R-:W-:Y:S01]  /*1040*/  UMOV UR26, 0x140 ;  /* 0x00000140001a7882 */ /* 0x000fe20000000000 */
[----:B-1----:R-:W-:Y:S01]  /*1050*/  UIADD3 UR8, UR14, 0x30000, URZ ;  /* 0x000300000e087890 */ /* 0x002fe2000fffe03f */
[----:B------:R-:W-:Y:S01]  /*1060*/  UMOV UR10, 0x100 ;  /* 0x00000100000a7882 */ /* 0x000fe20000000000 */
[----:B---3--:R-:W-:-:S07]  /*1070*/  UIADD3 UR16, UR14, 0x40000, URZ ;  /* 0x000400000e107890 */ /* 0x008fce000fffe03f */
[----:B------:R1:W-:Y:S01]  /*1080*/  UTMALDG.4D [UR8], [UR4], desc[UR6] ;  /* 0x00000608040075b4 */ /* 0x0003e20008019000 */
[----:B------:R-:W-:Y:S01]  /*1090*/  UMOV UR18, 0x180 ;  /* 0x0000018000127882 */ /* 0x000fe20000000000 */
[----:B------:R2:W-:Y:S01]  /*10a0*/  UTMALDG.4D [UR24], [UR4], desc[UR6] ;  /* 0x00000618040075b4 */ /* 0x0005e20008019000 */
[----:B------:R2:W-:Y:S01]  /*10b0*/  UTMALDG.4D [UR16], [UR4], desc[UR6] ;  /* 0x00000610040075b4 */ /* 0x0005e20008019000 */
[----:B-1----:R-:W-:Y:S01]  /*10c0*/  UIADD3 UR8, UR14, 0x48000, URZ ;  /* 0x000480000e087890 */ /* 0x002fe2000fffe03f */
[----:B------:R-:W-:-:S08]  /*10d0*/  UMOV UR10, 0x1c0 ;  /* 0x000001c0000a7882 */ /* 0x000fd00000000000 */
[----:B------:R2:W-:Y:S01]  /*10e0*/  UTMALDG.4D [UR8], [UR4], desc[UR6] ;  /* 0x00000608040075b4 */ /* 0x0005e20008019000 */
[----:B------:R-:W1:Y:S02]  /*10f0*/  SYNCS.PHASECHK.TRANS64.TRYWAIT P1, [R4+URZ+0x110020], R5 ;  /* 0x11002005040075a7 */ /* 0x000e64000802017f */
[----:B-12---:R-:W-:Y:S05]  /*1100*/  @!P1 BRA `(.L_x_14) ;  /* 0x0000079400049947 */ /* 0x006fea0003800000 */
.L_x_102:
[----:B------:R-:W-:Y:S01]  /*1110*/  MOV R167, 0x1 ;  /* 0x0000000100a77802 */ /* 0x000fe20000000f00 */
[----:B------:R-:W-:Y:S06]  /*1120*/  @P2 BRA `(.L_x_15) ;  /* 0x0000000000142947 */ /* 0x000fec0003800000 */
[----:B------:R-:W-:Y:S01]  /*1130*/  ISETP.NE.AND P1, PT, R6, RZ, PT ;  /* 0x000000ff0600720c */ /* 0x000fe20003f25270 */
[----:B-1----:R-:W-:-:S04]  /*1140*/  IMAD.MOV.U32 R5, RZ, RZ, 0x40000 ;  /* 0x00040000ff057424 */ /* 0x002fc800078e00ff */
[----:B------:R2:W-:Y:S08]  /*1150*/  SYNCS.ARRIVE.TRANS64 RZ, [R4+URZ+0x110000], R5 ;  /* 0x1100000504ff79a7 */ /* 0x0005f0000800003f */
[----:B------:R-:W-:Y:S05]  /*1160*/  @!P1 BRA `(.L_x_15) ;  /* 0x0000000000049947 */ /* 0x000fea0003800000 */
[----:B------:R-:W-:Y:S01]  /*1170*/  BPT.TRAP 0x1 ;  /* 0x000000040000795c */ /* 0x000fe20000300000 */
.L_x_15:
[----:B------:R-:W-:Y:S01]  /*1180*/  LEA R0, R152, R7, 0x12 ;  /* 0x0000000798007211 */ /* 0x000fe200078e90ff */
[----:B------:R-:W-:Y:S01]  /*1190*/  UMOV UR51, URZ ;  /* 0x0000003f00337c82 */ /* 0x000fe20008000000 */
[----:B-12---:R-:W-:Y:S01]  /*11a0*/  IADD3 R5, P1, R2, 0x2f0, RZ ;  /* 0x000002f002057810 */ /* 0x006fe20007f3e0ff */
[----:B------:R-:W-:Y:S01]  /*11b0*/  UMOV UR6, 0x0 ;  /* 0x0000000000067882 */ /* 0x000fe20000000000 */
[----:B------:R-:W-:Y:S01]  /*11c0*/  R2UR UR49, R4 ;  /* 0x00000000043172ca */ /* 0x000fe200000e0000 */
[----:B------:R-:W-:Y:S01]  /*11d0*/  UMOV UR7, 0x10000000 ;  /* 0x1000000000077882 */ /* 0x000fe20000000000 */
[----:B------:R-:W-:Y:S01]  /*11e0*/  R2UR UR14, R0 ;  /* 0x00000000000e72ca */ /* 0x000fe200000e0000 */
[----:B------:R-:W-:Y:S01]  /*11f0*/  IMAD.X R7, RZ, RZ, R3, P1 ;  /* 0x000000ffff077224 */ /* 0x000fe200008e0603 */
[----:B------:R-:W-:Y:S01]  /*1200*/  R2UR UR4, R5 ;  /* 0x00000000050472ca */ /* 0x000fe200000e0000 */
[----:B------:R-:W-:Y:S01]  /*1210*/  UMOV UR50, URZ ;  /* 0x0000003f00327c82 */ /* 0x000fe20008000000 */
[----:B------:R-:W-:Y:S01]  /*1220*/  UMOV UR52, UR36 ;  /* 0x0000002400347c82 */ /* 0x000fe20008000000 */
[----:B------:R-:W-:Y:S01]  /*1230*/  UMOV UR53, UR37 ;  /* 0x0000002500357c82 */ /* 0x000fe20008000000 */
[----:B------:R-:W-:Y:S01]  /*1240*/  R2UR UR5, R7 ;  /* 0x00000000070572ca */ /* 0x000fe200000e0000 */
[----:B------:R-:W-:Y:S01]  /*1250*/  UMOV UR18, 0x40 ;  /* 0x0000004000127882 */ /* 0x000fe20000000000 */
[----:B------:R-:W-:Y:S01]  /*1260*/  UMOV UR20, UR36 ;  /* 0x0000002400147c82 */ /* 0x000fe20008000000 */
[----:B------:R-:W-:Y:S01]  /*1270*/  UMOV UR21, UR37 ;  /* 0x0000002500157c82 */ /* 0x000fe20008000000 */
[----:B------:R-:W-:Y:S01]  /*1280*/  UMOV UR19, UR51 ;  /* 0x0000003300137c82 */ /* 0x000fe20008000000 */
[----:B------:R-:W-:Y:S01]  /*1290*/  UIADD3 UR49, UR49, 0x110000, URZ ;  /* 0x0011000031317890 */ /* 0x000fe2000fffe03f */
[----:B------:R-:W-:Y:S01]  /*12a0*/  IADD3 R152, R152, 0x1, RZ ;  /* 0x0000000198987810 */ /* 0x000fe20007ffe0ff */
[----:B------:R-:W-:-:S02]  /*12b0*/  UIADD3 UR48, UR14, 0x10000, URZ ;  /* 0x000100000e307890 */ /* 0x000fc4000fffe03f */
[----:B------:R-:W-:Y:S02]  /*12c0*/  UIADD3 UR16, UR14, 0x18000, URZ ;  /* 0x000180000e107890 */ /* 0x000fe4000fffe03f */
[----:B------:R-:W-:Y:S02]  /*12d0*/  UIADD3 UR40, UR14, 0x20000, URZ ;  /* 0x000200000e287890 */ /* 0x000fe4000fffe03f */
[----:B------:R-:W-:Y:S01]  /*12e0*/  UIADD3 UR8, UR14, 0x28000, URZ ;  /* 0x000280000e087890 */ /* 0x000fe2000fffe03f */
[----:B------:R-:W-:Y:S01]  /*12f0*/  UMOV UR17, UR49 ;  /* 0x0000003100117c82 */ /* 0x000fe20008000000 */
[----:B------:R-:W-:Y:S01]  /*1300*/  UMOV UR42, 0x80 ;  /* 0x00000080002a7882 */ /* 0x000fe20000000000 */
[----:B------:R-:W-:Y:S01]  /*1310*/  UMOV UR44, UR36 ;  /* 0x00000024002c7c82 */ /* 0x000fe20008000000 */
[----:B------:R-:W-:Y:S01]  /*1320*/  UMOV UR45, UR37 ;  /* 0x00000025002d7c82 */ /* 0x000fe20008000000 */
[----:B------:R-:W-:Y:S01]  /*1330*/  UTMALDG.4D [UR48], [UR4], desc[UR6] ;  /* 0x00000630040075b4 */ /* 0x000fe20008019000 */
[----:B------:R-:W-:Y:S01]  /*1340*/  UMOV UR43, UR51 ;  /* 0x00000033002b7c82 */ /* 0x000fe20008000000 */
[----:B------:R-:W-:Y:S01]  /*1350*/  UMOV UR41, UR49 ;  /* 0x0000003100297c82 */ /* 0x000fe20008000000 */
[----:B------:R-:W-:Y:S01]  /*1360*/  UMOV UR10, 0xc0 ;  /* 0x000000c0000a7882 */ /* 0x000fe20000000000 */
[----:B------:R-:W-:Y:S01]  /*1370*/  UMOV UR12, UR36 ;  /* 0x00000024000c7c82 */ /* 0x000fe20008000000 */
[----:B------:R-:W-:Y:S01]  /*1380*/  UMOV UR13, UR37 ;  /* 0x00000025000d7c82 */ /* 0x000fe20008000000 */
[----:B------:R-:W-:Y:S01]  /*1390*/  UMOV UR11, UR51 ;  /* 0x00000033000b7c82 */ /* 0x000fe20008000000 */
[----:B------:R-:W-:Y:S01]  /*13a0*/  UMOV UR9, UR49 ;  /* 0x0000003100097c82 */ /* 0x000fe20008000000 */
[----:B------:R1:W-:Y:S01]  /*13b0*/  UTMALDG.4D [UR16], [UR4], desc[UR6] ;  /* 0x00000610040075b4 */ /* 0x0003e20008019000 */
[----:B------:R-:W-:-:S02]  /*13c0*/  UIADD3 UR24, UR14, 0x30000, URZ ;  /* 0x000300000e187890 */ /* 0x000fc4000fffe03f */
[----:B------:R-:W-:Y:S01]  /*13d0*/  UIADD3 UR32, UR14, 0x38000, URZ ;  /* 0x000380000e207890 */ /* 0x000fe2000fffe03f */
        /* <DEDUP_REMOVED lines=9> */
[----:B------:R2:W-:Y:S01]  /*1470*/  UTMALDG.4D [UR8], [UR4], desc[UR6] ;  /* 0x00000608040075b4 */ /* 0x0005e20008019000 */
[----:B------:R3:W-:Y:S01]  /*1480*/  UTMALDG.4D [UR24], [UR4], desc[UR6] ;  /* 0x00000618040075b4 */ /* 0x0007e20008019000 */
[----:B-1----:R-:W-:Y:S01]  /*1490*/  UIADD3 UR16, UR14, 0x40000, URZ ;  /* 0x000400000e107890 */ /* 0x002fe2000fffe03f */
[----:B------:R-:W-:Y:S01]  /*14a0*/  UMOV UR18, 0x180 ;  /* 0x0000018000127882 */ /* 0x000fe20000000000 */
[----:B------:R3:W-:Y:S07]  /*14b0*/  UTMALDG.4D [UR32], [UR4], desc[UR6] ;  /* 0x00000620040075b4 */ /* 0x0007ee0008019000 */
[----:B------:R3:W-:Y:S01]  /*14c0*/  UTMALDG.4D [UR16], [UR4], desc[UR6] ;  /* 0x00000610040075b4 */ /* 0x0007e20008019000 */
[----:B--2---:R-:W-:Y:S01]  /*14d0*/  UIADD3 UR8, UR14, 0x48000, URZ ;  /* 0x000480000e087890 */ /* 0x004fe2000fffe03f */
[----:B------:R-:W-:-:S08]  /*14e0*/  UMOV UR10, 0x1c0 ;  /* 0x000001c0000a7882 */ /* 0x000fd00000000000 */
[----:B------:R3:W-:Y:S02]  /*14f0*/  UTMALDG.4D [UR8], [UR4], desc[UR6] ;  /* 0x00000608040075b4 */ /* 0x0007e40008019000 */
[----:B---3--:R-:W-:Y:S01]  /*1500*/  NOP ;  /* 0x0000000000007918 */ /* 0x008fe20000000000 */
.L_x_11:
[----:B------:R-:W-:Y:S01]  /*1510*/  ISETP.GE.AND P1, PT, R8, 0x101, PT ;  /* 0x000001010800780c */ /* 0x000fe20003f26270 */
[----:B------:R-:W-:-:S12]  /*1520*/  IMAD.MOV.U32 R154, RZ, RZ, 0x1 ;  /* 0x00000001ff9a7424 */ /* 0x000fd800078e00ff */
[----:B------:R-:W-:Y:S05]  /*1530*/  @!P1 BRA `(.L_x_16) ;  /* 0x0000000800549947 */ /* 0x000fea0003800000 */
[----:B------:R-:W1:Y:S01]  /*1540*/  S2R R5, SR_CgaCtaId ;  /* 0x0000000000057919 */ /* 0x000e620000008800 */
[----:B------:R-:W-:Y:S02]  /*1550*/  MOV R0, 0x400 ;  /* 0x0000040000007802 */ /* 0x000fe40000000f00 */
[----:B------:R-:W-:Y:S02]  /*1560*/  MOV R7, 0x1 ;  /* 0x0000000100077802 */ /* 0x000fe40000000f00 */
[----:B------:R-:W-:Y:S02]  /*1570*/  ISETP.NE.AND P2, PT, R206, RZ, PT ;  /* 0x000000ffce00720c */ /* 0x000fe40003f45270 */
[----:B------:R-:W-:Y:S02]  /*1580*/  SHF.L.U32 R7, R7, 0x1f, RZ ;  /* 0x0000001f07077819 */ /* 0x000fe400000006ff */
[----:B-1----:R-:W-:-:S05]  /*1590*/  LEA R5, R5, R0, 0x18 ;  /* 0x0000000005057211 */ /* 0x002fca00078ec0ff */
[----:B------:R-:W-:-:S04]  /*15a0*/  IMAD R0, R152, 0x8, R5 ;  /* 0x0000000898007824 */ /* 0x000fc800078e0205 */
[----:B------:R-:W1:Y:S02]  /*15b0*/  SYNCS.PHASECHK.TRANS64.TRYWAIT P1, [R0+URZ+0x110020], R7 ;  /* 0x11002007000075a7 */ /* 0x000e64000802017f */
[----:B-1----:R-:W-:Y:S05]  /*15c0*/  @!P1 BRA `(.L_x_17) ;  /* 0x0000078c00e89947 */ /* 0x002fea0003800000 */
.L_x_103:
[----:B------:R-:W-:Y:S05]  /*15d0*/  @P2 BRA `(.L_x_18) ;  /* 0x0000000000142947 */ /* 0x000fea0003800000 */
[----:B------:R-:W-:Y:S02]  /*15e0*/  ISETP.NE.AND P1, PT, R6, RZ, PT ;  /* 0x000000ff0600720c */ /* 0x000fe40003f25270 */
[----:B-1----:R-:W-:-:S04]  /*15f0*/  MOV R7, 0x40000 ;  /* 0x0004000000077802 */ /* 0x002fc80000000f00 */
[----:B------:R3:W-:Y:S07]  /*1600*/  SYNCS.ARRIVE.TRANS64 RZ, [R0+URZ+0x110000], R7 ;  /* 0x1100000700ff79a7 */ /* 0x0007ee000800003f */
[----:B------:R-:W-:Y:S05]  /*1610*/  @!P1 BRA `(.L_x_18) ;  /* 0x0000000000049947 */ /* 0x000fea0003800000 */
[----:B------:R-:W-:Y:S01]  /*1620*/  BPT.TRAP 0x1 ;  /* 0x000000040000795c */ /* 0x000fe20000300000 */
.L_x_18:
[----:B------:R-:W-:Y:S01]  /*1630*/  IMAD R5, R152, 0x40000, R5 ;  /* 0x0004000098057824 */ /* 0x000fe200078e0205 */
[----:B------:R-:W-:Y:S01]  /*1640*/  R2UR UR41, R0 ;  /* 0x00000000002972ca */ /* 0x000fe200000e0000 */
[----:B-1-3--:R-:W1:Y:S01]  /*1650*/  S2R R7, SR_CgaCtaId ;  /* 0x0000000000077919 */ /* 0x00ae620000008800 */
[----:B------:R-:W-:Y:S01]  /*1660*/  R2UR UR43, R167 ;  /* 0x00000000a72b72ca */ /* 0x000fe200000e0000 */
[----:B------:R-:W-:Y:S01]  /*1670*/  UMOV UR4, 0x0 ;  /* 0x0000000000047882 */ /* 0x000fe20000000000 */
[----:B------:R-:W-:Y:S01]  /*1680*/  R2UR UR14, R5 ;  /* 0x00000000050e72ca */ /* 0x000fe200000e0000 */
[----:B------:R-:W-:Y:S01]  /*1690*/  UMOV UR5, 0x10000000 ;  /* 0x1000000000057882 */ /* 0x000fe20000000000 */
[----:B--2---:R-:W-:Y:S01]  /*16a0*/  IADD3 R0, P1, R2, 0x1f0, RZ ;  /* 0x000001f002007810 */ /* 0x004fe20007f3e0ff */
[----:B------:R-:W-:Y:S01]  /*16b0*/  UMOV UR42, URZ ;  /* 0x0000003f002a7c82 */ /* 0x000fe20008000000 */
[----:B------:R-:W-:Y:S01]  /*16c0*/  UMOV UR44, UR36 ;  /* 0x00000024002c7c82 */ /* 0x000fe20008000000 */
[----:B------:R-:W-:Y:S01]  /*16d0*/  UMOV UR45, UR37 ;  /* 0x00000025002d7c82 */ /* 0x000fe20008000000 */
[----:B------:R-:W-:Y:S01]  /*16e0*/  IADD3.X R4, RZ, R3, RZ, P1, !PT ;  /* 0x00000003ff047210 */ /* 0x000fe20000ffe4ff */
[----:B------:R-:W-:Y:S01]  /*16f0*/  UMOV UR10, 0x40 ;  /* 0x00000040000a7882 */ /* 0x000fe20000000000 */
[----:B------:R-:W-:Y:S01]  /*1700*/  R2UR UR6, R0 ;  /* 0x00000000000672ca */ /* 0x000fe200000e0000 */
[----:B------:R-:W-:Y:S01]  /*1710*/  UIADD3 UR41, UR41, 0x110000, URZ ;  /* 0x0011000029297890 */ /* 0x000fe2000fffe03f */
[----:B------:R-:W-:Y:S01]  /*1720*/  R2UR UR7, R4 ;  /* 0x00000000040772ca */ /* 0x000fe200000e0000 */
[----:B------:R-:W-:Y:S01]  /*1730*/  USHF.L.U32 UR43, UR43, 0x8, URZ ;  /* 0x000000082b2b7899 */ /* 0x000fe2000800063f */
[----:B------:R-:W-:Y:S01]  /*1740*/  VIADD R152, R152, 0x1 ;  /* 0x0000000198987836 */ /* 0x000fe20000000000 */
[----:B------:R-:W-:Y:S01]  /*1750*/  UIADD3 UR40, UR14, 0x10000, URZ ;  /* 0x000100000e287890 */ /* 0x000fe2000fffe03f */
[----:B------:R-:W-:Y:S01]  /*1760*/  MOV R0, 0x400 ;  /* 0x0000040000007802 */ /* 0x000fe20000000f00 */
[----:B------:R-:W-:Y:S01]  /*1770*/  UIADD3 UR8, UR14, 0x18000, URZ ;  /* 0x000180000e087890 */ /* 0x000fe2000fffe03f */
[----:B------:R-:W-:Y:S01]  /*1780*/  UMOV UR12, UR36 ;  /* 0x00000024000c7c82 */ /* 0x000fe20008000000 */
[----:B------:R-:W-:Y:S01]  /*1790*/  UMOV UR13, UR37 ;  /* 0x00000025000d7c82 */ /* 0x000fe20008000000 */
[----:B------:R-:W-:Y:S01]  /*17a0*/  UMOV UR9, UR41 ;  /* 0x0000002900097c82 */ /* 0x000fe20008000000 */
[----:B------:R-:W-:Y:S01]  /*17b0*/  UMOV UR11, UR43 ;  /* 0x0000002b000b7c82 */ /* 0x000fe20008000000 */
[----:B------:R-:W-:Y:S01]  /*17c0*/  UIADD3 UR32, UR14, 0x20000, URZ ;  /* 0x000200000e207890 */ /* 0x000fe2000fffe03f */
[C---:B------:R-:W-:Y:S01]  /*17d0*/  ISETP.NE.AND P2, PT, R152.reuse, 0x4, PT ;  /* 0x000000049800780c */ /* 0x040fe20003f45270 */
[----:B------:R-:W-:Y:S01]  /*17e0*/  UIADD3 UR24, UR14, 0x28000, URZ ;  /* 0x000280000e187890 */ /* 0x000fe2000fffe03f */
[----:B------:R-:W-:Y:S01]  /*17f0*/  UTMALDG.4D [UR40], [UR6], desc[UR4] ;  /* 0x00000428060075b4 */ /* 0x000fe20008019000 */
[----:B------:R-:W-:Y:S01]  /*1800*/  UIADD3 UR16, UR14, 0x30000, URZ ;  /* 0x000300000e107890 */ /* 0x000fe2000fffe03f */
[----:B------:R-:W-:Y:S01]  /*1810*/  ISETP.NE.AND P1, PT, R152, 0x4, PT ;  /* 0x000000049800780c */ /* 0x000fe20003f25270 */
[----:B------:R-:W-:Y:S01]  /*1820*/  UMOV UR34, 0x80 ;  /* 0x0000008000227882 */ /* 0x000fe20000000000 */
[----:B------:R-:W-:Y:S01]  /*1830*/  UMOV UR33, UR41 ;  /* 0x0000002900217c82 */ /* 0x000fe20008000000 */
[----:B------:R-:W-:Y:S01]  /*1840*/  UMOV UR35, UR43 ;  /* 0x0000002b00237c82 */ /* 0x000fe20008000000 */
[----:B------:R-:W-:Y:S01]  /*1850*/  UMOV UR26, 0xc0 ;  /* 0x000000c0001a7882 */ /* 0x000fe20000000000 */
[----:B------:R-:W-:Y:S01]  /*1860*/  UMOV UR28, UR36 ;  /* 0x00000024001c7c82 */ /* 0x000fe20008000000 */
[----:B------:R2:W-:Y:S01]  /*1870*/  UTMALDG.4D [UR8], [UR6], desc[UR4] ;  /* 0x00000408060075b4 */ /* 0x0005e20008019000 */
[----:B------:R-:W-:Y:S01]  /*1880*/  UMOV UR29, UR37 ;  /* 0x00000025001d7c82 */ /* 0x000fe20008000000 */
[----:B------:R-:W-:Y:S01]  /*1890*/  UMOV UR25, UR41 ;  /* 0x0000002900197c82 */ /* 0x000fe20008000000 */
[----:B------:R-:W-:Y:S01]  /*18a0*/  UMOV UR27, UR43 ;  /* 0x0000002b001b7c82 */ /* 0x000fe20008000000 */
[----:B------:R-:W-:Y:S01]  /*18b0*/  UMOV UR18, 0x100 ;  /* 0x0000010000127882 */ /* 0x000fe20000000000 */
[----:B------:R-:W-:Y:S01]  /*18c0*/  UMOV UR20, UR36 ;  /* 0x0000002400147c82 */ /* 0x000fe20008000000 */
[----:B------:R-:W-:Y:S01]  /*18d0*/  UMOV UR21, UR37 ;  /* 0x0000002500157c82 */ /* 0x000fe20008000000 */
[----:B------:R-:W-:Y:S01]  /*18e0*/  UMOV UR17, UR41 ;  /* 0x0000002900117c82 */ /* 0x000fe20008000000 */
[----:B------:R-:W-:Y:S01]  /*18f0*/  UMOV UR19, UR43 ;  /* 0x0000002b00137c82 */ /* 0x000fe20008000000 */
[----:B------:R-:W-:Y:S01]  /*1900*/  UTMALDG.4D [UR32], [UR6], desc[UR4] ;  /* 0x00000420060075b4 */ /* 0x000fe20008019000 */
[----:B-1----:R-:W-:-:S02]  /*1910*/  LEA R7, R7, R0, 0x18 ;  /* 0x0000000007077211 */ /* 0x002fc400078ec0ff */
[----:B------:R-:W-:Y:S02]  /*1920*/  SEL R152, R152, RZ, P2 ;  /* 0x000000ff98987207 */ /* 0x000fe40001000000 */
[----:B------:R-:W-:Y:S02]  /*1930*/  SEL R154, RZ, 0x1, !P1 ;  /* 0x00000001ff9a7807 */ /* 0x000fe40004800000 */
[----:B------:R-:W-:Y:S01]  /*1940*/  LEA R5, R152, R7, 0x3 ;  /* 0x0000000798057211 */ /* 0x000fe200078e18ff */
[----:B------:R-:W-:Y:S01]  /*1950*/  UTMALDG.4D [UR24], [UR6], desc[UR4] ;  /* 0x00000418060075b4 */ /* 0x000fe20008019000 */
[----:B------:R-:W-:Y:S02]  /*1960*/  SHF.L.U32 R0, R154, 0x1f, RZ ;  /* 0x0000001f9a007819 */ /* 0x000fe400000006ff */
[----:B------:R-:W-:Y:S01]  /*1970*/  ISETP.NE.AND P2, PT, R206, RZ, PT ;  /* 0x000000ffce00720c */ /* 0x000fe20003f45270 */
[----:B------:R1:W-:Y:S01]  /*1980*/  UTMALDG.4D [UR16], [UR6], desc[UR4] ;  /* 0x00000410060075b4 */ /* 0x0003e20008019000 */
[----:B--2---:R-:W-:Y:S01]  /*1990*/  UIADD3 UR8, UR14, 0x38000, URZ ;  /* 0x000380000e087890 */ /* 0x004fe2000fffe03f */
[----:B------:R-:W-:-:S08]  /*19a0*/  UMOV UR10, 0x140 ;  /* 0x00000140000a7882 */ /* 0x000fd00000000000 */
[----:B------:R2:W-:Y:S01]  /*19b0*/  UTMALDG.4D [UR8], [UR6], desc[UR4] ;  /* 0x00000408060075b4 */ /* 0x0005e20008019000 */
[----:B-1----:R-:W-:Y:S01]  /*19c0*/  UIADD3 UR16, UR14, 0x40000, URZ ;  /* 0x000400000e107890 */ /* 0x002fe2000fffe03f */
[----:B------:R-:W-:-:S08]  /*19d0*/  UMOV UR18, 0x180 ;  /* 0x0000018000127882 */ /* 0x000fd00000000000 */
[----:B------:R1:W-:Y:S01]  /*19e0*/  UTMALDG.4D [UR16], [UR6], desc[UR4] ;  /* 0x00000410060075b4 */ /* 0x0003e20008019000 */
[----:B--2---:R-:W-:Y:S01]  /*19f0*/  UIADD3 UR8, UR14, 0x48000, URZ ;  /* 0x000480000e087890 */ /* 0x004fe2000fffe03f */
[----:B------:R-:W-:-:S08]  /*1a00*/  UMOV UR10, 0x1c0 ;  /* 0x000001c0000a7882 */ /* 0x000fd00000000000 */
[----:B------:R1:W-:Y:S01]  /*1a10*/  UTMALDG.4D [UR8], [UR6], desc[UR4] ;  /* 0x00000408060075b4 */ /* 0x0003e20008019000 */
[----:B------:R-:W2:Y:S02]  /*1a20*/  SYNCS.PHASECHK.TRANS64.TRYWAIT P1, [R5+URZ+0x110020], R0 ;  /* 0x11002000050075a7 */ /* 0x000ea4000802017f */
[----:B-12---:R-:W-:Y:S05]  /*1a30*/  @!P1 BRA `(.L_x_19) ;  /* 0x0000078800e09947 */ /* 0x006fea0003800000 */
.L_x_104:
[----:B------:R-:W-:Y:S05]  /*1a40*/  @P2 BRA `(.L_x_20) ;  /* 0x0000000000142947 */ /* 0x000fea0003800000 */
[----:B------:R-:W-:Y:S01]  /*1a50*/  ISETP.NE.AND P1, PT, R6, RZ, PT ;  /* 0x000000ff0600720c */ /* 0x000fe20003f25270 */
[----:B-1----:R-:W-:-:S04]  /*1a60*/  IMAD.MOV.U32 R0, RZ, RZ, 0x40000 ;  /* 0x00040000ff007424 */ /* 0x002fc800078e00ff */
[----:B------:R2:W-:Y:S08]  /*1a70*/  SYNCS.ARRIVE.TRANS64 RZ, [R5+URZ+0x110000], R0 ;  /* 0x1100000005ff79a7 */ /* 0x0005f0000800003f */
[----:B------:R-:W-:Y:S05]  /*1a80*/  @!P1 BRA `(.L_x_20) ;  /* 0x0000000000049947 */ /* 0x000fea0003800000 */
[----:B------:R-:W-:Y:S01]  /*1a90*/  BPT.TRAP 0x1 ;  /* 0x000000040000795c */ /* 0x000fe20000300000 */
.L_x_20:
[----:B------:R-:W-:Y:S01]  /*1aa0*/  LEA R7, R152, R7, 0x12 ;  /* 0x0000000798077211 */ /* 0x000fe200078e90ff */
[----:B------:R-:W-:Y:S01]  /*1ab0*/  UMOV UR6, 0x0 ;  /* 0x0000000000067882 */ /* 0x000fe20000000000 */
[----:B-12---:R-:W-:Y:S01]  /*1ac0*/  IADD3 R0, P1, R2, 0x2f0, RZ ;  /* 0x000002f002007810 */ /* 0x006fe20007f3e0ff */
[----:B------:R-:W-:Y:S01]  /*1ad0*/  UMOV UR7, 0x10000000 ;  /* 0x1000000000077882 */ /* 0x000fe20000000000 */
[----:B------:R-:W-:Y:S01]  /*1ae0*/  R2UR UR49, R5 ;  /* 0x00000000053172ca */ /* 0x000fe200000e0000 */
[----:B------:R-:W-:Y:S01]  /*1af0*/  UMOV UR50, URZ ;  /* 0x0000003f00327c82 */ /* 0x000fe20008000000 */
[----:B------:R-:W-:Y:S01]  /*1b00*/  R2UR UR14, R7 ;  /* 0x00000000070e72ca */ /* 0x000fe200000e0000 */
[----:B------:R-:W-:Y:S01]  /*1b10*/  IMAD.X R2, RZ, RZ, R3, P1 ;  /* 0x000000ffff027224 */ /* 0x000fe200008e0603 */
[C---:B------:R-:W-:Y:S01]  /*1b20*/  R2UR UR51, R167.reuse ;  /* 0x00000000a73372ca */ /* 0x040fe200000e0000 */
[----:B------:R-:W-:Y:S01]  /*1b30*/  UMOV UR52, UR36 ;  /* 0x0000002400347c82 */ /* 0x000fe20008000000 */
[----:B------:R-:W-:Y:S01]  /*1b40*/  R2UR UR4, R0 ;  /* 0x00000000000472ca */ /* 0x000fe200000e0000 */
[----:B------:R-:W-:Y:S01]  /*1b50*/  UMOV UR53, UR37 ;  /* 0x0000002500357c82 */ /* 0x000fe20008000000 */
[----:B------:R-:W-:Y:S01]  /*1b60*/  R2UR UR5, R2 ;  /* 0x00000000020572ca */ /* 0x000fe200000e0000 */
[----:B------:R-:W-:Y:S01]  /*1b70*/  UMOV UR18, 0x40 ;  /* 0x0000004000127882 */ /* 0x000fe20000000000 */
[----:B------:R-:W-:Y:S01]  /*1b80*/  UMOV UR20, UR36 ;  /* 0x0000002400147c82 */ /* 0x000fe20008000000 */
[----:B------:R-:W-:Y:S01]  /*1b90*/  UMOV UR21, UR37 ;  /* 0x0000002500157c82 */ /* 0x000fe20008000000 */
[----:B------:R-:W-:Y:S01]  /*1ba0*/  UMOV UR42, 0x80 ;  /* 0x00000080002a7882 */ /* 0x000fe20000000000 */
[----:B------:R-:W-:Y:S01]  /*1bb0*/  UIADD3 UR49, UR49, 0x110000, URZ ;  /* 0x0011000031317890 */ /* 0x000fe2000fffe03f */
[----:B------:R-:W-:Y:S01]  /*1bc0*/  IADD3 R152, R152, 0x1, RZ ;  /* 0x0000000198987810 */ /* 0x000fe20007ffe0ff */
[----:B------:R-:W-:Y:S01]  /*1bd0*/  UIADD3 UR48, UR14, 0x10000, URZ ;  /* 0x000100000e307890 */ /* 0x000fe2000fffe03f */
[----:B------:R-:W-:Y:S01]  /*1be0*/  VIADD R167, R167, 0x1 ;  /* 0x00000001a7a77836 */ /* 0x000fe20000000000 */
[----:B------:R-:W-:Y:S01]  /*1bf0*/  USHF.L.U32 UR51, UR51, 0x8, URZ ;  /* 0x0000000833337899 */ /* 0x000fe2000800063f */
[----:B------:R-:W-:Y:S01]  /*1c00*/  ISETP.NE.AND P1, PT, R152, 0x4, PT ;  /* 0x000000049800780c */ /* 0x000fe20003f25270 */
[----:B------:R-:W-:-:S02]  /*1c10*/  UIADD3 UR16, UR14, 0x18000, URZ ;  /* 0x000180000e107890 */ /* 0x000fc4000fffe03f */
[----:B------:R-:W-:Y:S01]  /*1c20*/  UIADD3 UR40, UR14, 0x20000, URZ ;  /* 0x000200000e287890 */ /* 0x000fe2000fffe03f */
[----:B------:R-:W-:Y:S01]  /*1c30*/  SEL R3, RZ, 0x1, P1 ;  /* 0x00000001ff037807 */ /* 0x000fe20000800000 */
[----:B------:R-:W-:Y:S01]  /*1c40*/  UIADD3 UR8, UR14, 0x28000, URZ ;  /* 0x000280000e087890 */ /* 0x000fe2000fffe03f */
[----:B------:R-:W-:Y:S01]  /*1c50*/  SEL R152, R152, RZ, P1 ;  /* 0x000000ff98987207 */ /* 0x000fe20000800000 */
[----:B------:R-:W-:Y:S01]  /*1c60*/  UMOV UR17, UR49 ;  /* 0x0000003100117c82 */ /* 0x000fe20008000000 */
[----:B------:R-:W-:Y:S01]  /*1c70*/  UMOV UR19, UR51 ;  /* 0x0000003300137c82 */ /* 0x000fe20008000000 */
        /* <DEDUP_REMOVED lines=11> */
[----:B------:R-:W-:Y:S01]  /*1d30*/  UIADD3 UR24, UR14, 0x30000, URZ ;  /* 0x000300000e187890 */ /* 0x000fe2000fffe03f */
[----:B------:R-:W-:Y:S01]  /*1d40*/  LOP3.LUT R154, R154, R3, RZ, 0x3c, !PT ;  /* 0x000000039a9a7212 */ /* 0x000fe200078e3cff */
        /* <DEDUP_REMOVED lines=20> */
.L_x_16:
[----:B------:R-:W-:-:S07]  /*1e90*/  IADD3 R153, R153, -0x4, RZ ;  /* 0xfffffffc99997810 */ /* 0x000fce0007ffe0ff */
.L_x_10:
[----:B------:R-:W-:Y:S05]  /*1ea0*/  BSYNC B0 ;  /* 0x0000000000007941 */ /* 0x000fea0003800000 */
.L_x_9:
[----:B--2---:R-:W1:Y:S01]  /*1eb0*/  S2R R3, SR_CgaCtaId ;  /* 0x0000000000037919 */ /* 0x004e620000008800 */
[----:B------:R-:W-:Y:S02]  /*1ec0*/  MOV R252, 0x400 ;  /* 0x0000040000fc7802 */ /* 0x000fe40000000f00 */
[----:B------:R-:W-:Y:S02]  /*1ed0*/  SHF.L.U32 R21, RZ, 0x1f, RZ ;  /* 0x0000001fff157819 */ /* 0x000fe400000006ff */
[----:B-1----:R-:W-:-:S04]  /*1ee0*/  LEA R252, R3, R252, 0x18 ;  /* 0x000000fc03fc7211 */ /* 0x002fc800078ec0ff */
[----:B------:R-:W1:Y:S02]  /*1ef0*/  SYNCS.PHASECHK.TRANS64.TRYWAIT P1, [R252+URZ+0x110040], R21 ;  /* 0x11004015fc0075a7 */ /* 0x000e64000802017f */
[----:B-1----:R-:W-:Y:S05]  /*1f00*/  @!P1 BRA `(.L_x_21) ;  /* 0x0000078400c09947 */ /* 0x002fea0003800000 */
.L_x_105:
[----:B------:R-:W2:Y:S01]  /*1f10*/  SYNCS.PHASECHK.TRANS64.TRYWAIT P1, [R252+URZ+0x110000], R21 ;  /* 0x11000015fc0075a7 */ /* 0x000ea2000802017f */
[----:B------:R-:W-:Y:S02]  /*1f20*/  SHF.R.S32.HI R3, RZ, 0x1f, R206 ;  /* 0x0000001fff037819 */ /* 0x000fe400000114ce */
[----:B------:R-:W-:Y:S02]  /*1f30*/  MOV R8, RZ ;  /* 0x000000ff00087202 */ /* 0x000fe40000000f00 */
[----:B------:R-:W-:-:S04]  /*1f40*/  LEA.HI R3, R3, R206, RZ, 0x2 ;  /* 0x000000ce03037211 */ /* 0x000fc800078f10ff */
[----:B------:R-:W-:-:S05]  /*1f50*/  LOP3.LUT R3, R3, 0x7ffffffc, RZ, 0xc0, !PT ;  /* 0x7ffffffc03037812 */ /* 0x000fca00078ec0ff */
[----:B------:R-:W-:-:S04]  /*1f60*/  IMAD.IADD R0, R206, 0x1, -R3 ;  /* 0x00000001ce007824 */ /* 0x000fc800078e0a03 */
[----:B------:R-:W-:Y:S01]  /*1f70*/  IMAD.SHL.U32 R0, R0, 0x2, RZ ;  /* 0x0000000200007824 */ /* 0x000fe200078e00ff */
[----:B--2---:R-:W-:Y:S06]  /*1f80*/  @!P1 BRA `(.L_x_22) ;  /* 0x0000078400b49947 */ /* 0x004fec0003800000 */
.L_x_106:
[----:B------:R-:W-:Y:S05]  /*1f90*/  WARPSYNC.ALL ;  /* 0x0000000000007948 */ /* 0x000fea0003800000 */
[----:B------:R-:W-:Y:S01]  /*1fa0*/  IADD3 R216, R252, 0x10000, RZ ;  /* 0x00010000fcd87810 */ /* 0x000fe20007ffe0ff */
[----:B------:R-:W-:Y:S01]  /*1fb0*/  WARPGROUP.ARRIVE ;  /* 0x00000000000079c5 */ /* 0x000fe20000000000 */
[----:B------:R-:W-:Y:S01]  /*1fc0*/  SHF.R.U32.HI R2, RZ, 0x4, R252 ;  /* 0x00000004ff027819 */ /* 0x000fe200000116fc */
[----:B------:R-:W-:Y:S01]  /*1fd0*/  UMOV UR9, 0x40000040 ;  /* 0x4000004000097882 */ /* 0x000fe20000000000 */
[----:B------:R-:W-:Y:S01]  /*1fe0*/  SHF.R.U32.HI R216, RZ, 0x4, R216 ;  /* 0x00000004ffd87819 */ /* 0x000fe200000116d8 */
[----:B------:R-:W-:Y:S01]  /*1ff0*/  UMOV UR5, UR9 ;  /* 0x0000000900057c82 */ /* 0x000fe20008000000 */
[----:B------:R-:W-:Y:S01]  /*2000*/  LOP3.LUT R2, R2, 0x3fff, RZ, 0xc0, !PT ;  /* 0x00003fff02027812 */ /* 0x000fe200078ec0ff */
[----:B------:R-:W-:Y:S01]  /*2010*/  UMOV UR7, 0x40000040 ;  /* 0x4000004000077882 */ /* 0x000fe20000000000 */
[----:B------:R-:W-:Y:S01]  /*2020*/  LOP3.LUT R216, R216, 0x3fff, RZ, 0xc0, !PT ;  /* 0x00003fffd8d87812 */ /* 0x000fe200078ec0ff */
[----:B------:R-:W-:Y:S01]  /*2030*/  UMOV UR57, 0x40000040 ;  /* 0x4000004000397882 */ /* 0x000fe20000000000 */
[----:B------:R-:W-:Y:S01]  /*2040*/  LOP3.LUT R2, R2, 0x10000, RZ, 0xfc, !PT ;  /* 0x0001000002027812 */ /* 0x000fe200078efcff */
[----:B------:R-:W-:Y:S01]  /*2050*/  UMOV UR53, 0x40000040 ;  /* 0x4000004000357882 */ /* 0x000fe20000000000 */
[----:B------:R-:W-:Y:S01]  /*2060*/  LOP3.LUT R211, R216, 0x10000, RZ, 0xfc, !PT ;  /* 0x00010000d8d37812 */ /* 0x000fe200078efcff */
[----:B------:R-:W-:Y:S01]  /*2070*/  UMOV UR49, 0x40000040 ;  /* 0x4000004000317882 */ /* 0x000fe20000000000 */
[C---:B------:R-:W-:Y:S01]  /*2080*/  R2UR UR4, R2.reuse ;  /* 0x00000000020472ca */ /* 0x040fe200000e0000 */
[----:B------:R-:W-:Y:S01]  /*2090*/  VIADD R3, R2, 0x2 ;  /* 0x0000000202037836 */ /* 0x000fe20000000000 */
[----:B------:R-:W-:Y:S01]  /*20a0*/  R2UR UR6, R211 ;  /* 0x00000000d30672ca */ /* 0x000fe200000e0000 */
[----:B------:R-:W-:Y:S01]  /*20b0*/  UMOV UR45, 0x40000040 ;  /* 0x40000040002d7882 */ /* 0x000fe20000000000 */
[----:B------:R-:W-:Y:S01]  /*20c0*/  MOV R5, UR9 ;  /* 0x0000000900057c02 */ /* 0x000fe20008000f00 */
[----:B------:R-:W-:Y:S01]  /*20d0*/  UMOV UR9, 0x40000040 ;  /* 0x4000004000097882 */ /* 0x000fe20000000000 */
[----:B------:R-:W-:Y:S01]  /*20e0*/  UMOV UR41, 0x40000040 ;  /* 0x4000004000297882 */ /* 0x000fe20000000000 */
[----:B------:R-:W3:Y:S06]  /*20f0*/  LDC R7, c[0x0][0x28c] ;  /* 0x0000a300ff077b82 */ /* 0x000eec0000000800 */
[----:B------:R-:W-:-:S02]  /*2100*/  UMOV UR8, UR4 ;  /* 0x0000000400087c82 */ /* 0x000fc40008000000 */
[----:B------:R-:W-:Y:S01]  /*2110*/  UMOV UR4, UR8 ;  /* 0x0000000800047c82 */ /* 0x000fe20008000000 */
[----:B------:R-:W-:Y:S01]  /*2120*/  IMAD.U32 R4, RZ, RZ, UR8 ;  /* 0x00000008ff047e24 */ /* 0x000fe2000f8e00ff */
[----:B------:R-:W-:Y:S01]  /*2130*/  HGMMA.64x256x16.F32.BF16 R24, gdesc[UR4], RZ, !UPT, gsb0 ;  /* 0x03e00000041879f0 */ /* 0x000fe2000c0018ff */
[----:B------:R-:W-:Y:S01]  /*2140*/  R2UR UR4, R3 ;  /* 0x00000000030472ca */ /* 0x000fe200000e0000 */
[----:B------:R-:W-:Y:S01]  /*2150*/  UMOV UR5, UR9 ;  /* 0x0000000900057c82 */ /* 0x000fe20008000000 */
[----:B------:R-:W-:Y:S01]  /*2160*/  UMOV UR7, 0x40000040 ;  /* 0x4000004000077882 */ /* 0x000fe20000000000 */
[----:B------:R4:W-:Y:S01]  /*2170*/  STL.64 [R1+0x430], R4 ;  /* 0x0004300401007387 */ /* 0x0009e20000100a00 */
[----:B------:R-:W-:Y:S01]  /*2180*/  VIADD R3, R2, 0x4 ;  /* 0x0000000402037836 */ /* 0x000fe20000000000 */
[----:B------:R-:W5:Y:S08]  /*2190*/  LDC R9, c[0x0][0x28c] ;  /* 0x0000a300ff097b82 */ /* 0x000f700000000800 */
[----:B------:R-:W-:Y:S01]  /*21a0*/  UMOV UR8, UR4 ;  /* 0x0000000400087c82 */ /* 0x000fe20008000000 */
[----:B------:R-:W1:Y:S01]  /*21b0*/  LDC R6, c[0x0][0x28c] ;  /* 0x0000a300ff067b82 */ /* 0x000e620000000800 */
[----:B----4-:R-:W-:Y:S01]  /*21c0*/  IADD3 R4, R211, 0x2, RZ ;  /* 0x00000002d3047810 */ /* 0x010fe20007ffe0ff */
[----:B------:R-:W-:Y:S01]  /*21d0*/  UMOV UR4, UR8 ;  /* 0x0000000800047c82 */ /* 0x000fe20008000000 */
[----:B------:R-:W-:Y:S01]  /*21e0*/  MOV R5, UR9 ;  /* 0x0000000900057c02 */ /* 0x000fe20008000f00 */
[----:B------:R-:W-:Y:S01]  /*21f0*/  UMOV UR9, 0x40000040 ;  /* 0x4000004000097882 */ /* 0x000fe20000000000 */
[----:B------:R-:W-:Y:S01]  /*2200*/  R2UR UR6, R4 ;  /* 0x00000000040672ca */ /* 0x000fe200000e0000 */
[----:B------:R-:W-:-:S02]  /*2210*/  IMAD.U32 R4, RZ, RZ, UR8 ;  /* 0x00000008ff047e24 */ /* 0x000fc4000f8e00ff */
[----:B------:R-:W4:Y:S03]  /*2220*/  LDC R12, c[0x0][0x28c] ;  /* 0x0000a300ff0c7b82 */ /* 0x000f260000000800 */
[----:B------:R2:W-:Y:S05]  /*2230*/  STL.64 [R1+0x428], R4 ;  /* 0x0004280401007387 */ /* 0x0005ea0000100a00 */
[----:B------:R-:W4:Y:S01]  /*2240*/  LDC R11, c[0x0][0x28c] ;  /* 0x0000a300ff0b7b82 */ /* 0x000f220000000800 */
[----:B--2---:R-:W-:-:S07]  /*2250*/  IADD3 R4, R211, 0x4, RZ ;  /* 0x00000004d3047810 */ /* 0x004fce0007ffe0ff */
[----:B------:R-:W2:Y:S01]  /*2260*/  LDC R10, c[0x0][0x28c] ;  /* 0x0000a300ff0a7b82 */ /* 0x000ea20000000800 */
[----:B------:R-:W-:-:S07]  /*2270*/  MOV R5, UR9 ;  /* 0x0000000900057c02 */ /* 0x000fce0008000f00 */
[----:B------:R-:W4:Y:S08]  /*2280*/  LDC R13, c[0x0][0x28c] ;  /* 0x0000a300ff0d7b82 */ /* 0x000f300000000800 */
[----:B------:R-:W4:Y:S08]  /*2290*/  LDC R15, c[0x0][0x28c] ;  /* 0x0000a300ff0f7b82 */ /* 0x000f300000000800 */
[----:B------:R-:W4:Y:S08]  /*22a0*/  LDC R19, c[0x0][0x28c] ;  /* 0x0000a300ff137b82 */ /* 0x000f300000000800 */
[----:B------:R-:W4:Y:S08]  /*22b0*/  LDC R23, c[0x0][0x28c] ;  /* 0x0000a300ff177b82 */ /* 0x000f300000000800 */
[----:B------:R-:W4:Y:S08]  /*22c0*/  LDC R22, c[0x0][0x28c] ;  /* 0x0000a300ff167b82 */ /* 0x000f300000000800 */
[----:B------:R-:W4:Y:S08]  /*22d0*/  LDC R14, c[0x0][0x28c] ;  /* 0x0000a300ff0e7b82 */ /* 0x000f300000000800 */
[----:B------:R-:W4:Y:S01]  /*22e0*/  LDC R196, c[0x0][0x28c] ;  /* 0x0000a300ffc47b82 */ /* 0x000f220000000800 */
[----:B------:R-:W-:-:S02]  /*22f0*/  WARPGROUP.DEPBAR.LE gsb0, 0x0 ;  /* 0x00008000000079c5 */ /* 0x000fc40000010000 */
[----:B------:R-:W-:-:S06]  /*2300*/  WARPGROUP.ARRIVE ;  /* 0x00000000000079c5 */ /* 0x000fcc0000000000 */
[----:B------:R-:W-:Y:S01]  /*2310*/  HGMMA.64x256x16.F32.BF16 R24, gdesc[UR4], R24, gsb0 ;  /* 0x03e00000041879f0 */ /* 0x000fe20008001818 */
[----:B------:R-:W-:Y:S01]  /*2320*/  R2UR UR4, R3 ;  /* 0x00000000030472ca */ /* 0x000fe200000e0000 */
[----:B------:R-:W-:Y:S01]  /*2330*/  UMOV UR5, UR9 ;  /* 0x0000000900057c82 */ /* 0x000fe20008000000 */
[----:B------:R-:W-:Y:S01]  /*2340*/  R2UR UR6, R4 ;  /* 0x00000000040672ca */ /* 0x000fe200000e0000 */
[----:B------:R-:W-:Y:S01]  /*2350*/  UMOV UR7, 0x40000040 ;  /* 0x4000004000077882 */ /* 0x000fe20000000000 */
[----:B------:R-:W-:Y:S01]  /*2360*/  VIADD R3, R2, 0x6 ;  /* 0x0000000602037836 */ /* 0x000fe20000000000 */
[----:B------:R-:W-:-:S08]  /*2370*/  UMOV UR9, 0x40000040 ;  /* 0x4000004000097882 */ /* 0x000fd00000000000 */
[----:B------:R-:W-:Y:S02]  /*2380*/  UMOV UR8, UR4 ;  /* 0x0000000400087c82 */ /* 0x000fe40008000000 */
[----:B------:R-:W-:Y:S01]  /*2390*/  UMOV UR4, UR8 ;  /* 0x0000000800047c82 */ /* 0x000fe20008000000 */
[----:B------:R-:W-:-:S05]  /*23a0*/  IMAD.U32 R4, RZ, RZ, UR8 ;  /* 0x00000008ff047e24 */ /* 0x000fca000f8e00ff */
[----:B------:R3:W-:Y:S02]  /*23b0*/  STL.64 [R1+0x420], R4 ;  /* 0x0004200401007387 */ /* 0x0007e40000100a00 */
[----:B---3--:R-:W-:Y:S02]  /*23c0*/  IADD3 R4, R211, 0x6, RZ ;  /* 0x00000006d3047810 */ /* 0x008fe40007ffe0ff */
[----:B------:R-:W-:Y:S01]  /*23d0*/  MOV R5, UR9 ;  /* 0x0000000900057c02 */ /* 0x000fe20008000f00 */
[----:B------:R-:W-:Y:S02]  /*23e0*/  WARPGROUP.DEPBAR.LE gsb0, 0x0 ;  /* 0x00008000000079c5 */ /* 0x000fe40000010000 */
        /* <DEDUP_REMOVED lines=52> */
[----:B------:R-:W-:Y:S02]  /*2730*/  UMOV UR9, 0x40000040 ;  /* 0x4000004000097882 */ /* 0x000fe40000000000 */
[----:B------:R-:W-:-:S06]  /*2740*/  MOV R251, UR9 ;  /* 0x0000000900fb7c02 */ /* 0x000fcc0008000f00 */
[----:B------:R-:W-:Y:S02]  /*2750*/  UMOV UR8, UR4 ;  /* 0x0000000400087c82 */ /* 0x000fe40008000000 */
[----:B------:R-:W-:Y:S01]  /*2760*/  UMOV UR4, UR8 ;  /* 0x0000000800047c82 */ /* 0x000fe20008000000 */
[----:B------:R-:W-:-:S05]  /*2770*/  IMAD.U32 R4, RZ, RZ, UR8 ;  /* 0x00000008ff047e24 */ /* 0x000fca000f8e00ff */
[----:B------:R3:W-:Y:S02]  /*2780*/  STL.64 [R1+0x400], R4 ;  /* 0x0004000401007387 */ /* 0x0007e40000100a00 */
[----:B---3--:R-:W-:Y:S01]  /*2790*/  IADD3 R4, R211, 0x806, RZ ;  /* 0x00000806d3047810 */ /* 0x008fe20007ffe0ff */
[----:B------:R-:W3:Y:S01]  /*27a0*/  LDC R5, c[0x0][0x28c] ;  /* 0x0000a300ff057b82 */ /* 0x000ee20000000800 */
        /* <DEDUP_REMOVED lines=8> */
[----:B------:R-:W-:Y:S01]  /*2830*/  IADD3 R4, R211, 0x1000, RZ ;  /* 0x00001000d3047810 */ /* 0x000fe20007ffe0ff */
[----:B------:R-:W-:Y:S02]  /*2840*/  UMOV UR9, 0x40000040 ;  /* 0x4000004000097882 */ /* 0x000fe40000000000 */
[----:B------:R-:W-:-:S05]  /*2850*/  MOV R249, UR9 ;  /* 0x0000000900f97c02 */ /* 0x000fca0008000f00 */
[----:B------:R-:W-:Y:S02]  /*2860*/  UMOV UR8, UR4 ;  /* 0x0000000400087c82 */ /* 0x000fe40008000000 */
[----:B------:R-:W-:Y:S01]  /*2870*/  UMOV UR4, UR8 ;  /* 0x0000000800047c82 */ /* 0x000fe20008000000 */
[----:B------:R-:W-:Y:S01]  /*2880*/  IMAD.U32 R250, RZ, RZ, UR8 ;  /* 0x00000008fffa7e24 */ /* 0x000fe2000f8e00ff */
[----:B------:R-:W-:Y:S02]  /*2890*/  WARPGROUP.DEPBAR.LE gsb0, 0x0 ;  /* 0x00008000000079c5 */ /* 0x000fe40000010000 */
[----:B------:R-:W-:-:S08]  /*28a0*/  WARPGROUP.ARRIVE ;  /* 0x00000000000079c5 */ /* 0x000fd00000000000 */
        /* <DEDUP_REMOVED lines=244> */
[----:B------:R-:W-:-:S04]  /*37f0*/  IADD3 R4, R211, 0x3004, RZ ;  /* 0x00003004d3047810 */ /* 0x000fc80007ffe0ff */
[----:B------:R-:W-:Y:S01]  /*3800*/  R2UR UR56, R3 ;  /* 0x00000000033872ca */ /* 0x000fe200000e0000 */
[----:B------:R-:W-:-:S03]  /*3810*/  VIADD R3, R2, 0xc06 ;  /* 0x00000c0602037836 */ /* 0x000fc60000000000 */
[----:B------:R-:W-:Y:S02]  /*3820*/  UMOV UR8, UR4 ;  /* 0x0000000400087c82 */ /* 0x000fe40008000000 */
[----:B------:R-:W-:Y:S01]  /*3830*/  UMOV UR4, UR8 ;  /* 0x0000000800047c82 */ /* 0x000fe20008000000 */
[----:B------:R-:W-:Y:S01]  /*3840*/  R2UR UR52, R3 ;  /* 0x00000000033472ca */ /* 0x000fe200000e0000 */
[----:B------:R-:W-:Y:S02]  /*3850*/  VIADD R3, R2, 0xe00 ;  /* 0x00000e0002037836 */ /* 0x000fe40000000000 */
[----:B------:R-:W-:-:S03]  /*3860*/  IMAD.U32 R218, RZ, RZ, UR8 ;  /* 0x00000008ffda7e24 */ /* 0x000fc6000f8e00ff */
[----:B------:R-:W-:Y:S01]  /*3870*/  R2UR UR48, R3 ;  /* 0x00000000033072ca */ /* 0x000fe200000e0000 */
[----:B------:R-:W-:-:S05]  /*3880*/  VIADD R3, R2, 0xe02 ;  /* 0x00000e0202037836 */ /* 0x000fca0000000000 */
[----:B------:R-:W-:Y:S01]  /*3890*/  R2UR UR44, R3 ;  /* 0x00000000032c72ca */ /* 0x000fe200000e0000 */
[C---:B------:R-:W-:Y:S02]  /*38a0*/  VIADD R3, R2.reuse, 0xe04 ;  /* 0x00000e0402037836 */ /* 0x040fe40000000000 */
[----:B------:R-:W-:-:S03]  /*38b0*/  VIADD R2, R2, 0xe06 ;  /* 0x00000e0602027836 */ /* 0x000fc60000000000 */
[----:B------:R-:W-:Y:S02]  /*38c0*/  R2UR UR40, R3 ;  /* 0x00000000032872ca */ /* 0x000fe400000e0000 */
[----:B------:R-:W-:Y:S01]  /*38d0*/  IADD3 R3, R211, 0x3806, RZ ;  /* 0x00003806d3037810 */ /* 0x000fe20007ffe0ff */
[----:B------:R-:W-:Y:S02]  /*38e0*/  WARPGROUP.DEPBAR.LE gsb0, 0x0 ;  /* 0x00008000000079c5 */ /* 0x000fe40000010000 */
[----:B------:R-:W-:-:S06]  /*38f0*/  WARPGROUP.ARRIVE ;  /* 0x00000000000079c5 */ /* 0x000fcc0000000000 */
[----:B------:R-:W-:Y:S01]  /*3900*/  HGMMA.64x256x16.F32.BF16 R24, gdesc[UR4], R24, gsb0 ;  /* 0x03e00000041879f0 */ /* 0x000fe20008001818 */
[----:B------:R-:W-:Y:S01]  /*3910*/  R2UR UR6, R4 ;  /* 0x00000000040672ca */ /* 0x000fe200000e0000 */
[----:B------:R-:W-:Y:S01]  /*3920*/  UMOV UR7, 0x40000040 ;  /* 0x4000004000077882 */ /* 0x000fe20000000000 */
[----:B------:R-:W-:Y:S01]  /*3930*/  UMOV UR4, UR56 ;  /* 0x0000003800047c82 */ /* 0x000fe20008000000 */
[----:B------:R-:W-:Y:S01]  /*3940*/  UMOV UR5, UR57 ;  /* 0x0000003900057c82 */ /* 0x000fe20008000000 */
[----:B------:R-:W-:Y:S01]  /*3950*/  IADD3 R4, R211, 0x3006, RZ ;  /* 0x00003006d3047810 */ /* 0x000fe20007ffe0ff */
[----:B------:R-:W-:Y:S02]  /*3960*/  WARPGROUP.DEPBAR.LE gsb0, 0x0 ;  /* 0x00008000000079c5 */ /* 0x000fe40000010000 */
[----:B------:R-:W-:-:S15]  /*3970*/  WARPGROUP.ARRIVE ;  /* 0x00000000000079c5 */ /* 0x000fde0000000000 */
[----:B------:R-:W-:-:S05]  /*3980*/  NOP ;  /* 0x0000000000007918 */ /* 0x000fca0000000000 */
        /* <DEDUP_REMOVED lines=32> */
[----:B------:R-:W5:Y:S01]  /*3b90*/  LDC R4, c[0x0][0x28c] ;  /* 0x0000a300ff047b82 */ /* 0x000f620000000800 */
[----:B------:R-:W-:Y:S02]  /*3ba0*/  WARPGROUP.DEPBAR.LE gsb0, 0x0 ;  /* 0x00008000000079c5 */ /* 0x000fe40000010000 */
[----:B------:R-:W-:-:S15]  /*3bb0*/  WARPGROUP.ARRIVE ;  /* 0x00000000000079c5 */ /* 0x000fde0000000000 */
[----:B------:R-:W-:-:S05]  /*3bc0*/  NOP ;  /* 0x0000000000007918 */ /* 0x000fca0000000000 */
[----:B------:R-:W-:Y:S01]  /*3bd0*/  HGMMA.64x256x16.F32.BF16 R24, gdesc[UR4], R24, gsb0 ;  /* 0x03e00000041879f0 */ /* 0x000fe20008001818 */
[----:B------:R-:W-:Y:S01]  /*3be0*/  R2UR UR4, R2 ;  /* 0x00000000020472ca */ /* 0x000fe200000e0000 */
[----:B------:R-:W-:Y:S01]  /*3bf0*/  UMOV UR5, 0x40000040 ;  /* 0x4000004000057882 */ /* 0x000fe20000000000 */
[----:B------:R-:W-:Y:S01]  /*3c00*/  R2UR UR6, R3 ;  /* 0x00000000030672ca */ /* 0x000fe200000e0000 */
[----:B------:R-:W-:Y:S01]  /*3c10*/  UMOV UR7, 0x40000040 ;  /* 0x4000004000077882 */ /* 0x000fe20000000000 */
[C---:B------:R-:W-:Y:S01]  /*3c20*/  VIADD R2, R0.reuse, 0x1 ;  /* 0x0000000100027836 */ /* 0x040fe20000000000 */
[----:B------:R-:W-:-:S04]  /*3c30*/  IADD3 R3, R0, 0x8, RZ ;  /* 0x0000000800037810 */ /* 0x000fc80007ffe0ff */
[----:B---3--:R-:W-:Y:S01]  /*3c40*/  ISETP.GE.AND P2, PT, R2, R5, PT ;  /* 0x000000050200720c */ /* 0x008fe20003f46270 */
[C---:B------:R-:W-:Y:S01]  /*3c50*/  VIADD R2, R0.reuse, 0x9 ;  /* 0x0000000900027836 */ /* 0x040fe20000000000 */
[----:B-----5:R-:W-:Y:S01]  /*3c60*/  ISETP.GE.AND P3, PT, R3, R4, PT ;  /* 0x000000040300720c */ /* 0x020fe20003f66270 */
[C---:B------:R-:W-:Y:S01]  /*3c70*/  VIADD R4, R0.reuse, 0x11 ;  /* 0x0000001100047836 */ /* 0x040fe20000000000 */
[----:B------:R-:W-:Y:S02]  /*3c80*/  IADD3 R3, R0, 0x10, RZ ;  /* 0x0000001000037810 */ /* 0x000fe40007ffe0ff */
[----:B------:R-:W-:Y:S02]  /*3c90*/  ISETP.GE.AND P4, PT, R2, R7, PT ;  /* 0x000000070200720c */ /* 0x000fe40003f86270 */
[----:B------:R-:W3:Y:S01]  /*3ca0*/  LDC R7, c[0x0][0x28c] ;  /* 0x0000a300ff077b82 */ /* 0x000ee20000000800 */
[----:B------:R-:W-:Y:S02]  /*3cb0*/  ISETP.GE.AND P6, PT, R4, R9, PT ;  /* 0x000000090400720c */ /* 0x000fe40003fc6270 */
[----:B-1----:R-:W-:Y:S01]  /*3cc0*/  ISETP.GE.AND P5, PT, R3, R6, PT ;  /* 0x000000060300720c */ /* 0x002fe20003fa6270 */
[C---:B------:R-:W-:Y:S01]  /*3cd0*/  VIADD R3, R0.reuse, 0x19 ;  /* 0x0000001900037836 */ /* 0x040fe20000000000 */
[----:B------:R-:W-:-:S02]  /*3ce0*/  IADD3 R4, R0, 0x20, RZ ;  /* 0x0000002000047810 */ /* 0x000fc40007ffe0ff */
[C---:B------:R-:W-:Y:S01]  /*3cf0*/  IADD3 R5, R0.reuse, 0x18, RZ ;  /* 0x0000001800057810 */ /* 0x040fe20007ffe0ff */
[----:B------:R-:W1:Y:S01]  /*3d00*/  LDC R9, c[0x0][0x28c] ;  /* 0x0000a300ff097b82 */ /* 0x000e620000000800 */
[----:B------:R-:W-:Y:S02]  /*3d10*/  IADD3 R6, R0, 0x28, RZ ;  /* 0x0000002800067810 */ /* 0x000fe40007ffe0ff */
[----:B--2---:R-:W-:Y:S01]  /*3d20*/  ISETP.GE.AND P1, PT, R5, R10, PT ;  /* 0x0000000a0500720c */ /* 0x004fe20003f26270 */
[----:B------:R-:W-:Y:S02]  /*3d30*/  WARPGROUP.DEPBAR.LE gsb0, 0x0 ;  /* 0x00008000000079c5 */ /* 0x000fe40000010000 */
[----:B------:R-:W-:-:S06]  /*3d40*/  WARPGROUP.ARRIVE ;  /* 0x00000000000079c5 */ /* 0x000fcc0000000000 */
[----:B------:R-:W-:Y:S03]  /*3d50*/  HGMMA.64x256x16.F32.BF16 R24, gdesc[UR4], R24, gsb0 ;  /* 0x03e00000041879f0 */ /* 0x000fe60008001818 */
[----:B------:R-:W-:Y:S02]  /*3d60*/  WARPGROUP.DEPBAR.LE gsb0, 0x0 ;  /* 0x00008000000079c5 */ /* 0x000fe40000010000 */
[----:B------:R-:W-:Y:S02]  /*3d70*/  FSEL R2, R25, -INF , !P2 ;  /* 0xff80000019027808 */ /* 0x000fe40005000000 */
[----:B------:R-:W-:Y:S01]  /*3d80*/  FSEL R27, R27, -INF , !P2 ;  /* 0xff8000001b1b7808 */ /* 0x000fe20005000000 */
[----:B------:R-:W2:Y:S01]  /*3d90*/  LDC R25, c[0x0][0x28c] ;  /* 0x0000a300ff197b82 */ /* 0x000ea20000000800 */
[----:B----4-:R-:W-:Y:S02]  /*3da0*/  ISETP.GE.AND P2, PT, R3, R12, PT ;  /* 0x0000000c0300720c */ /* 0x010fe40003f46270 */
[----:B------:R-:W-:-:S02]  /*3db0*/  FSEL R28, R28, -INF , !P3 ;  /* 0xff8000001c1c7808 */ /* 0x000fc40005800000 */
[----:B------:R-:W-:Y:S02]  /*3dc0*/  FSEL R3, R30, -INF , !P3 ;  /* 0xff8000001e037808 */ /* 0x000fe40005800000 */
[----:B------:R-:W-:Y:S01]  /*3dd0*/  ISETP.GE.AND P3, PT, R4, R11, PT ;  /* 0x0000000b0400720c */ /* 0x000fe20003f66270 */
[----:B------:R-:W-:Y:S01]  /*3de0*/  VIADD R4, R0, 0x21 ;  /* 0x0000002100047836 */ /* 0x000fe20000000000 */
[----:B------:R-:W4:Y:S01]  /*3df0*/  LDC R11, c[0x0][0x28c] ;  /* 0x0000a300ff0b7b82 */ /* 0x000f220000000800 */
[----:B------:R-:W-:Y:S02]  /*3e00*/  FSEL R5, R29, -INF , !P4 ;  /* 0xff8000001d057808 */ /* 0x000fe40006000000 */
[----:B------:R-:W-:Y:S02]  /*3e10*/  FSEL R20, R31, -INF , !P4 ;  /* 0xff8000001f147808 */ /* 0x000fe40006000000 */
[----:B------:R-:W-:Y:S01]  /*3e20*/  ISETP.GE.AND P4, PT, R4, R13, PT ;  /* 0x0000000d0400720c */ /* 0x000fe20003f86270 */
[----:B------:R-:W-:Y:S01]  /*3e30*/  VIADD R4, R0, 0x29 ;  /* 0x0000002900047836 */ /* 0x000fe20000000000 */
[----:B------:R-:W-:Y:S01]  /*3e40*/  FSEL R18, R32, -INF , !P5 ;  /* 0xff80000020127808 */ /* 0x000fe20006800000 */
[----:B------:R-:W5:Y:S01]  /*3e50*/  LDC R13, c[0x0][0x28c] ;  /* 0x0000a300ff0d7b82 */ /* 0x000f620000000800 */
[----:B------:R-:W-:-:S02]  /*3e60*/  FSEL R34, R34, -INF , !P5 ;  /* 0xff80000022227808 */ /* 0x000fc40006800000 */
[----:B------:R-:W-:Y:S02]  /*3e70*/  ISETP.GE.AND P5, PT, R6, R15, PT ;  /* 0x0000000f0600720c */ /* 0x000fe40003fa6270 */
[----:B------:R-:W-:Y:S02]  /*3e80*/  IADD3 R6, R0, 0x30, RZ ;  /* 0x0000003000067810 */ /* 0x000fe40007ffe0ff */
[----:B------:R-:W-:Y:S01]  /*3e90*/  FSEL R17, R33, -INF , !P6 ;  /* 0xff80000021117808 */ /* 0x000fe20007000000 */
[----:B------:R-:W2:Y:S01]  /*3ea0*/  LDC R15, c[0x0][0x28c] ;  /* 0x0000a300ff0f7b82 */ /* 0x000ea20000000800 */
[----:B------:R-:W-:Y:S02]  /*3eb0*/  FSEL R16, R35, -INF , !P6 ;  /* 0xff80000023107808 */ /* 0x000fe40007000000 */
[----:B---3--:R-:W-:Y:S01]  /*3ec0*/  ISETP.GE.AND P6, PT, R4, R7, PT ;  /* 0x000000070400720c */ /* 0x008fe20003fc6270 */
[----:B------:R-:W-:Y:S01]  /*3ed0*/  VIADD R4, R0, 0x31 ;  /* 0x0000003100047836 */ /* 0x000fe20000000000 */
[----:B------:R-:W-:-:S02]  /*3ee0*/  FSEL R36, R36, -INF , !P1 ;  /* 0xff80000024247808 */ /* 0x000fc40004800000 */
[----:B------:R-:W-:Y:S01]  /*3ef0*/  FSEL R38, R38, -INF , !P1 ;  /* 0xff80000026267808 */ /* 0x000fe20004800000 */
[----:B------:R-:W3:Y:S01]  /*3f00*/  LDC R7, c[0x0][0x28c] ;  /* 0x0000a300ff077b82 */ /* 0x000ee20000000800 */
[----:B-1----:R-:W-:Y:S02]  /*3f10*/  ISETP.GE.AND P1, PT, R6, R9, PT ;  /* 0x000000090600720c */ /* 0x002fe40003f26270 */
[----:B------:R-:W-:Y:S02]  /*3f20*/  IADD3 R6, R0, 0x38, RZ ;  /* 0x0000003800067810 */ /* 0x000fe40007ffe0ff */
[----:B------:R-:W-:Y:S02]  /*3f30*/  FSEL R37, R37, -INF , !P2 ;  /* 0xff80000025257808 */ /* 0x000fe40005000000 */
[----:B------:R-:W-:Y:S01]  /*3f40*/  FSEL R39, R39, -INF , !P2 ;  /* 0xff80000027277808 */ /* 0x000fe20005000000 */
[----:B------:R-:W1:Y:S01]  /*3f50*/  LDC R9, c[0x0][0x28c] ;  /* 0x0000a300ff097b82 */ /* 0x000e620000000800 */
[----:B----4-:R-:W-:Y:S01]  /*3f60*/  ISETP.GE.AND P2, PT, R4, R11, PT ;  /* 0x0000000b0400720c */ /* 0x010fe20003f46270 */
[----:B------:R-:W-:Y:S01]  /*3f70*/  VIADD R4, R0, 0x39 ;  /* 0x0000003900047836 */ /* 0x000fe20000000000 */
[----:B------:R-:W-:-:S02]  /*3f80*/  FSEL R40, R40, -INF , !P3 ;  /* 0xff80000028287808 */ /* 0x000fc40005800000 */
[----:B------:R-:W-:Y:S02]  /*3f90*/  FSEL R42, R42, -INF , !P3 ;  /* 0xff8000002a2a7808 */ /* 0x000fe40005800000 */
[----:B------:R-:W-:Y:S01]  /*3fa0*/  ISETP.GE.AND P3, PT, R6, R19, PT ;  /* 0x000000130600720c */ /* 0x000fe20003f66270 */
[----:B------:R-:W4:Y:S01]  /*3fb0*/  LDC R11, c[0x0][0x28c] ;  /* 0x0000a300ff0b7b82 */ /* 0x000f220000000800 */
[----:B------:R-:W-:Y:S02]  /*3fc0*/  IADD3 R6, R0, 0x40, RZ ;  /* 0x0000004000067810 */ /* 0x000fe40007ffe0ff */
[----:B------:R-:W-:Y:S02]  /*3fd0*/  FSEL R41, R41, -INF , !P4 ;  /* 0xff80000029297808 */ /* 0x000fe40006000000 */
[----:B------:R-:W-:Y:S02]  /*3fe0*/  FSEL R43, R43, -INF , !P4 ;  /* 0xff8000002b2b7808 */ /* 0x000fe40006000000 */
[----:B-----5:R-:W-:Y:S01]  /*3ff0*/  ISETP.GE.AND P4, PT, R4, R13, PT ;  /* 0x0000000d0400720c */ /* 0x020fe20003f86270 */
[----:B------:R-:W-:Y:S01]  /*4000*/  VIADD R4, R0, 0x41 ;  /* 0x0000004100047836 */ /* 0x000fe20000000000 */
[----:B------:R-:W-:Y:S01]  /*4010*/  FSEL R158, R44, -INF , !P5 ;  /* 0xff8000002c9e7808 */ /* 0x000fe20006800000 */
[----:B------:R-:W5:Y:S01]  /*4020*/  LDC R13, c[0x0][0x28c] ;  /* 0x0000a300ff0d7b82 */ /* 0x000f620000000800 */
[----:B------:R-:W-:-:S02]  /*4030*/  FSEL R46, R46, -INF , !P5 ;  /* 0xff8000002e2e7808 */ /* 0x000fc40006800000 */
[----:B--2---:R-:W-:Y:S02]  /*4040*/  ISETP.GE.AND P5, PT, R6, R15, PT ;  /* 0x0000000f0600720c */ /* 0x004fe40003fa6270 */
        /* <DEDUP_REMOVED lines=39> */
[----:B------:R-:W-:Y:S02]  /*42c0*/  FSEL R162, R61, -INF , !P2 ;  /* 0xff8000003da27808 */ /* 0x000fe40005000000 */
[----:B------:R-:W-:Y:S02]  /*42d0*/  FSEL R63, R63, -INF , !P2 ;  /* 0xff8000003f3f7808 */ /* 0x000fe40005000000 */
[----:B----4-:R-:W-:Y:S01]  /*42e0*/  ISETP.GE.AND P2, PT, R4, R11, PT ;  /* 0x0000000b0400720c */ /* 0x010fe20003f46270 */
[----:B------:R-:W1:Y:S01]  /*42f0*/  LDC R9, c[0x0][0x28c] ;  /* 0x0000a300ff097b82 */ /* 0x000e620000000800 */
[C---:B------:R-:W-:Y:S01]  /*4300*/  VIADD R4, R0.reuse, 0x69 ;  /* 0x0000006900047836 */ /* 0x040fe20000000000 */
[----:B------:R-:W-:-:S02]  /*4310*/  IADD3 R6, R0, 0x68, RZ ;  /* 0x0000006800067810 */ /* 0x000fc40007ffe0ff */
[----:B------:R-:W-:Y:S02]  /*4320*/  FSEL R160, R65, -INF , !P4 ;  /* 0xff80000041a07808 */ /* 0x000fe40006000000 */
[----:B------:R-:W-:Y:S02]  /*4330*/  FSEL R67, R67, -INF , !P4 ;  /* 0xff80000043437808 */ /* 0x000fe40006000000 */
[----:B------:R-:W4:Y:S01]  /*4340*/  LDC R30, c[0x0][0x28c] ;  /* 0x0000a300ff1e7b82 */ /* 0x000f220000000800 */
[----:B------:R-:W-:Y:S02]  /*4350*/  FSEL R161, R64, -INF , !P3 ;  /* 0xff80000040a17808 */ /* 0x000fe40005800000 */
[----:B------:R-:W-:Y:S02]  /*4360*/  FSEL R66, R66, -INF , !P3 ;  /* 0xff80000042427808 */ /* 0x000fe40005800000 */
[----:B--2---:R-:W-:Y:S01]  /*4370*/  ISETP.GE.AND P4, PT, R4, R15, PT ;  /* 0x0000000f0400720c */ /* 0x004fe20003f86270 */
[----:B------:R-:W-:Y:S01]  /*4380*/  VIADD R4, R0, 0x71 ;  /* 0x0000007100047836 */ /* 0x000fe20000000000 */
[----:B-----5:R-:W-:Y:S01]  /*4390*/  ISETP.GE.AND P3, PT, R6, R23, PT ;  /* 0x000000170600720c */ /* 0x020fe20003f66270 */
[----:B------:R-:W2:Y:S01]  /*43a0*/  LDC R32, c[0x0][0x28c] ;  /* 0x0000a300ff207b82 */ /* 0x000ea20000000800 */
[----:B------:R-:W-:-:S02]  /*43b0*/  IADD3 R6, R0, 0x70, RZ ;  /* 0x0000007000067810 */ /* 0x000fc40007ffe0ff */
[----:B------:R-:W-:Y:S02]  /*43c0*/  FSEL R169, R69, -INF , !P6 ;  /* 0xff80000045a97808 */ /* 0x000fe40007000000 */
[----:B------:R-:W-:Y:S02]  /*43d0*/  FSEL R10, R71, -INF , !P6 ;  /* 0xff800000470a7808 */ /* 0x000fe40007000000 */
[----:B------:R-:W-:Y:S01]  /*43e0*/  FSEL R159, R68, -INF , !P5 ;  /* 0xff800000449f7808 */ /* 0x000fe20006800000 */
[----:B------:R-:W5:Y:S01]  /*43f0*/  LDC R23, c[0x0][0x28c] ;  /* 0x0000a300ff177b82 */ /* 0x000f620000000800 */
[----:B-1----:R-:W-:Y:S01]  /*4400*/  ISETP.GE.AND P6, PT, R4, R9, PT ;  /* 0x000000090400720c */ /* 0x002fe20003fc6270 */
[C---:B------:R-:W-:Y:S01]  /*4410*/  VIADD R9, R0.reuse, 0x79 ;  /* 0x0000007900097836 */ /* 0x040fe20000000000 */
[----:B------:R-:W-:Y:S02]  /*4420*/  IADD3 R4, R0, 0x78, RZ ;  /* 0x0000007800047810 */ /* 0x000fe40007ffe0ff */
[----:B------:R-:W-:-:S02]  /*4430*/  FSEL R12, R70, -INF , !P5 ;  /* 0xff800000460c7808 */ /* 0x000fc40006800000 */
[----:B------:R-:W-:Y:S01]  /*4440*/  ISETP.GE.AND P5, PT, R6, R25, PT ;  /* 0x000000190600720c */ /* 0x000fe20003fa6270 */
[----:B------:R-:W1:Y:S01]  /*4450*/  LDC R52, c[0x0][0x28c] ;  /* 0x0000a300ff347b82 */ /* 0x000e620000000800 */
[----:B------:R-:W-:Y:S02]  /*4460*/  IADD3 R11, R0, 0x80, RZ ;  /* 0x00000080000b7810 */ /* 0x000fe40007ffe0ff */
[----:B------:R-:W-:Y:S02]  /*4470*/  FSEL R168, R72, -INF , !P1 ;  /* 0xff80000048a87808 */ /* 0x000fe40004800000 */
[----:B------:R-:W-:Y:S02]  /*4480*/  FSEL R6, R74, -INF , !P1 ;  /* 0xff8000004a067808 */ /* 0x000fe40004800000 */
[----:B---3--:R-:W-:Y:S01]  /*4490*/  ISETP.GE.AND P1, PT, R4, R29, PT ;  /* 0x0000001d0400720c */ /* 0x008fe20003f26270 */
[----:B------:R-:W3:Y:S01]  /*44a0*/  LDC R25, c[0x0][0x28c] ;  /* 0x0000a300ff197b82 */ /* 0x000ee20000000800 */
[----:B------:R-:W-:-:S02]  /*44b0*/  FSEL R165, R76, -INF , !P3 ;  /* 0xff8000004ca57808 */ /* 0x000fc40005800000 */
[----:B------:R-:W-:Y:S02]  /*44c0*/  FSEL R78, R78, -INF , !P3 ;  /* 0xff8000004e4e7808 */ /* 0x000fe40005800000 */
[----:B------:R-:W-:Y:S01]  /*44d0*/  ISETP.GE.AND P3, PT, R11, R22, PT ;  /* 0x000000160b00720c */ /* 0x000fe20003f66270 */
[C---:B------:R-:W-:Y:S01]  /*44e0*/  VIADD R11, R0.reuse, 0x81 ;  /* 0x00000081000b7836 */ /* 0x040fe20000000000 */
[----:B------:R-:W-:Y:S01]  /*44f0*/  FSEL R166, R73, -INF , !P2 ;  /* 0xff80000049a67808 */ /* 0x000fe20005000000 */
[----:B------:R-:W3:Y:S01]  /*4500*/  LDC R29, c[0x0][0x28c] ;  /* 0x0000a300ff1d7b82 */ /* 0x000ee20000000800 */
[----:B------:R-:W-:Y:S01]  /*4510*/  FSEL R4, R75, -INF , !P2 ;  /* 0xff8000004b047808 */ /* 0x000fe20005000000 */
[----:B------:R-:W-:Y:S01]  /*4520*/  VIADD R22, R0, 0x91 ;  /* 0x0000009100167836 */ /* 0x000fe20000000000 */
[----:B------:R-:W-:Y:S02]  /*4530*/  ISETP.GE.AND P2, PT, R9, R14, PT ;  /* 0x0000000e0900720c */ /* 0x000fe40003f46270 */
[----:B------:R-:W-:-:S02]  /*4540*/  FSEL R76, R77, -INF , !P4 ;  /* 0xff8000004d4c7808 */ /* 0x000fc40006000000 */
[----:B------:R-:W-:Y:S01]  /*4550*/  FSEL R9, R79, -INF , !P4 ;  /* 0xff8000004f097808 */ /* 0x000fe20006000000 */
[----:B------:R-:W3:Y:S01]  /*4560*/  LDC R31, c[0x0][0x28c] ;  /* 0x0000a300ff1f7b82 */ /* 0x000ee20000000800 */
[----:B----4-:R-:W-:Y:S02]  /*4570*/  ISETP.GE.AND P4, PT, R11, R30, PT ;  /* 0x0000001e0b00720c */ /* 0x010fe40003f86270 */
[----:B------:R-:W-:Y:S02]  /*4580*/  IADD3 R11, R0, 0x88, RZ ;  /* 0x00000088000b7810 */ /* 0x000fe40007ffe0ff */
[----:B------:R-:W-:Y:S02]  /*4590*/  FSEL R80, R80, -INF , !P5 ;  /* 0xff80000050507808 */ /* 0x000fe40006800000 */
[----:B------:R-:W-:Y:S01]  /*45a0*/  FSEL R57, R82, -INF , !P5 ;  /* 0xff80000052397808 */ /* 0x000fe20006800000 */
[----:B------:R-:W4:Y:S01]  /*45b0*/  LDC R33, c[0x0][0x28c] ;  /* 0x0000a300ff217b82 */ /* 0x000f220000000800 */
[----:B--2---:R-:W-:Y:S01]  /*45c0*/  ISETP.GE.AND P5, PT, R11, R32, PT ;  /* 0x000000200b00720c */ /* 0x004fe20003fa6270 */
[----:B------:R-:W-:Y:S01]  /*45d0*/  VIADD R11, R0, 0x89 ;  /* 0x00000089000b7836 */ /* 0x000fe20000000000 */
[----:B------:R-:W-:-:S02]  /*45e0*/  FSEL R171, R88, -INF , !P3 ;  /* 0xff80000058ab7808 */ /* 0x000fc40005800000 */
[----:B------:R-:W-:Y:S02]  /*45f0*/  FSEL R53, R90, -INF , !P3 ;  /* 0xff8000005a357808 */ /* 0x000fe40005800000 */
[C---:B-----5:R-:W-:Y:S01]  /*4600*/  ISETP.GE.AND P3, PT, R0.reuse, R23, PT ;  /* 0x000000170000720c */ /* 0x060fe20003f66270 */
[----:B------:R-:W2:Y:S01]  /*4610*/  LDC R32, c[0x0][0x28c] ;  /* 0x0000a300ff207b82 */ /* 0x000ea20000000800 */
[----:B------:R-:W-:Y:S02]  /*4620*/  IADD3 R14, R0, 0x90, RZ ;  /* 0x00000090000e7810 */ /* 0x000fe40007ffe0ff */
[----:B------:R-:W-:Y:S02]  /*4630*/  FSEL R24, R24, -INF , !P3 ;  /* 0xff80000018187808 */ /* 0x000fe40005800000 */
[----:B------:R-:W-:Y:S02]  /*4640*/  FSEL R174, R81, -INF , !P6 ;  /* 0xff80000051ae7808 */ /* 0x000fe40007000000 */
[----:B------:R-:W-:Y:S01]  /*4650*/  FSEL R15, R83, -INF , !P6 ;  /* 0xff800000530f7808 */ /* 0x000fe20007000000 */
[----:B------:R-:W5:Y:S01]  /*4660*/  LDC R35, c[0x0][0x28c] ;  /* 0x0000a300ff237b82 */ /* 0x000f620000000800 */
[----:B-1----:R-:W-:-:S02]  /*4670*/  ISETP.GE.AND P6, PT, R11, R52, PT ;  /* 0x000000340b00720c */ /* 0x002fc40003fc6270 */
[----:B------:R-:W-:Y:S02]  /*4680*/  FSEL R173, R84, -INF , !P1 ;  /* 0xff80000054ad7808 */ /* 0x000fe40004800000 */
[----:B------:R-:W-:Y:S02]  /*4690*/  FSEL R11, R86, -INF , !P1 ;  /* 0xff800000560b7808 */ /* 0x000fe40004800000 */
[----:B---3--:R-:W-:Y:S01]  /*46a0*/  ISETP.GE.AND P1, PT, R14, R25, PT ;  /* 0x000000190e00720c */ /* 0x008fe20003f26270 */
[----:B------:R-:W1:Y:S01]  /*46b0*/  LDC R61, c[0x0][0x28c] ;  /* 0x0000a300ff3d7b82 */ /* 0x000e620000000800 */
[----:B------:R-:W-:Y:S02]  /*46c0*/  FMNMX R23, R24, R2, !PT ;  /* 0x0000000218177209 */ /* 0x000fe40007800000 */
[----:B------:R-:W-:Y:S02]  /*46d0*/  FSEL R172, R85, -INF , !P2 ;  /* 0xff80000055ac7808 */ /* 0x000fe40005000000 */
[----:B------:R-:W-:-:S02]  /*46e0*/  FSEL R14, R87, -INF , !P2 ;  /* 0xff800000570e7808 */ /* 0x000fc40005000000 */
[----:B------:R-:W-:Y:S01]  /*46f0*/  ISETP.GE.AND P2, PT, R22, R29, PT ;  /* 0x0000001d1600720c */ /* 0x000fe20003f46270 */
[----:B------:R-:W3:Y:S01]  /*4700*/  LDC R65, c[0x0][0x28c] ;  /* 0x0000a300ff417b82 */ /* 0x000ee20000000800 */
[----:B------:R-:W-:Y:S02]  /*4710*/  IADD3 R22, R0, 0x98, RZ ;  /* 0x0000009800167810 */ /* 0x000fe40007ffe0ff */
[----:B------:R-:W-:Y:S01]  /*4720*/  FMNMX R30, R28, R23, !PT ;  /* 0x000000171c1e7209 */ /* 0x000fe20007800000 */
[----:B------:R-:W-:Y:S01]  /*4730*/  VIADD R23, R0, 0xa1 ;  /* 0x000000a100177836 */ /* 0x000fe20000000000 */
[----:B------:R-:W-:Y:S02]  /*4740*/  FSEL R170, R89, -INF , !P4 ;  /* 0xff80000059aa7808 */ /* 0x000fe40006000000 */
[----:B------:R-:W-:Y:S01]  /*4750*/  FSEL R25, R91, -INF , !P4 ;  /* 0xff8000005b197808 */ /* 0x000fe20006000000 */
[----:B------:R-:W3:Y:S01]  /*4760*/  LDC R69, c[0x0][0x604] ;  /* 0x00018100ff457b82 */ /* 0x000ee20000000800 */
[----:B------:R-:W-:Y:S01]  /*4770*/  ISETP.GE.AND P4, PT, R22, R31, PT ;  /* 0x0000001f1600720c */ /* 0x000fe20003f86270 */
[----:B------:R-:W-:Y:S01]  /*4780*/  VIADD R22, R0, 0x99 ;  /* 0x0000009900167836 */ /* 0x000fe20000000000 */
[----:B------:R-:W-:-:S02]  /*4790*/  FMNMX R31, R5, R30, !PT ;  /* 0x0000001e051f7209 */ /* 0x000fc40007800000 */
[----:B------:R-:W-:Y:S02]  /*47a0*/  FSEL R26, R26, -INF , !P3 ;  /* 0xff8000001a1a7808 */ /* 0x000fe40005800000 */
[----:B------:R-:W-:Y:S01]  /*47b0*/  FMNMX R30, R18, R31, !PT ;  /* 0x0000001f121e7209 */ /* 0x000fe20007800000 */
[----:B------:R-:W3:Y:S01]  /*47c0*/  LDC R71, c[0x0][0x604] ;  /* 0x00018100ff477b82 */ /* 0x000ee20000000800 */
[----:B--2---:R-:W-:Y:S02]  /*47d0*/  ISETP.GE.AND P3, PT, R23, R32, PT ;  /* 0x000000201700720c */ /* 0x004fe40003f66270 */
[----:B------:R-:W-:Y:S02]  /*47e0*/  FMNMX R23, R17, R30, !PT ;  /* 0x0000001e11177209 */ /* 0x000fe40007800000 */
[----:B------:R-:W-:Y:S02]  /*47f0*/  FMNMX R30, R26, R27, !PT ;  /* 0x0000001b1a1e7209 */ /* 0x000fe40007800000 */
[----:B------:R-:W-:-:S02]  /*4800*/  FMNMX R32, R36, R23, !PT ;  /* 0x0000001724207209 */ /* 0x000fc40007800000 */
[----:B------:R-:W-:Y:S02]  /*4810*/  FMNMX R23, R3, R30, !PT ;  /* 0x0000001e03177209 */ /* 0x000fe40007800000 */
[----:B------:R-:W-:Y:S02]  /*4820*/  FMNMX R31, R37, R32, !PT ;  /* 0x00000020251f7209 */ /* 0x000fe40007800000 */
[----:B------:R-:W-:Y:S02]  /*4830*/  FSEL R82, R92, -INF , !P5 ;  /* 0xff8000005c527808 */ /* 0x000fe40006800000 */
[----:B------:R-:W-:Y:S02]  /*4840*/  FSEL R29, R94, -INF , !P5 ;  /* 0xff8000005e1d7808 */ /* 0x000fe40006800000 */
[----:B----4-:R-:W-:Y:S02]  /*4850*/  ISETP.GE.AND P5, PT, R22, R33, PT ;  /* 0x000000211600720c */ /* 0x010fe40003fa6270 */
[----:B------:R-:W2:Y:S01]  /*4860*/  LDC R33, c[0x0][0x28c] ;  /* 0x0000a300ff217b82 */ /* 0x000ea20000000800 */
[----:B------:R-:W-:-:S02]  /*4870*/  FMNMX R23, R20, R23, !PT ;  /* 0x0000001714177209 */ /* 0x000fc40007800000 */
[----:B------:R-:W-:Y:S02]  /*4880*/  FMNMX R30, R40, R31, !PT ;  /* 0x0000001f281e7209 */ /* 0x000fe40007800000 */
[----:B------:R-:W-:Y:S02]  /*4890*/  FMNMX R23, R34, R23, !PT ;  /* 0x0000001722177209 */ /* 0x000fe40007800000 */
[----:B------:R-:W-:Y:S02]  /*48a0*/  FMNMX R31, R41, R30, !PT ;  /* 0x0000001e291f7209 */ /* 0x000fe40007800000 */
[----:B------:R-:W-:Y:S02]  /*48b0*/  FMNMX R23, R16, R23, !PT ;  /* 0x0000001710177209 */ /* 0x000fe40007800000 */
[----:B------:R-:W-:Y:S02]  /*48c0*/  IADD3 R22, R0, 0xa0, RZ ;  /* 0x000000a000167810 */ /* 0x000fe40007ffe0ff */
[----:B------:R-:W-:-:S02]  /*48d0*/  FMNMX R32, R158, R31, !PT ;  /* 0x0000001f9e207209 */ /* 0x000fc40007800000 */
[----:B------:R-:W-:Y:S02]  /*48e0*/  FSEL R181, R93, -INF , !P6 ;  /* 0xff8000005db57808 */ /* 0x000fe40007000000 */
[----:B------:R-:W-:Y:S02]  /*48f0*/  FSEL R95, R95, -INF , !P6 ;  /* 0xff8000005f5f7808 */ /* 0x000fe40007000000 */
[----:B------:R-:W-:Y:S02]  /*4900*/  FMNMX R30, R38, R23, !PT ;  /* 0x00000017261e7209 */ /* 0x000fe40007800000 */
[----:B-----5:R-:W-:Y:S02]  /*4910*/  ISETP.GE.AND P6, PT, R22, R35, PT ;  /* 0x000000231600720c */ /* 0x020fe40003fc6270 */
[----:B------:R-:W-:Y:S01]  /*4920*/  FMNMX R32, R157, R32, !PT ;  /* 0x000000209d207209 */ /* 0x000fe20007800000 */
[----:B------:R-:W4:Y:S01]  /*4930*/  LDC R35, c[0x0][0x28c] ;  /* 0x0000a300ff237b82 */ /* 0x000f220000000800 */
[----:B------:R-:W-:-:S02]  /*4940*/  IADD3 R22, R0, 0xa8, RZ ;  /* 0x000000a800167810 */ /* 0x000fc40007ffe0ff */
[----:B------:R-:W-:Y:S02]  /*4950*/  FMNMX R23, R39, R30, !PT ;  /* 0x0000001e27177209 */ /* 0x000fe40007800000 */
[----:B------:R-:W-:Y:S02]  /*4960*/  FSEL R180, R96, -INF , !P1 ;  /* 0xff80000060b47808 */ /* 0x000fe40004800000 */
[----:B------:R-:W-:Y:S02]  /*4970*/  FSEL R49, R98, -INF , !P1 ;  /* 0xff80000062317808 */ /* 0x000fe40004800000 */
[----:B------:R-:W-:Y:S02]  /*4980*/  FMNMX R31, R19, R32, !PT ;  /* 0x00000020131f7209 */ /* 0x000fe40007800000 */
[----:B-1----:R-:W-:Y:S01]  /*4990*/  ISETP.GE.AND P1, PT, R22, R61, PT ;  /* 0x0000003d1600720c */ /* 0x002fe20003f26270 */
[----:B------:R-:W-:Y:S01]  /*49a0*/  VIADD R22, R0, 0xa9 ;  /* 0x000000a900167836 */ /* 0x000fe20000000000 */
[----:B------:R-:W-:Y:S01]  /*49b0*/  FMNMX R30, R42, R23, !PT ;  /* 0x000000172a1e7209 */ /* 0x000fe20007800000 */
[----:B------:R-:W1:Y:S01]  /*49c0*/  LDC R61, c[0x0][0x28c] ;  /* 0x0000a300ff3d7b82 */ /* 0x000e620000000800 */
[----:B------:R-:W-:-:S02]  /*49d0*/  FMNMX R32, R48, R31, !PT ;  /* 0x0000001f30207209 */ /* 0x000fc40007800000 */
[----:B------:R-:W-:Y:S02]  /*49e0*/  FSEL R179, R97, -INF , !P2 ;  /* 0xff80000061b37808 */ /* 0x000fe40005000000 */
[----:B------:R-:W-:Y:S02]  /*49f0*/  FSEL R99, R99, -INF , !P2 ;  /* 0xff80000063637808 */ /* 0x000fe40005000000 */
[----:B--2---:R-:W-:Y:S02]  /*4a00*/  ISETP.GE.AND P2, PT, R22, R33, PT ;  /* 0x000000211600720c */ /* 0x004fe40003f46270 */
[----:B------:R-:W-:Y:S02]  /*4a10*/  FMNMX R23, R43, R30, !PT ;  /* 0x0000001e2b177209 */ /* 0x000fe40007800000 */
[----:B------:R-:W-:Y:S02]  /*4a20*/  FMNMX R33, R45, R32, !PT ;  /* 0x000000202d217209 */ /* 0x000fe40007800000 */
[----:B------:R-:W-:-:S02]  /*4a30*/  FMNMX R30, R46, R23, !PT ;  /* 0x000000172e1e7209 */ /* 0x000fc40007800000 */
[----:B------:R-:W-:Y:S02]  /*4a40*/  FMNMX R33, R44, R33, !PT ;  /* 0x000000212c217209 */ /* 0x000fe40007800000 */
[----:B------:R-:W-:Y:S02]  /*4a50*/  FMNMX R23, R47, R30, !PT ;  /* 0x0000001e2f177209 */ /* 0x000fe40007800000 */
[----:B------:R-:W-:Y:S02]  /*4a60*/  FMNMX R33, R56, R33, !PT ;  /* 0x0000002138217209 */ /* 0x000fe40007800000 */
[----:B------:R-:W-:Y:S02]  /*4a70*/  FMNMX R30, R50, R23, !PT ;  /* 0x00000017321e7209 */ /* 0x000fe40007800000 */
[----:B------:R-:W-:Y:S02]  /*4a80*/  FMNMX R32, R164, R33, !PT ;  /* 0x00000021a4207209 */ /* 0x000fe40007800000 */
[----:B------:R-:W-:-:S02]  /*4a90*/  FMNMX R23, R51, R30, !PT ;  /* 0x0000001e33177209 */ /* 0x000fc40007800000 */
[----:B------:R-:W-:Y:S02]  /*4aa0*/  FMNMX R33, R163, R32, !PT ;  /* 0x00000020a3217209 */ /* 0x000fe40007800000 */
[----:B------:R-:W-:Y:S02]  /*4ab0*/  IADD3 R22, R0, 0xb0, RZ ;  /* 0x000000b000167810 */ /* 0x000fe40007ffe0ff */
[----:B------:R-:W-:Y:S02]  /*4ac0*/  FMNMX R30, R54, R23, !PT ;  /* 0x00000017361e7209 */ /* 0x000fe40007800000 */
[----:B------:R-:W-:Y:S02]  /*4ad0*/  FMNMX R32, R162, R33, !PT ;  /* 0x00000021a2207209 */ /* 0x000fe40007800000 */
[----:B------:R-:W-:Y:S02]  /*4ae0*/  FSEL R178, R100, -INF , !P4 ;  /* 0xff80000064b27808 */ /* 0x000fe40006000000 */
[----:B------:R-:W-:-:S02]  /*4af0*/  FSEL R102, R102, -INF , !P4 ;  /* 0xff80000066667808 */ /* 0x000fc40006000000 */
[----:B----4-:R-:W-:Y:S01]  /*4b00*/  ISETP.GE.AND P4, PT, R22, R35, PT ;  /* 0x000000231600720c */ /* 0x010fe20003f86270 */
[----:B------:R-:W-:Y:S01]  /*4b10*/  VIADD R22, R0, 0xb1 ;  /* 0x000000b100167836 */ /* 0x000fe20000000000 */
[----:B------:R-:W2:Y:S01]  /*4b20*/  LDC R35, c[0x0][0x28c] ;  /* 0x0000a300ff237b82 */ /* 0x000ea20000000800 */
[----:B------:R-:W-:Y:S02]  /*4b30*/  FMNMX R30, R55, R30, !PT ;  /* 0x0000001e371e7209 */ /* 0x000fe40007800000 */
[----:B------:R-:W-:Y:S02]  /*4b40*/  FMNMX R23, R161, R32, !PT ;  /* 0x00000020a1177209 */ /* 0x000fe40007800000 */
[----:B------:R-:W-:Y:S02]  /*4b50*/  FSEL R177, R101, -INF , !P5 ;  /* 0xff80000065b17808 */ /* 0x000fe40006800000 */
[----:B------:R-:W-:Y:S02]  /*4b60*/  FSEL R31, R103, -INF , !P5 ;  /* 0xff800000671f7808 */ /* 0x000fe40006800000 */
[----:B------:R-:W-:-:S02]  /*4b70*/  FMNMX R30, R13, R30, !PT ;  /* 0x0000001e0d1e7209 */ /* 0x000fc40007800000 */
[----:B-1----:R-:W-:Y:S02]  /*4b80*/  ISETP.GE.AND P5, PT, R22, R61, PT ;  /* 0x0000003d1600720c */ /* 0x002fe40003fa6270 */
[----:B------:R-:W-:Y:S01]  /*4b90*/  FMNMX R32, R160, R23, !PT ;  /* 0x00000017a0207209 */ /* 0x000fe20007800000 */
[----:B------:R-:W1:Y:S01]  /*4ba0*/  LDC R61, c[0x0][0x28c] ;  /* 0x0000a300ff3d7b82 */ /* 0x000e620000000800 */
[----:B------:R-:W-:Y:S02]  /*4bb0*/  IADD3 R22, R0, 0xb8, RZ ;  /* 0x000000b800167810 */ /* 0x000fe40007ffe0ff */
[----:B------:R-:W-:Y:S02]  /*4bc0*/  FMNMX R30, R59, R30, !PT ;  /* 0x0000001e3b1e7209 */ /* 0x000fe40007800000 */
[----:B------:R-:W-:Y:S02]  /*4bd0*/  FMNMX R32, R159, R32, !PT ;  /* 0x000000209f207209 */ /* 0x000fe40007800000 */
[----:B------:R-:W-:-:S02]  /*4be0*/  FSEL R176, R104, -INF , !P6 ;  /* 0xff80000068b07808 */ /* 0x000fc40007000000 */
[----:B------:R-:W-:Y:S02]  /*4bf0*/  FSEL R106, R106, -INF , !P6 ;  /* 0xff8000006a6a7808 */ /* 0x000fe40007000000 */
[----:B---3--:R-:W-:Y:S01]  /*4c00*/  ISETP.GE.AND P6, PT, R22, R65, PT ;  /* 0x000000411600720c */ /* 0x008fe20003fc6270 */
[----:B------:R-:W-:Y:S01]  /*4c10*/  VIADD R22, R0, 0xb9 ;  /* 0x000000b900167836 */ /* 0x000fe20000000000 */
[----:B------:R-:W3:Y:S01]  /*4c20*/  LDC R65, c[0x0][0x28c] ;  /* 0x0000a300ff417b82 */ /* 0x000ee20000000800 */
[----:B------:R-:W-:Y:S02]  /*4c30*/  FMNMX R30, R7, R30, !PT ;  /* 0x0000001e071e7209 */ /* 0x000fe40007800000 */
[----:B------:R-:W-:Y:S02]  /*4c40*/  FMNMX R33, R169, R32, !PT ;  /* 0x00000020a9217209 */ /* 0x000fe40007800000 */
[----:B------:R-:W-:Y:S02]  /*4c50*/  FMNMX R23, R63, R30, !PT ;  /* 0x0000001e3f177209 */ /* 0x000fe40007800000 */
[----:B------:R-:W-:-:S02]  /*4c60*/  FMNMX R33, R168, R33, !PT ;  /* 0x00000021a8217209 */ /* 0x000fc40007800000 */
[----:B------:R-:W-:Y:S02]  /*4c70*/  FMNMX R30, R66, R23, !PT ;  /* 0x00000017421e7209 */ /* 0x000fe40007800000 */
[----:B------:R-:W-:Y:S02]  /*4c80*/  FMNMX R32, R166, R33, !PT ;  /* 0x00000021a6207209 */ /* 0x000fe40007800000 */
[----:B------:R-:W-:Y:S02]  /*4c90*/  FSEL R175, R105, -INF , !P3 ;  /* 0xff80000069af7808 */ /* 0x000fe40005800000 */
[----:B------:R-:W-:Y:S02]  /*4ca0*/  FSEL R107, R107, -INF , !P3 ;  /* 0xff8000006b6b7808 */ /* 0x000fe40005800000 */
[----:B--2---:R-:W-:Y:S02]  /*4cb0*/  ISETP.GE.AND P3, PT, R22, R35, PT ;  /* 0x000000231600720c */ /* 0x004fe40003f66270 */
[----:B------:R-:W-:Y:S01]  /*4cc0*/  FMNMX R23, R67, R30, !PT ;  /* 0x0000001e43177209 */ /* 0x000fe20007800000 */
[----:B------:R-:W2:Y:S01]  /*4cd0*/  LDC R35, c[0x0][0x28c] ;  /* 0x0000a300ff237b82 */ /* 0x000ea20000000800 */
[----:B------:R-:W-:-:S02]  /*4ce0*/  FMNMX R33, R165, R32, !PT ;  /* 0x00000020a5217209 */ /* 0x000fc40007800000 */
[----:B------:R-:W-:Y:S02]  /*4cf0*/  IADD3 R22, R0, 0xc0, RZ ;  /* 0x000000c000167810 */ /* 0x000fe40007ffe0ff */
[----:B------:R-:W-:Y:S02]  /*4d00*/  FMNMX R23, R12, R23, !PT ;  /* 0x000000170c177209 */ /* 0x000fe40007800000 */
[----:B------:R-:W-:Y:S02]  /*4d10*/  FSEL R186, R108, -INF , !P1 ;  /* 0xff8000006cba7808 */ /* 0x000fe40004800000 */
[----:B------:R-:W-:Y:S02]  /*4d20*/  FSEL R110, R110, -INF , !P1 ;  /* 0xff8000006e6e7808 */ /* 0x000fe40004800000 */
[----:B------:R-:W-:Y:S02]  /*4d30*/  FMNMX R33, R76, R33, !PT ;  /* 0x000000214c217209 */ /* 0x000fe40007800000 */
[----:B-1----:R-:W-:Y:S01]  /*4d40*/  ISETP.GE.AND P1, PT, R22, R61, PT ;  /* 0x0000003d1600720c */ /* 0x002fe20003f26270 */
[----:B------:R-:W-:Y:S01]  /*4d50*/  VIADD R22, R0, 0xc1 ;  /* 0x000000c100167836 */ /* 0x000fe20000000000 */
[----:B------:R-:W1:Y:S01]  /*4d60*/  LDC R61, c[0x0][0x28c] ;  /* 0x0000a300ff3d7b82 */ /* 0x000e620000000800 */
[----:B------:R-:W-:-:S02]  /*4d70*/  FMNMX R23, R10, R23, !PT ;  /* 0x000000170a177209 */ /* 0x000fc40007800000 */
[----:B------:R-:W-:Y:S02]  /*4d80*/  FMNMX R33, R80, R33, !PT ;  /* 0x0000002150217209 */ /* 0x000fe40007800000 */
[----:B------:R-:W-:Y:S02]  /*4d90*/  FSEL R185, R109, -INF , !P2 ;  /* 0xff8000006db97808 */ /* 0x000fe40005000000 */
[----:B------:R-:W-:Y:S02]  /*4da0*/  FSEL R111, R111, -INF , !P2 ;  /* 0xff8000006f6f7808 */ /* 0x000fe40005000000 */
[----:B---3--:R-:W-:Y:S02]  /*4db0*/  ISETP.GE.AND P2, PT, R22, R65, PT ;  /* 0x000000411600720c */ /* 0x008fe40003f46270 */
[----:B------:R-:W-:Y:S01]  /*4dc0*/  FMNMX R23, R6, R23, !PT ;  /* 0x0000001706177209 */ /* 0x000fe20007800000 */
[----:B------:R-:W3:Y:S01]  /*4dd0*/  LDC R65, c[0x0][0x28c] ;  /* 0x0000a300ff417b82 */ /* 0x000ee20000000800 */
[----:B------:R-:W-:-:S02]  /*4de0*/  FMNMX R30, R174, R33, !PT ;  /* 0x00000021ae1e7209 */ /* 0x000fc40007800000 */
[----:B------:R-:W-:Y:S02]  /*4df0*/  FMNMX R23, R4, R23, !PT ;  /* 0x0000001704177209 */ /* 0x000fe40007800000 */
[----:B------:R-:W-:Y:S02]  /*4e00*/  FMNMX R33, R173, R30, !PT ;  /* 0x0000001ead217209 */ /* 0x000fe40007800000 */
[----:B------:R-:W-:Y:S02]  /*4e10*/  FMNMX R30, R78, R23, !PT ;  /* 0x000000174e1e7209 */ /* 0x000fe40007800000 */
[----:B------:R-:W-:Y:S02]  /*4e20*/  IADD3 R22, R0, 0xc8, RZ ;  /* 0x000000c800167810 */ /* 0x000fe40007ffe0ff */
[----:B------:R-:W-:Y:S02]  /*4e30*/  FMNMX R32, R172, R33, !PT ;  /* 0x00000021ac207209 */ /* 0x000fe40007800000 */
[----:B------:R-:W-:-:S02]  /*4e40*/  FSEL R184, R112, -INF , !P4 ;  /* 0xff80000070b87808 */ /* 0x000fc40006000000 */
[----:B------:R-:W-:Y:S02]  /*4e50*/  FSEL R114, R114, -INF , !P4 ;  /* 0xff80000072727808 */ /* 0x000fe40006000000 */
[----:B------:R-:W-:Y:S02]  /*4e60*/  FMNMX R30, R9, R30, !PT ;  /* 0x0000001e091e7209 */ /* 0x000fe40007800000 */
[----:B--2---:R-:W-:Y:S01]  /*4e70*/  ISETP.GE.AND P4, PT, R22, R35, PT ;  /* 0x000000231600720c */ /* 0x004fe20003f86270 */
[----:B------:R-:W-:Y:S01]  /*4e80*/  VIADD R22, R0, 0xc9 ;  /* 0x000000c900167836 */ /* 0x000fe20000000000 */
[----:B------:R-:W-:Y:S01]  /*4e90*/  FMNMX R23, R171, R32, !PT ;  /* 0x00000020ab177209 */ /* 0x000fe20007800000 */
[----:B------:R-:W2:Y:S01]  /*4ea0*/  LDC R35, c[0x0][0x28c] ;  /* 0x0000a300ff237b82 */ /* 0x000ea20000000800 */
[----:B------:R-:W-:Y:S02]  /*4eb0*/  FMNMX R30, R57, R30, !PT ;  /* 0x0000001e391e7209 */ /* 0x000fe40007800000 */
[----:B------:R-:W-:-:S02]  /*4ec0*/  FMNMX R23, R170, R23, !PT ;  /* 0x00000017aa177209 */ /* 0x000fc40007800000 */
[----:B------:R-:W-:Y:S02]  /*4ed0*/  FSEL R183, R113, -INF , !P5 ;  /* 0xff80000071b77808 */ /* 0x000fe40006800000 */
[----:B------:R-:W-:Y:S02]  /*4ee0*/  FSEL R115, R115, -INF , !P5 ;  /* 0xff80000073737808 */ /* 0x000fe40006800000 */
[----:B-1----:R-:W-:Y:S02]  /*4ef0*/  ISETP.GE.AND P5, PT, R22, R61, PT ;  /* 0x0000003d1600720c */ /* 0x002fe40003fa6270 */
[----:B------:R-:W1:Y:S01]  /*4f00*/  LDC R61, c[0x0][0x28c] ;  /* 0x0000a300ff3d7b82 */ /* 0x000e620000000800 */
[----:B------:R-:W-:Y:S02]  /*4f10*/  FMNMX R30, R15, R30, !PT ;  /* 0x0000001e0f1e7209 */ /* 0x000fe40007800000 */
[----:B------:R-:W-:Y:S02]  /*4f20*/  IADD3 R22, R0, 0xd0, RZ ;  /* 0x000000d000167810 */ /* 0x000fe40007ffe0ff */
[----:B------:R-:W-:-:S02]  /*4f30*/  FMNMX R32, R82, R23, !PT ;  /* 0x0000001752207209 */ /* 0x000fc40007800000 */
[----:B------:R-:W-:Y:S02]  /*4f40*/  FSEL R182, R116, -INF , !P6 ;  /* 0xff80000074b67808 */ /* 0x000fe40007000000 */
[----:B------:R-:W-:Y:S02]  /*4f50*/  FSEL R118, R118, -INF , !P6 ;  /* 0xff80000076767808 */ /* 0x000fe40007000000 */
[----:B------:R-:W-:Y:S02]  /*4f60*/  FMNMX R23, R11, R30, !PT ;  /* 0x0000001e0b177209 */ /* 0x000fe40007800000 */
[----:B---3--:R-:W-:Y:S01]  /*4f70*/  ISETP.GE.AND P6, PT, R22, R65, PT ;  /* 0x000000411600720c */ /* 0x008fe20003fc6270 */
[----:B------:R-:W-:Y:S01]  /*4f80*/  VIADD R22, R0, 0xd1 ;  /* 0x000000d100167836 */ /* 0x000fe20000000000 */
[----:B------:R-:W-:Y:S01]  /*4f90*/  FMNMX R33, R181, R32, !PT ;  /* 0x00000020b5217209 */ /* 0x000fe20007800000 */
[----:B------:R-:W3:Y:S01]  /*4fa0*/  LDC R65, c[0x0][0x28c] ;  /* 0x0000a300ff417b82 */ /* 0x000ee20000000800 */
[----:B------:R-:W-:-:S02]  /*4fb0*/  FMNMX R30, R14, R23, !PT ;  /* 0x000000170e1e7209 */ /* 0x000fc40007800000 */
[----:B------:R-:W-:Y:S02]  /*4fc0*/  FMNMX R32, R180, R33, !PT ;  /* 0x00000021b4207209 */ /* 0x000fe40007800000 */
[----:B------:R-:W-:Y:S02]  /*4fd0*/  FMNMX R30, R53, R30, !PT ;  /* 0x0000001e351e7209 */ /* 0x000fe40007800000 */
[----:B------:R-:W-:Y:S02]  /*4fe0*/  FMNMX R23, R179, R32, !PT ;  /* 0x00000020b3177209 */ /* 0x000fe40007800000 */
[----:B------:R-:W-:Y:S02]  /*4ff0*/  FMNMX R30, R25, R30, !PT ;  /* 0x0000001e191e7209 */ /* 0x000fe40007800000 */
[----:B------:R-:W-:Y:S02]  /*5000*/  FSEL R117, R117, -INF , !P3 ;  /* 0xff80000075757808 */ /* 0x000fe40005800000 */
[----:B------:R-:W-:-:S02]  /*5010*/  FSEL R195, R119, -INF , !P3 ;  /* 0xff80000077c37808 */ /* 0x000fc40005800000 */
[----:B------:R-:W-:Y:S02]  /*5020*/  FMNMX R32, R178, R23, !PT ;  /* 0x00000017b2207209 */ /* 0x000fe40007800000 */
[----:B--2---:R-:W-:Y:S02]  /*5030*/  ISETP.GE.AND P3, PT, R22, R35, PT ;  /* 0x000000231600720c */ /* 0x004fe40003f66270 */
[----:B------:R-:W2:Y:S01]  /*5040*/  LDC R35, c[0x0][0x28c] ;  /* 0x0000a300ff237b82 */ /* 0x000ea20000000800 */
[----:B------:R-:W-:Y:S02]  /*5050*/  IADD3 R22, R0, 0xd8, RZ ;  /* 0x000000d800167810 */ /* 0x000fe40007ffe0ff */
[----:B------:R-:W-:Y:S02]  /*5060*/  FMNMX R30, R29, R30, !PT ;  /* 0x0000001e1d1e7209 */ /* 0x000fe40007800000 */
[----:B------:R-:W-:Y:S02]  /*5070*/  FMNMX R23, R177, R32, !PT ;  /* 0x00000020b1177209 */ /* 0x000fe40007800000 */
[----:B------:R-:W-:-:S02]  /*5080*/  FSEL R120, R120, -INF , !P1 ;  /* 0xff80000078787808 */ /* 0x000fc40004800000 */
[----:B------:R-:W-:Y:S02]  /*5090*/  FSEL R122, R122, -INF , !P1 ;  /* 0xff8000007a7a7808 */ /* 0x000fe40004800000 */
[----:B-1----:R-:W-:Y:S01]  /*50a0*/  ISETP.GE.AND P1, PT, R22, R61, PT ;  /* 0x0000003d1600720c */ /* 0x002fe20003f26270 */
[----:B------:R-:W-:Y:S01]  /*50b0*/  VIADD R22, R0, 0xd9 ;  /* 0x000000d900167836 */ /* 0x000fe20000000000 */
[----:B------:R-:W-:Y:S01]  /*50c0*/  FMNMX R30, R95, R30, !PT ;  /* 0x0000001e5f1e7209 */ /* 0x000fe20007800000 */
[----:B------:R-:W1:Y:S01]  /*50d0*/  LDC R61, c[0x0][0x28c] ;  /* 0x0000a300ff3d7b82 */ /* 0x000e620000000800 */
[----:B------:R-:W-:Y:S02]  /*50e0*/  FMNMX R32, R176, R23, !PT ;  /* 0x00000017b0207209 */ /* 0x000fe40007800000 */
[----:B------:R-:W-:Y:S02]  /*50f0*/  FMNMX R30, R49, R30, !PT ;  /* 0x0000001e311e7209 */ /* 0x000fe40007800000 */
[----:B------:R-:W-:-:S02]  /*5100*/  FSEL R188, R121, -INF , !P2 ;  /* 0xff80000079bc7808 */ /* 0x000fc40005000000 */
[----:B------:R-:W-:Y:S02]  /*5110*/  FSEL R123, R123, -INF , !P2 ;  /* 0xff8000007b7b7808 */ /* 0x000fe40005000000 */
[----:B------:R-:W-:Y:S02]  /*5120*/  FMNMX R33, R175, R32, !PT ;  /* 0x00000020af217209 */ /* 0x000fe40007800000 */
[----:B---3--:R-:W-:Y:S02]  /*5130*/  ISETP.GE.AND P2, PT, R22, R65, PT ;  /* 0x000000411600720c */ /* 0x008fe40003f46270 */
[----:B------:R-:W3:Y:S01]  /*5140*/  LDC R65, c[0x0][0x28c] ;  /* 0x0000a300ff417b82 */ /* 0x000ee20000000800 */
        /* <DEDUP_REMOVED lines=9> */
[----:B--2---:R-:W-:Y:S01]  /*51e0*/  ISETP.GE.AND P4, PT, R22, R35, PT ;  /* 0x000000231600720c */ /* 0x004fe20003f86270 */
[----:B------:R-:W-:Y:S01]  /*51f0*/  VIADD R22, R0, 0xe1 ;  /* 0x000000e100167836 */ /* 0x000fe20000000000 */
[----:B------:R-:W-:Y:S01]  /*5200*/  FMNMX R30, R106, R23, !PT ;  /* 0x000000176a1e7209 */ /* 0x000fe20007800000 */
[----:B------:R-:W2:Y:S01]  /*5210*/  LDC R35, c[0x0][0x28c] ;  /* 0x0000a300ff237b82 */ /* 0x000ea20000000800 */
        /* <DEDUP_REMOVED lines=23> */
[----:B------:R-:W-:Y:S02]  /*5390*/  FMNMX R30, R118, R23, !PT ;  /* 0x00000017761e7209 */ /* 0x000fe40007800000 */
[----:B--2---:R-:W-:-:S02]  /*53a0*/  ISETP.GE.AND P3, PT, R22, R35, PT ;  /* 0x000000231600720c */ /* 0x004fc40003f66270 */
[----:B------:R-:W-:Y:S01]  /*53b0*/  FMNMX R33, R121, R32, !PT ;  /* 0x0000002079217209 */ /* 0x000fe20007800000 */
[----:B------:R-:W2:Y:S01]  /*53c0*/  LDC R35, c[0x0][0x28c] ;  /* 0x0000a300ff237b82 */ /* 0x000ea20000000800 */
[----:B------:R-:W-:Y:S02]  /*53d0*/  IADD3 R22, R0, 0xf0, RZ ;  /* 0x000000f000167810 */ /* 0x000fe40007ffe0ff */
[----:B------:R-:W-:Y:S02]  /*53e0*/  FMNMX R23, R195, R30, !PT ;  /* 0x0000001ec3177209 */ /* 0x000fe40007800000 */
[----:B------:R-:W-:Y:S02]  /*53f0*/  FSEL R192, R132, -INF , !P1 ;  /* 0xff80000084c07808 */ /* 0x000fe40004800000 */
[----:B------:R-:W-:Y:S02]  /*5400*/  FSEL R134, R134, -INF , !P1 ;  /* 0xff80000086867808 */ /* 0x000fe40004800000 */
[----:B------:R-:W-:-:S02]  /*5410*/  FMNMX R32, R194, R33, !PT ;  /* 0x00000021c2207209 */ /* 0x000fc40007800000 */
[----:B-1----:R-:W-:Y:S01]  /*5420*/  ISETP.GE.AND P1, PT, R22, R61, PT ;  /* 0x0000003d1600720c */ /* 0x002fe20003f26270 */
[----:B------:R-:W-:Y:S01]  /*5430*/  VIADD R22, R0, 0xf1 ;  /* 0x000000f100167836 */ /* 0x000fe20000000000 */
[----:B------:R-:W-:Y:S01]  /*5440*/  FMNMX R30, R122, R23, !PT ;  /* 0x000000177a1e7209 */ /* 0x000fe20007800000 */
[----:B------:R-:W1:Y:S01]  /*5450*/  LDC R61, c[0x0][0x604] ;  /* 0x00018100ff3d7b82 */ /* 0x000e620000000800 */
[----:B------:R-:W-:Y:S02]  /*5460*/  FMNMX R33, R193, R32, !PT ;  /* 0x00000020c1217209 */ /* 0x000fe40007800000 */
[----:B------:R-:W-:Y:S02]  /*5470*/  FSEL R191, R133, -INF , !P2 ;  /* 0xff80000085bf7808 */ /* 0x000fe40005000000 */
[----:B------:R-:W-:Y:S02]  /*5480*/  FSEL R135, R135, -INF , !P2 ;  /* 0xff80000087877808 */ /* 0x000fe40005000000 */
[----:B---3--:R-:W-:-:S02]  /*5490*/  ISETP.GE.AND P2, PT, R22, R65, PT ;  /* 0x000000411600720c */ /* 0x008fc40003f46270 */
[----:B------:R-:W-:Y:S01]  /*54a0*/  FMNMX R23, R123, R30, !PT ;  /* 0x0000001e7b177209 */ /* 0x000fe20007800000 */
[----:B------:R-:W3:Y:S01]  /*54b0*/  LDC R65, c[0x0][0x604] ;  /* 0x00018100ff417b82 */ /* 0x000ee20000000800 */
[----:B------:R-:W-:Y:S02]  /*54c0*/  FMNMX R22, R192, R33, !PT ;  /* 0x00000021c0167209 */ /* 0x000fe40007800000 */
[----:B------:R-:W-:Y:S02]  /*54d0*/  FMNMX R30, R126, R23, !PT ;  /* 0x000000177e1e7209 */ /* 0x000fe40007800000 */
[----:B------:R-:W-:Y:S02]  /*54e0*/  FSEL R190, R136, -INF , !P4 ;  /* 0xff80000088be7808 */ /* 0x000fe40006000000 */
[----:B------:R-:W-:Y:S01]  /*54f0*/  FMNMX R33, R191, R22, !PT ;  /* 0x00000016bf217209 */ /* 0x000fe20007800000 */
[----:B------:R-:W4:Y:S01]  /*5500*/  LDC R136, c[0x0][0x604] ;  /* 0x00018100ff887b82 */ /* 0x000f220000000800 */
[----:B------:R-:W-:-:S02]  /*5510*/  FMNMX R23, R127, R30, !PT ;  /* 0x0000001e7f177209 */ /* 0x000fc40007800000 */
[----:B------:R-:W-:Y:S02]  /*5520*/  FSEL R189, R137, -INF , !P5 ;  /* 0xff80000089bd7808 */ /* 0x000fe40006800000 */
[----:B------:R-:W-:Y:S02]  /*5530*/  FMNMX R32, R190, R33, !PT ;  /* 0x00000021be207209 */ /* 0x000fe40007800000 */
[----:B------:R-:W-:Y:S02]  /*5540*/  FMNMX R30, R130, R23, !PT ;  /* 0x00000017821e7209 */ /* 0x000fe40007800000 */
[----:B------:R-:W-:Y:S02]  /*5550*/  FSEL R132, R140, -INF , !P6 ;  /* 0xff8000008c847808 */ /* 0x000fe40007000000 */
[----:B------:R-:W-:Y:S02]  /*5560*/  FMNMX R23, R189, R32, !PT ;  /* 0x00000020bd177209 */ /* 0x000fe40007800000 */
[----:B------:R-:W-:-:S02]  /*5570*/  IADD3 R22, R0, 0xf8, RZ ;  /* 0x000000f800167810 */ /* 0x000fc40007ffe0ff */
[----:B------:R-:W-:Y:S02]  /*5580*/  FMNMX R33, R131, R30, !PT ;  /* 0x0000001e83217209 */ /* 0x000fe40007800000 */
[----:B------:R-:W-:Y:S02]  /*5590*/  FSEL R133, R141, -INF , !P3 ;  /* 0xff8000008d857808 */ /* 0x000fe40005800000 */
[----:B------:R-:W-:Y:S01]  /*55a0*/  FMNMX R30, R132, R23, !PT ;  /* 0x00000017841e7209 */ /* 0x000fe20007800000 */
[----:B------:R-:W-:Y:S01]  /*55b0*/  VIADD R23, R0, 0xf9 ;  /* 0x000000f900177836 */ /* 0x000fe20000000000 */
[----:B------:R-:W-:Y:S02]  /*55c0*/  FSEL R116, R138, -INF , !P4 ;  /* 0xff8000008a747808 */ /* 0x000fe40006000000 */
[----:B--2---:R-:W-:Y:S02]  /*55d0*/  ISETP.GE.AND P4, PT, R22, R35, PT ;  /* 0x000000231600720c */ /* 0x004fe40003f86270 */
[----:B------:R-:W-:-:S02]  /*55e0*/  FMNMX R22, R134, R33, !PT ;  /* 0x0000002186167209 */ /* 0x000fc40007800000 */
[----:B------:R-:W-:Y:S02]  /*55f0*/  FSEL R144, R144, -INF , !P1 ;  /* 0xff80000090907808 */ /* 0x000fe40004800000 */
[----:B------:R-:W-:Y:S02]  /*5600*/  FMNMX R35, R133, R30, !PT ;  /* 0x0000001e85237209 */ /* 0x000fe40007800000 */
[----:B------:R-:W-:Y:S02]  /*5610*/  FMNMX R33, R135, R22, !PT ;  /* 0x0000001687217209 */ /* 0x000fe40007800000 */
[----:B------:R-:W-:Y:S02]  /*5620*/  FSEL R145, R145, -INF , !P2 ;  /* 0xff80000091917808 */ /* 0x000fe40005000000 */
[----:B------:R-:W-:Y:S02]  /*5630*/  FMNMX R30, R144, R35, !PT ;  /* 0x00000023901e7209 */ /* 0x000fe40007800000 */
[----:B------:R-:W-:Y:S01]  /*5640*/  FSEL R139, R139, -INF , !P5 ;  /* 0xff8000008b8b7808 */ /* 0x000fe20006800000 */
[----:B------:R-:W2:Y:S01]  /*5650*/  LDC R35, c[0x0][0x604] ;  /* 0x00018100ff237b82 */ /* 0x000ea20000000800 */
[----:B------:R-:W-:-:S02]  /*5660*/  FMNMX R22, R116, R33, !PT ;  /* 0x0000002174167209 */ /* 0x000fc40007800000 */
[----:B------:R-:W-:Y:S02]  /*5670*/  ISETP.GE.AND P5, PT, R23, R196, PT ;  /* 0x000000c41700720c */ /* 0x000fe40003fa6270 */
[----:B------:R-:W-:Y:S02]  /*5680*/  FSEL R148, R148, -INF , !P4 ;  /* 0xff80000094947808 */ /* 0x000fe40006000000 */
[----:B------:R-:W-:Y:S02]  /*5690*/  FMNMX R33, R145, R30, !PT ;  /* 0x0000001e91217209 */ /* 0x000fe40007800000 */
[----:B------:R-:W-:Y:S02]  /*56a0*/  FSEL R149, R149, -INF , !P5 ;  /* 0xff80000095957808 */ /* 0x000fe40006800000 */
[----:B------:R-:W-:Y:S02]  /*56b0*/  FMNMX R30, R148, R33, !PT ;  /* 0x00000021941e7209 */ /* 0x000fe40007800000 */
[----:B------:R-:W-:-:S02]  /*56c0*/  FSEL R142, R142, -INF , !P6 ;  /* 0xff8000008e8e7808 */ /* 0x000fc40007000000 */
[----:B------:R-:W-:Y:S02]  /*56d0*/  FMNMX R30, R149, R30, !PT ;  /* 0x0000001e951e7209 */ /* 0x000fe40007800000 */
[----:B------:R-:W-:Y:S02]  /*56e0*/  FMNMX R23, R139, R22, !PT ;  /* 0x000000168b177209 */ /* 0x000fe40007800000 */
[----:B------:R-:W-:Y:S01]  /*56f0*/  FSEL R143, R143, -INF , !P3 ;  /* 0xff8000008f8f7808 */ /* 0x000fe20005800000 */
[----:B------:R-:W5:Y:S01]  /*5700*/  SHFL.BFLY PT, R33, R30, 0x1, 0x1f ;  /* 0x0c201f001e217f89 */ /* 0x000f6200000e0000 */
[----:B------:R-:W-:Y:S02]  /*5710*/  FMNMX R22, R142, R23, !PT ;  /* 0x000000178e167209 */ /* 0x000fe40007800000 */
[----:B------:R-:W-:Y:S02]  /*5720*/  FSEL R146, R146, -INF , !P1 ;  /* 0xff80000092927808 */ /* 0x000fe40004800000 */
[----:B------:R-:W-:-:S02]  /*5730*/  FMNMX R23, R143, R22, !PT ;  /* 0x000000168f177209 */ /* 0x000fc40007800000 */
[----:B------:R-:W-:Y:S02]  /*5740*/  FSEL R147, R147, -INF , !P2 ;  /* 0xff80000093937808 */ /* 0x000fe40005000000 */
[----:B------:R-:W-:Y:S02]  /*5750*/  FMNMX R22, R146, R23, !PT ;  /* 0x0000001792167209 */ /* 0x000fe40007800000 */
[----:B------:R-:W-:Y:S02]  /*5760*/  FSEL R150, R150, -INF , !P4 ;  /* 0xff80000096967808 */ /* 0x000fe40006000000 */
[----:B------:R-:W-:Y:S02]  /*5770*/  FMNMX R23, R147, R22, !PT ;  /* 0x0000001693177209 */ /* 0x000fe40007800000 */
[----:B------:R-:W-:Y:S02]  /*5780*/  FSEL R151, R151, -INF , !P5 ;  /* 0xff80000097977808 */ /* 0x000fe40006800000 */
[----:B------:R-:W-:-:S04]  /*5790*/  FMNMX R22, R150, R23, !PT ;  /* 0x0000001796167209 */ /* 0x000fc80007800000 */
[----:B------:R-:W-:Y:S02]  /*57a0*/  FMNMX R22, R151, R22, !PT ;  /* 0x0000001697167209 */ /* 0x000fe40007800000 */
[----:B-----5:R-:W-:-:S03]  /*57b0*/  FMNMX R33, R30, R33, !PT ;  /* 0x000000211e217209 */ /* 0x020fc60007800000 */
[----:B------:R-:W5:Y:S04]  /*57c0*/  SHFL.BFLY PT, R23, R22, 0x1, 0x1f ;  /* 0x0c201f0016177f89 */ /* 0x000f6800000e0000 */
[----:B------:R-:W1:Y:S01]  /*57d0*/  SHFL.BFLY PT, R156, R33, 0x2, 0x1f ;  /* 0x0c401f00219c7f89 */ /* 0x000e6200000e0000 */
[----:B-----5:R-:W-:Y:S02]  /*57e0*/  FMNMX R23, R22, R23, !PT ;  /* 0x0000001716177209 */ /* 0x020fe40007800000 */
[----:B------:R-:W5:Y:S01]  /*57f0*/  LDC R22, c[0x0][0x604] ;  /* 0x00018100ff167b82 */ /* 0x000f620000000800 */
[----:B-1----:R-:W-:Y:S02]  /*5800*/  FMNMX R156, R33, R156, !PT ;  /* 0x0000009c219c7209 */ /* 0x002fe40007800000 */
[----:B------:R-:W1:Y:S02]  /*5810*/  SHFL.BFLY PT, R32, R23, 0x2, 0x1f ;  /* 0x0c401f0017207f89 */ /* 0x000e6400000e0000 */
[----:B------:R-:W-:-:S03]  /*5820*/  FSETP.NEU.AND P1, PT, R156, -INF , PT ;  /* 0xff8000009c00780b */ /* 0x000fc60003f2d000 */
[----:B------:R-:W5:Y:S01]  /*5830*/  LDC R33, c[0x0][0x604] ;  /* 0x00018100ff217b82 */ /* 0x000f620000000800 */
[----:B------:R-:W-:-:S05]  /*5840*/  FSEL R30, R156, RZ, P1 ;  /* 0x000000ff9c1e7208 */ /* 0x000fca0000800000 */
[----:B--2---:R-:W-:Y:S02]  /*5850*/  FMUL R30, R30, R35 ;  /* 0x000000231e1e7220 */ /* 0x004fe40000400000 */
[----:B------:R-:W2:Y:S02]  /*5860*/  LDC R35, c[0x0][0x604] ;  /* 0x00018100ff237b82 */ /* 0x000ea40000000800 */
[--C-:B------:R-:W-:Y:S01]  /*5870*/  FFMA R24, R24, R61, -R30.reuse ;  /* 0x0000003d18187223 */ /* 0x100fe2000000081e */
[--C-:B---3--:R-:W-:Y:S01]  /*5880*/  FFMA R138, R2, R65, -R30.reuse ;  /* 0x00000041028a7223 */ /* 0x108fe2000000081e */
[--C-:B------:R-:W-:Y:S01]  /*5890*/  FFMA R28, R28, R69, -R30.reuse ;  /* 0x000000451c1c7223 */ /* 0x100fe2000000081e */
[----:B----4-:R-:W-:Y:S02]  /*58a0*/  FFMA R136, R5, R136, -R30 ;  /* 0x0000008805887223 */ /* 0x010fe4000000081e */
[----:B------:R-:W-:Y:S02]  /*58b0*/  FSETP.GEU.AND P4, PT, R24, -126, PT ;  /* 0xc2fc00001800780b */ /* 0x000fe40003f8e000 */
[----:B------:R-:W-:-:S02]  /*58c0*/  FSETP.GEU.AND P5, PT, R138, -126, PT ;  /* 0xc2fc00008a00780b */ /* 0x000fc40003fae000 */
[----:B-1----:R-:W-:Y:S02]  /*58d0*/  FMNMX R155, R23, R32, !PT ;  /* 0x00000020179b7209 */ /* 0x002fe40007800000 */
[----:B------:R-:W1:Y:S01]  /*58e0*/  LDC R23, c[0x0][0x604] ;  /* 0x00018100ff177b82 */ /* 0x000e620000000800 */
[----:B------:R-:W-:Y:S02]  /*58f0*/  FSETP.GEU.AND P6, PT, R28, -126, PT ;  /* 0xc2fc00001c00780b */ /* 0x000fe40003fce000 */
[----:B------:R-:W-:-:S04]  /*5900*/  FSETP.NEU.AND P1, PT, R155, -INF , PT ;  /* 0xff8000009b00780b */ /* 0x000fc80003f2d000 */
[----:B------:R-:W-:Y:S01]  /*5910*/  @!P4 FMUL R24, R24, 0.5 ;  /* 0x3f0000001818c820 */ /* 0x000fe20000400000 */
[----:B------:R-:W-:Y:S01]  /*5920*/  FSEL R2, R155, RZ, P1 ;  /* 0x000000ff9b027208 */ /* 0x000fe20000800000 */
[----:B------:R-:W-:Y:S01]  /*5930*/  @!P5 FMUL R138, R138, 0.5 ;  /* 0x3f0000008a8ad820 */ /* 0x000fe20000400000 */
[----:B------:R-:W-:Y:S01]  /*5940*/  FSETP.GEU.AND P1, PT, R136, -126, PT ;  /* 0xc2fc00008800780b */ /* 0x000fe20003f2e000 */
[----:B------:R3:W4:Y:S02]  /*5950*/  MUFU.EX2 R5, R24 ;  /* 0x0000001800057308 */ /* 0x0007240000000800 */
[----:B------:R-:W-:Y:S01]  /*5960*/  FMUL R2, R2, R71 ;  /* 0x0000004702027220 */ /* 0x000fe20000400000 */
[----:B------:R-:W-:-:S03]  /*5970*/  @!P6 FMUL R28, R28, 0.5 ;  /* 0x3f0000001c1ce820 */ /* 0x000fc60000400000 */
[--C-:B--2---:R-:W-:Y:S01]  /*5980*/  FFMA R35, R27, R35, -R2.reuse ;  /* 0x000000231b237223 */ /* 0x104fe20000000802 */
[--C-:B-----5:R-:W-:Y:S01]  /*5990*/  FFMA R27, R3, R22, -R2.reuse ;  /* 0x00000016031b7223 */ /* 0x120fe20000000802 */
[----:B------:R-:W2:Y:S01]  /*59a0*/  MUFU.EX2 R138, R138 ;  /* 0x0000008a008a7308 */ /* 0x000ea20000000800 */
[----:B---3--:R-:W-:Y:S01]  /*59b0*/  P2R R24, PR, RZ, 0x40 ;  /* 0x00000040ff187803 */ /* 0x008fe20000000000 */
[----:B------:R-:W3:Y:S01]  /*59c0*/  SYNCS.PHASECHK.TRANS64.TRYWAIT P6, [R252+URZ+0x110008], R21 ;  /* 0x11000815fc0075a7 */ /* 0x000ee200080c017f */
[--C-:B------:R-:W-:Y:S01]  /*59d0*/  FFMA R26, R26, R33, -R2.reuse ;  /* 0x000000211a1a7223 */ /* 0x100fe20000000802 */
[----:B------:R-:W-:Y:S01]  /*59e0*/  FSETP.GEU.AND P3, PT, R35, -126, PT ;  /* 0xc2fc00002300780b */ /* 0x000fe20003f6e000 */
[----:B-1----:R-:W-:Y:S01]  /*59f0*/  FFMA R20, R20, R23, -R2 ;  /* 0x0000001714147223 */ /* 0x002fe20000000802 */
[----:B------:R-:W-:Y:S02]  /*5a00*/  @!P1 FMUL R136, R136, 0.5 ;  /* 0x3f00000088889820 */ /* 0x000fe40000400000 */
[----:B------:R-:W-:Y:S01]  /*5a10*/  FSETP.GEU.AND P2, PT, R26, -126, PT ;  /* 0xc2fc00001a00780b */ /* 0x000fe20003f4e000 */
[----:B----4-:R-:W-:Y:S01]  /*5a20*/  @!P4 FMUL R5, R5, R5 ;  /* 0x000000050505c220 */ /* 0x010fe20000400000 */
[----:B------:R-:W-:Y:S01]  /*5a30*/  FSETP.GEU.AND P4, PT, R27, -126, PT ;  /* 0xc2fc00001b00780b */ /* 0x000fe20003f8e000 */
[----:B------:R1:W4:Y:S01]  /*5a40*/  MUFU.EX2 R137, R28 ;  /* 0x0000001c00897308 */ /* 0x0003220000000800 */
[----:B--2---:R-:W-:Y:S01]  /*5a50*/  @!P5 FMUL R138, R138, R138 ;  /* 0x0000008a8a8ad220 */ /* 0x004fe20000400000 */
[----:B------:R-:W-:-:S04]  /*5a60*/  FSETP.GEU.AND P5, PT, R20, -126, PT ;  /* 0xc2fc00001400780b */ /* 0x000fc80003fae000 */
[----:B------:R-:W-:Y:S02]  /*5a70*/  @!P3 FMUL R35, R35, 0.5 ;  /* 0x3f0000002323b820 */ /* 0x000fe40000400000 */
[----:B------:R-:W2:Y:S02]  /*5a80*/  MUFU.EX2 R136, R136 ;  /* 0x0000008800887308 */ /* 0x000ea40000000800 */
[----:B------:R-:W-:Y:S02]  /*5a90*/  @!P2 FMUL R26, R26, 0.5 ;  /* 0x3f0000001a1aa820 */ /* 0x000fe40000400000 */
[----:B------:R-:W-:-:S04]  /*5aa0*/  @!P4 FMUL R27, R27, 0.5 ;  /* 0x3f0000001b1bc820 */ /* 0x000fc80000400000 */
[----:B------:R1:W1:Y:S01]  /*5ab0*/  MUFU.EX2 R3, R26 ;  /* 0x0000001a00037308 */ /* 0x0002620000000800 */
[----:B------:R-:W-:-:S07]  /*5ac0*/  @!P5 FMUL R20, R20, 0.5 ;  /* 0x3f0000001414d820 */ /* 0x000fce0000400000 */
[----:B------:R-:W1:Y:S08]  /*5ad0*/  MUFU.EX2 R35, R35 ;  /* 0x0000002300237308 */ /* 0x000e700000000800 */
[----:B------:R-:W1:Y:S08]  /*5ae0*/  MUFU.EX2 R27, R27 ;  /* 0x0000001b001b7308 */ /* 0x000e700000000800 */
[----:B------:R1:W1:Y:S01]  /*5af0*/  MUFU.EX2 R33, R20 ;  /* 0x0000001400217308 */ /* 0x0002620000000800 */
[----:B--234-:R-:W-:Y:S05]  /*5b00*/  @!P6 BRA `(.L_x_23) ;  /* 0x0000074800e8e947 */ /* 0x01cfea0003800000 */
.L_x_107:
[----:B------:R-:W-:Y:S01]  /*5b10*/  STL [R1+0x824], R156 ;  /* 0x0008249c01007387 */ /* 0x000fe20000100800 */
[----:B------:R-:W-:Y:S01]  /*5b20*/  ISETP.NE.AND P6, PT, R24, RZ, PT ;  /* 0x000000ff1800720c */ /* 0x000fe20003fc5270 */
[----:B------:R-:W-:Y:S01]  /*5b30*/  @!P1 FMUL R136, R136, R136 ;  /* 0x0000008888889220 */ /* 0x000fe20000400000 */
[----:B------:R-:W-:Y:S01]  /*5b40*/  LOP3.LUT R216, R216, 0x8000000, RZ, 0xfc, !PT ;  /* 0x08000000d8d87812 */ /* 0x000fe200078efcff */
[----:B------:R-:W-:Y:S01]  /*5b50*/  STL [R1+0x820], R154 ;  /* 0x0008209a01007387 */ /* 0x000fe20000100800 */
[----:B-1----:R-:W-:Y:S01]  /*5b60*/  @!P2 FMUL R3, R3, R3 ;  /* 0x000000030303a220 */ /* 0x002fe20000400000 */
[----:B------:R-:W-:Y:S01]  /*5b70*/  @!P3 FMUL R35, R35, R35 ;  /* 0x000000232323b220 */ /* 0x000fe20000400000 */
[----:B------:R-:W-:Y:S01]  /*5b80*/  LOP3.LUT R20, R216, 0x4000, RZ, 0xfc, !PT ;  /* 0x00004000d8147812 */ /* 0x000fe200078efcff */
[----:B------:R-:W-:Y:S01]  /*5b90*/  STL [R1+0x81c], R155 ;  /* 0x00081c9b01007387 */ /* 0x000fe20000100800 */
[----:B------:R-:W-:Y:S01]  /*5ba0*/  @!P4 FMUL R27, R27, R27 ;  /* 0x0000001b1b1bc220 */ /* 0x000fe20000400000 */
[----:B------:R-:W-:Y:S01]  /*5bb0*/  @!P5 FMUL R33, R33, R33 ;  /* 0x000000212121d220 */ /* 0x000fe20000400000 */
[----:B------:R-:W-:Y:S01]  /*5bc0*/  R2UR UR6, R20 ;  /* 0x00000000140672ca */ /* 0x000fe200000e0000 */
[----:B------:R-:W-:Y:S01]  /*5bd0*/  STL [R1+0x818], R152 ;  /* 0x0008189801007387 */ /* 0x000fe20000100800 */
[----:B------:R-:W-:Y:S01]  /*5be0*/  F2FP.BF16.F32.PACK_AB R84, R138, R5 ;  /* 0x000000058a54723e */ /* 0x000fe200000010ff */
[----:B------:R-:W-:Y:S01]  /*5bf0*/  @!P6 FMUL R137, R137, R137 ;  /* 0x000000898989e220 */ /* 0x000fe20000400000 */
[----:B------:R-:W-:Y:S01]  /*5c00*/  F2FP.BF16.F32.PACK_AB R85, R35, R3 ;  /* 0x000000032355723e */ /* 0x000fe200000010ff */
[----:B------:R-:W-:Y:S01]  /*5c10*/  STL [R1+0x814], R153 ;  /* 0x0008149901007387 */ /* 0x000fe20000100800 */
[----:B------:R-:W-:Y:S01]  /*5c20*/  F2FP.BF16.F32.PACK_AB R87, R33, R27 ;  /* 0x0000001b2157723e */ /* 0x000fe200000010ff */
[----:B------:R-:W-:Y:S01]  /*5c30*/  UMOV UR7, 0x40000040 ;  /* 0x4000004000077882 */ /* 0x000fe20000000000 */
[----:B------:R-:W-:Y:S01]  /*5c40*/  F2FP.BF16.F32.PACK_AB R86, R136, R137 ;  /* 0x000000898856723e */ /* 0x000fe200000010ff */
[----:B------:R-:W-:Y:S01]  /*5c50*/  STL [R1+0x7c0], R252 ;  /* 0x0007c0fc01007387 */ /* 0x000fe20000100800 */
[----:B------:R-:W1:Y:S03]  /*5c60*/  LDC R20, c[0x0][0x604] ;  /* 0x00018100ff147b82 */ /* 0x000e660000000800 */
[----:B------:R-:W-:Y:S04]  /*5c70*/  STL [R1+0x7bc], R0 ;  /* 0x0007bc0001007387 */ /* 0x000fe80000100800 */
[----:B------:R-:W-:Y:S01]  /*5c80*/  STL [R1+0x7b8], R207 ;  /* 0x0007b8cf01007387 */ /* 0x000fe20000100800 */
[----:B------:R-:W3:Y:S03]  /*5c90*/  LDC R22, c[0x0][0x604] ;  /* 0x00018100ff167b82 */ /* 0x000ee60000000800 */
[----:B------:R-:W-:Y:S04]  /*5ca0*/  STL [R1+0x7b4], R251 ;  /* 0x0007b4fb01007387 */ /* 0x000fe80000100800 */
[----:B------:R-:W-:Y:S01]  /*5cb0*/  STL [R1+0x7b0], R250 ;  /* 0x0007b0fa01007387 */ /* 0x000fe20000100800 */
[----:B------:R-:W4:Y:S03]  /*5cc0*/  LDC R28, c[0x0][0x604] ;  /* 0x00018100ff1c7b82 */ /* 0x000f260000000800 */
[----:B------:R-:W-:Y:S04]  /*5cd0*/  STL [R1+0x7ac], R249 ;  /* 0x0007acf901007387 */ /* 0x000fe80000100800 */
[----:B------:R-:W-:Y:S01]  /*5ce0*/  STL [R1+0x7a8], R248 ;  /* 0x0007a8f801007387 */ /* 0x000fe20000100800 */
[----:B--2---:R-:W2:Y:S03]  /*5cf0*/  LDC R21, c[0x0][0x604] ;  /* 0x00018100ff157b82 */ /* 0x004ea60000000800 */
[----:B------:R-:W-:Y:S04]  /*5d00*/  STL [R1+0x7a4], R247 ;  /* 0x0007a4f701007387 */ /* 0x000fe80000100800 */
[----:B------:R-:W-:Y:S01]  /*5d10*/  STL [R1+0x7a0], R246 ;  /* 0x0007a0f601007387 */ /* 0x000fe20000100800 */
[----:B------:R-:W2:Y:S03]  /*5d20*/  LDC R26, c[0x0][0x604] ;  /* 0x00018100ff1a7b82 */ /* 0x000ea60000000800 */
[----:B------:R-:W-:Y:S04]  /*5d30*/  STL [R1+0x79c], R245 ;  /* 0x00079cf501007387 */ /* 0x000fe80000100800 */
        /* <DEDUP_REMOVED lines=41> */
[----:B------:R-:W-:Y:S04]  /*5fd0*/  STL.64 [R1+0x26e8], R194 ;  /* 0x0026e8c201007387 */ /* 0x000fe80000100a00 */
        /* <DEDUP_REMOVED lines=13> */
[----:B------:R-:W-:Y:S04]  /*60b0*/  STL [R1+0x2678], R166 ;  /* 0x002678a601007387 */ /* 0x000fe80000100800 */
        /* <DEDUP_REMOVED lines=14> */
[----:B------:R1:W-:Y:S04]  /*61a0*/  STL.64 [R1+0x2600], R126 ;  /* 0x0026007e01007387 */ /* 0x0003e80000100a00 */
[----:B------:R-:W-:Y:S04]  /*61b0*/  STL.64 [R1+0x25f8], R122 ;  /* 0x0025f87a01007387 */ /* 0x000fe80000100a00 */
[----:B------:R-:W-:Y:S01]  /*61c0*/  STL.64 [R1+0x25f0], R120 ;  /* 0x0025f07801007387 */ /* 0x000fe20000100a00 */
[----:B-1----:R-:W-:-:S06]  /*61d0*/  WARPGROUP.ARRIVE ;  /* 0x00000000000079c5 */ /* 0x002fcc0000000000 */
[----:B------:R-:W-:Y:S01]  /*61e0*/  HGMMA.64x256x16.F32.BF16 R124, R84, gdesc[UR4].tnspB, RZ, !UPT, gsb0 ;  /* 0x43e00004547c7df0 */ /* 0x000fe2000c0018ff */
[----:B------:R-:W-:Y:S02]  /*61f0*/  FFMA R56, R56, R20, -R30 ;  /* 0x0000001438387223 */ /* 0x000fe4000000081e */
[----:B------:R-:W1:Y:S01]  /*6200*/  LDC R20, c[0x0][0x604] ;  /* 0x00018100ff147b82 */ /* 0x000e620000000800 */
[----:B---3--:R-:W-:-:S05]  /*6210*/  FFMA R16, R16, R22, -R2 ;  /* 0x0000001610107223 */ /* 0x008fca0000000802 */
[----:B------:R-:W-:Y:S02]  /*6220*/  FSETP.GEU.AND P2, PT, R16, -126, PT ;  /* 0xc2fc00001000780b */ /* 0x000fe40003f4e000 */
[----:B------:R-:W3:Y:S01]  /*6230*/  LDC R22, c[0x0][0x604] ;  /* 0x00018100ff167b82 */ /* 0x000ee20000000800 */
[----:B------:R-:W-:Y:S02]  /*6240*/  WARPGROUP.DEPBAR.LE gsb0, 0x0 ;  /* 0x00008000000079c5 */ /* 0x000fe40000010000 */
[----:B------:R-:W-:Y:S01]  /*6250*/  STL.64 [R1+0x200], R124 ;  /* 0x0002007c01007387 */ /* 0x000fe20000100a00 */
[----:B------:R-:W-:Y:S01]  /*6260*/  MOV R74, R194 ;  /* 0x000000c2004a7202 */ /* 0x000fe20000000f00 */
[----:B------:R-:W-:Y:S01]  /*6270*/  IMAD.MOV.U32 R72, RZ, RZ, R193 ;  /* 0x000000ffff487224 */ /* 0x000fe200078e00c1 */
[----:B------:R-:W-:Y:S01]  /*6280*/  MOV R119, R195 ;  /* 0x000000c300777202 */ /* 0x000fe20000000f00 */
[----:B------:R-:W-:Y:S01]  /*6290*/  STL.64 [R1+0x208], R126 ;  /* 0x0002087e01007387 */ /* 0x000fe20000100a00 */
[----:B------:R-:W-:Y:S01]  /*62a0*/  MOV R70, R192 ;  /* 0x000000c000467202 */ /* 0x000fe20000000f00 */
[----:B------:R-:W-:Y:S01]  /*62b0*/  IMAD.MOV.U32 R69, RZ, RZ, R191 ;  /* 0x000000ffff457224 */ /* 0x000fe200078e00bf */
[----:B------:R-:W-:Y:S01]  /*62c0*/  MOV R71, R189 ;  /* 0x000000bd00477202 */ /* 0x000fe20000000f00 */
[----:B------:R-:W-:Y:S01]  /*62d0*/  STL.64 [R1+0x210], R128 ;  /* 0x0002108001007387 */ /* 0x000fe20000100a00 */
[----:B------:R-:W-:Y:S01]  /*62e0*/  IMAD.MOV.U32 R64, RZ, RZ, R190 ;  /* 0x000000ffff407224 */ /* 0x000fe200078e00be */
[----:B------:R-:W-:Y:S01]  /*62f0*/  MOV R108, R187 ;  /* 0x000000bb006c7202 */ /* 0x000fe20000000f00 */
[----:B------:R-:W-:Y:S01]  /*6300*/  IMAD.MOV.U32 R103, RZ, RZ, R188 ;  /* 0x000000ffff677224 */ /* 0x000fe200078e00bc */
        /* <DEDUP_REMOVED lines=19> */
[--C-:B-1----:R-:W-:Y:S01]  /*6440*/  FFMA R38, R38, R20, -R2.reuse ;  /* 0x0000001426267223 */ /* 0x102fe20000000802 */
[----:B------:R1:W-:Y:S01]  /*6450*/  STL.64 [R1+0x240], R140 ;  /* 0x0002408c01007387 */ /* 0x0003e20000100a00 */
[----:B------:R-:W1:Y:S01]  /*6460*/  LDC R20, c[0x0][0x604] ;  /* 0x00018100ff147b82 */ /* 0x000e620000000800 */
[----:B------:R-:W-:Y:S01]  /*6470*/  MOV R24, R201 ;  /* 0x000000c900187202 */ /* 0x000fe20000000f00 */
[----:B------:R-:W-:Y:S01]  /*6480*/  @!P2 FMUL R16, R16, 0.5 ;  /* 0x3f0000001010a820 */ /* 0x000fe20000400000 */
[----:B------:R-:W-:Y:S01]  /*6490*/  STL.64 [R1+0x248], R142 ;  /* 0x0002488e01007387 */ /* 0x000fe20000100a00 */
[--C-:B----4-:R-:W-:Y:S01]  /*64a0*/  FFMA R28, R39, R28, -R2.reuse ;  /* 0x0000001c271c7223 */ /* 0x110fe20000000802 */
[--C-:B--2---:R-:W-:Y:S01]  /*64b0*/  FFMA R34, R34, R21, -R2.reuse ;  /* 0x0000001522227223 */ /* 0x104fe20000000802 */
[----:B------:R-:W-:Y:S01]  /*64c0*/  FFMA R26, R42, R26, -R2 ;  /* 0x0000001a2a1a7223 */ /* 0x000fe20000000802 */
[----:B------:R-:W-:Y:S01]  /*64d0*/  STL.64 [R1+0x250], R144 ;  /* 0x0002509001007387 */ /* 0x000fe20000100a00 */
[----:B------:R-:W-:Y:S01]  /*64e0*/  FSETP.GEU.AND P1, PT, R38, -126, PT ;  /* 0xc2fc00002600780b */ /* 0x000fe20003f2e000 */
[----:B------:R-:W2:Y:S01]  /*64f0*/  MUFU.EX2 R32, R16 ;  /* 0x0000001000207308 */ /* 0x000ea20000000800 */
[----:B------:R-:W-:Y:S01]  /*6500*/  MOV R39, R24 ;  /* 0x0000001800277202 */ /* 0x000fe20000000f00 */
[----:B------:R-:W-:Y:S01]  /*6510*/  STL.64 [R1+0x258], R146 ;  /* 0x0002589201007387 */ /* 0x000fe20000100a00 */
[----:B------:R-:W4:Y:S01]  /*6520*/  LDC R24, c[0x0][0x604] ;  /* 0x00018100ff187b82 */ /* 0x000f220000000800 */
[----:B------:R-:W-:-:S02]  /*6530*/  IMAD.MOV.U32 R23, RZ, RZ, R200 ;  /* 0x000000ffff177224 */ /* 0x000fc400078e00c8 */
[----:B---3--:R-:W-:Y:S01]  /*6540*/  FFMA R43, R43, R22, -R2 ;  /* 0x000000162b2b7223 */ /* 0x008fe20000000802 */
[----:B------:R-:W-:Y:S01]  /*6550*/  STL.64 [R1+0x260], R148 ;  /* 0x0002609401007387 */ /* 0x000fe20000100a00 */
[----:B------:R-:W-:Y:S01]  /*6560*/  IMAD.MOV.U32 R62, RZ, RZ, R198 ;  /* 0x000000ffff3e7224 */ /* 0x000fe200078e00c6 */
[----:B------:R-:W-:Y:S01]  /*6570*/  MOV R92, R212 ;  /* 0x000000d4005c7202 */ /* 0x000fe20000000f00 */
[----:B------:R-:W-:Y:S01]  /*6580*/  IMAD.MOV.U32 R93, RZ, RZ, R213 ;  /* 0x000000ffff5d7224 */ /* 0x000fe200078e00d5 */
[----:B------:R-:W-:Y:S01]  /*6590*/  STL.64 [R1+0x268], R150 ;  /* 0x0002689601007387 */ /* 0x000fe20000100a00 */
[----:B------:R-:W-:Y:S01]  /*65a0*/  FSETP.GEU.AND P6, PT, R28, -126, PT ;  /* 0xc2fc00001c00780b */ /* 0x000fe20003fce000 */
[----:B------:R-:W-:Y:S01]  /*65b0*/  @!P1 FMUL R38, R38, 0.5 ;  /* 0x3f00000026269820 */ /* 0x000fe20000400000 */
[----:B------:R-:W3:Y:S01]  /*65c0*/  LDC R21, c[0x0][0x604] ;  /* 0x00018100ff157b82 */ /* 0x000ee20000000800 */
[----:B------:R-:W-:Y:S01]  /*65d0*/  STL.64 [R1+0x270], R152 ;  /* 0x0002709801007387 */ /* 0x000fe20000100a00 */
[----:B------:R-:W-:Y:S01]  /*65e0*/  IMAD.MOV.U32 R91, RZ, RZ, R211 ;  /* 0x000000ffff5b7224 */ /* 0x000fe200078e00d3 */
[----:B------:R-:W-:Y:S01]  /*65f0*/  MOV R90, R210 ;  /* 0x000000d2005a7202 */ /* 0x000fe20000000f00 */
[----:B-1----:R-:W-:Y:S01]  /*6600*/  IMAD.MOV.U32 R141, RZ, RZ, R202 ;  /* 0x000000ffff8d7224 */ /* 0x002fe200078e00ca */
[----:B------:R-:W-:Y:S01]  /*6610*/  STL.64 [R1+0x278], R154 ;  /* 0x0002789a01007387 */ /* 0x000fe20000100a00 */
[----:B------:R-:W-:Y:S01]  /*6620*/  FFMA R46, R46, R20, -R2 ;  /* 0x000000142e2e7223 */ /* 0x000fe20000000802 */
[----:B------:R-:W1:Y:S01]  /*6630*/  MUFU.EX2 R83, R38 ;  /* 0x0000002600537308 */ /* 0x000e620000000800 */
[----:B--2---:R-:W-:Y:S01]  /*6640*/  @!P2 FMUL R32, R32, R32 ;  /* 0x000000202020a220 */ /* 0x004fe20000400000 */
[----:B------:R-:W-:Y:S01]  /*6650*/  STL.64 [R1+0x280], R156 ;  /* 0x0002809c01007387 */ /* 0x000fe20000100a00 */
[----:B------:R-:W-:Y:S01]  /*6660*/  FSETP.GEU.AND P5, PT, R26, -126, PT ;  /* 0xc2fc00001a00780b */ /* 0x000fe20003fae000 */
[----:B------:R-:W-:Y:S01]  /*6670*/  @!P6 FMUL R28, R28, 0.5 ;  /* 0x3f0000001c1ce820 */ /* 0x000fe20000400000 */
[----:B------:R-:W-:Y:S01]  /*6680*/  FSETP.GEU.AND P4, PT, R34, -126, PT ;  /* 0xc2fc00002200780b */ /* 0x000fe20003f8e000 */
[----:B------:R-:W-:Y:S01]  /*6690*/  STL.64 [R1+0x288], R158 ;  /* 0x0002889e01007387 */ /* 0x000fe20000100a00 */
[----:B------:R-:W2:Y:S01]  /*66a0*/  LDC R22, c[0x0][0x604] ;  /* 0x00018100ff167b82 */ /* 0x000ea20000000800 */
[----:B------:R-:W-:Y:S01]  /*66b0*/  MOV R58, R199 ;  /* 0x000000c7003a7202 */ /* 0x000fe20000000f00 */
[----:B------:R-:W-:Y:S01]  /*66c0*/  IMAD.MOV.U32 R112, RZ, RZ, R196 ;  /* 0x000000ffff707224 */ /* 0x000fe200078e00c4 */
[----:B------:R-:W-:Y:S01]  /*66d0*/  STL.64 [R1+0x290], R160 ;  /* 0x000290a001007387 */ /* 0x000fe20000100a00 */
[----:B------:R-:W-:-:S02]  /*66e0*/  FSETP.GEU.AND P3, PT, R56, -126, PT ;  /* 0xc2fc00003800780b */ /* 0x000fc40003f6e000 */
[----:B------:R-:W-:Y:S01]  /*66f0*/  MOV R101, R197 ;  /* 0x000000c500657202 */ /* 0x000fe20000000f00 */
[----:B------:R-:W-:Y:S01]  /*6700*/  STL.64 [R1+0x298], R162 ;  /* 0x000298a201007387 */ /* 0x000fe20000100a00 */
[----:B------:R-:W2:Y:S03]  /*6710*/  LDC R16, c[0x0][0x604] ;  /* 0x00018100ff107b82 */ /* 0x000ea60000000800 */
[----:B------:R-:W-:Y:S04]  /*6720*/  STL.64 [R1+0x2a0], R164 ;  /* 0x0002a0a401007387 */ /* 0x000fe80000100a00 */
[----:B------:R-:W-:Y:S01]  /*6730*/  STL.64 [R1+0x2a8], R166 ;  /* 0x0002a8a601007387 */ /* 0x000fe20000100a00 */
[----:B------:R-:W2:Y:S03]  /*6740*/  LDC R20, c[0x0][0x604] ;  /* 0x00018100ff147b82 */ /* 0x000ea60000000800 */
[----:B------:R-:W-:Y:S04]  /*6750*/  STL.64 [R1+0x2b0], R168 ;  /* 0x0002b0a801007387 */ /* 0x000fe80000100a00 */
[----:B------:R-:W-:Y:S01]  /*6760*/  STL.64 [R1+0x2b8], R170 ;  /* 0x0002b8aa01007387 */ /* 0x000fe20000100a00 */
[----:B----4-:R-:W-:Y:S01]  /*6770*/  FFMA R24, R47, R24, -R2 ;  /* 0x000000182f187223 */ /* 0x010fe20000000802 */
[----:B------:R-:W-:-:S02]  /*6780*/  IMAD.MOV.U32 R42, RZ, RZ, R23 ;  /* 0x000000ffff2a7224 */ /* 0x000fc400078e0017 */
[----:B---3--:R-:W-:Y:S01]  /*6790*/  FFMA R50, R50, R21, -R2 ;  /* 0x0000001532327223 */ /* 0x008fe20000000802 */
[----:B------:R-:W-:Y:S01]  /*67a0*/  STL [R1+0x2c0], R172 ;  /* 0x0002c0ac01007387 */ /* 0x000fe20000100800 */
[----:B------:R-:W-:Y:S01]  /*67b0*/  FSETP.GEU.AND P2, PT, R46, -126, PT ;  /* 0xc2fc00002e00780b */ /* 0x000fe20003f4e000 */
[----:B------:R-:W3:Y:S02]  /*67c0*/  LDC R23, c[0x0][0x604] ;  /* 0x00018100ff177b82 */ /* 0x000ee40000000800 */
[----:B------:R-:W-:Y:S04]  /*67d0*/  STL [R1+0x33c], R203 ;  /* 0x00033ccb01007387 */ /* 0x000fe80000100800 */
[----:B------:R-:W-:Y:S01]  /*67e0*/  STL.64 [R1+0x340], R204 ;  /* 0x000340cc01007387 */ /* 0x000fe20000100a00 */
[----:B------:R-:W4:Y:S01]  /*67f0*/  MUFU.EX2 R28, R28 ;  /* 0x0000001c001c7308 */ /* 0x000f220000000800 */
[----:B-1----:R-:W-:Y:S01]  /*6800*/  @!P1 FMUL R83, R83, R83 ;  /* 0x0000005353539220 */ /* 0x002fe20000400000 */
[----:B------:R-:W-:Y:S01]  /*6810*/  @!P5 FMUL R26, R26, 0.5 ;  /* 0x3f0000001a1ad820 */ /* 0x000fe20000400000 */
[----:B------:R-:W-:Y:S01]  /*6820*/  STL.64 [R1+0x348], R206 ;  /* 0x000348ce01007387 */ /* 0x000fe20000100a00 */
[----:B------:R-:W-:Y:S01]  /*6830*/  @!P4 FMUL R34, R34, 0.5 ;  /* 0x3f0000002222c820 */ /* 0x000fe20000400000 */
[----:B------:R-:W1:Y:S02]  /*6840*/  LDC R21, c[0x0][0x604] ;  /* 0x00018100ff157b82 */ /* 0x000e640000000800 */
[----:B------:R-:W-:Y:S04]  /*6850*/  STL.64 [R1+0x350], R208 ;  /* 0x000350d001007387 */ /* 0x000fe80000100a00 */
[----:B------:R-:W-:Y:S02]  /*6860*/  STL.64 [R1+0x368], R214 ;  /* 0x000368d601007387 */ /* 0x000fe40000100a00 */
[----:B------:R-:W1:Y:S02]  /*6870*/  LDC R38, c[0x0][0x604] ;  /* 0x00018100ff267b82 */ /* 0x000e640000000800 */
[----:B------:R4:W-:Y:S04]  /*6880*/  STL.64 [R1+0x370], R216 ;  /* 0x000370d801007387 */ /* 0x0009e80000100a00 */
        /* <DEDUP_REMOVED lines=16> */
[----:B------:R1:W-:Y:S04]  /*6990*/  STL.64 [R1+0x3f8], R250 ;  /* 0x0003f8fa01007387 */ /* 0x0003e80000100a00 */
[----:B----4-:R-:W4:Y:S04]  /*69a0*/  LDL.LU R216, [R1+0x26f0] ;  /* 0x0026f00001d87983 */ /* 0x010f280000300800 */
[----:B------:R-:W4:Y:S04]  /*69b0*/  LDL.LU.64 R194, [R1+0x26e8] ;  /* 0x0026e80001c27983 */ /* 0x000f280000300a00 */
        /* <DEDUP_REMOVED lines=13> */
[----:B------:R-:W4:Y:S04]  /*6a90*/  LDL.LU R166, [R1+0x2678] ;  /* 0x0026780001a67983 */ /* 0x000f280000300800 */
        /* <DEDUP_REMOVED lines=16> */
[----:B------:R-:W4:Y:S04]  /*6ba0*/  LDL.LU.64 R120, [R1+0x25f0] ;  /* 0x0025f00001787983 */ /* 0x000f280000300a00 */
[----:B------:R-:W4:Y:S04]  /*6bb0*/  LDL.LU R140, [R1+0x33c] ;  /* 0x00033c00018c7983 */ /* 0x000f280000300800 */
[----:B------:R-:W4:Y:S04]  /*6bc0*/  LDL.LU R129, [R1+0x344] ;  /* 0x0003440001817983 */ /* 0x000f280000300800 */
[----:B------:R-:W4:Y:S01]  /*6bd0*/  LDL.LU R128, [R1+0x348] ;  /* 0x0003480001807983 */ /* 0x000f220000300800 */
[----:B------:R-:W-:-:S03]  /*6be0*/  FSETP.GEU.AND P1, PT, R24, -126, PT ;  /* 0xc2fc00001800780b */ /* 0x000fc60003f2e000 */
[----:B------:R-:W4:Y:S01]  /*6bf0*/  LDL.LU R124, [R1+0x34c] ;  /* 0x00034c00017c7983 */ /* 0x000f220000300800 */
[----:B------:R-:W-:-:S03]  /*6c00*/  @!P2 FMUL R46, R46, 0.5 ;  /* 0x3f0000002e2ea820 */ /* 0x000fc60000400000 */
[----:B------:R-:W4:Y:S04]  /*6c10*/  LDL.LU R113, [R1+0x354] ;  /* 0x0003540001717983 */ /* 0x000f280000300800 */
[----:B------:R-:W4:Y:S01]  /*6c20*/  LDL.LU R125, [R1+0x350] ;  /* 0x00035000017d7983 */ /* 0x000f220000300800 */
[----:B------:R-:W1:Y:S01]  /*6c30*/  MUFU.EX2 R79, R46 ;  /* 0x0000002e004f7308 */ /* 0x000e620000000800 */
[----:B------:R-:W-:Y:S01]  /*6c40*/  @!P1 FMUL R24, R24, 0.5 ;  /* 0x3f00000018189820 */ /* 0x000fe20000400000 */
[----:B------:R-:W-:-:S06]  /*6c50*/  @!P6 FMUL R28, R28, R28 ;  /* 0x0000001c1c1ce220 */ /* 0x000fcc0000400000 */
[----:B------:R3:W1:Y:S01]  /*6c60*/  MUFU.EX2 R81, R34 ;  /* 0x0000002200517308 */ /* 0x0006620000000800 */
[----:B------:R-:W-:-:S07]  /*6c70*/  FSETP.GEU.AND P6, PT, R50, -126, PT ;  /* 0xc2fc00003200780b */ /* 0x000fce0003fce000 */
[----:B------:R-:W1:Y:S01]  /*6c80*/  MUFU.EX2 R26, R26 ;  /* 0x0000001a001a7308 */ /* 0x000e620000000800 */
[----:B--2---:R-:W-:Y:S01]  /*6c90*/  FFMA R22, R54, R22, -R2 ;  /* 0x0000001636167223 */ /* 0x004fe20000000802 */
[----:B---3--:R-:W2:Y:S01]  /*6ca0*/  LDC R34, c[0x0][0x604] ;  /* 0x00018100ff227b82 */ /* 0x008ea20000000800 */
[----:B------:R-:W-:Y:S01]  /*6cb0*/  FFMA R54, R17, R16, -R30 ;  /* 0x0000001011367223 */ /* 0x000fe2000000081e */
[--C-:B------:R-:W-:Y:S01]  /*6cc0*/  FFMA R55, R55, R20, -R2.reuse ;  /* 0x0000001437377223 */ /* 0x100fe20000000802 */
[--C-:B------:R-:W-:Y:S01]  /*6cd0*/  FFMA R23, R51, R23, -R2.reuse ;  /* 0x0000001733177223 */ /* 0x100fe20000000802 */
[----:B------:R-:W-:Y:S01]  /*6ce0*/  MOV R47, R52 ;  /* 0x00000034002f7202 */ /* 0x000fe20000000f00 */
[----:B-1----:R-:W-:Y:S01]  /*6cf0*/  FFMA R13, R13, R21, -R2 ;  /* 0x000000150d0d7223 */ /* 0x002fe20000000802 */
[----:B------:R-:W1:Y:S01]  /*6d00*/  MUFU.EX2 R24, R24 ;  /* 0x0000001800187308 */ /* 0x000e620000000800 */
[----:B------:R-:W3:Y:S01]  /*6d10*/  LDL.LU R209, [R1+0x340] ;  /* 0x0003400001d17983 */ /* 0x000ee20000300800 */
[----:B------:R-:W2:Y:S01]  /*6d20*/  LDC R17, c[0x0][0x604] ;  /* 0x00018100ff117b82 */ /* 0x000ea20000000800 */
[----:B------:R-:W-:Y:S01]  /*6d30*/  @!P2 FMUL R79, R79, R79 ;  /* 0x0000004f4f4fa220 */ /* 0x000fe20000400000 */
[----:B------:R-:W-:Y:S01]  /*6d40*/  FSETP.GEU.AND P2, PT, R55, -126, PT ;  /* 0xc2fc00003700780b */ /* 0x000fe20003f4e000 */
[----:B------:R-:W-:Y:S01]  /*6d50*/  @!P4 FMUL R81, R81, R81 ;  /* 0x000000515151c220 */ /* 0x000fe20000400000 */
[----:B------:R-:W-:Y:S01]  /*6d60*/  FSETP.GEU.AND P4, PT, R43, -126, PT ;  /* 0xc2fc00002b00780b */ /* 0x000fe20003f8e000 */
[----:B------:R-:W-:-:S02]  /*6d70*/  IMAD.MOV.U32 R46, RZ, RZ, R62 ;  /* 0x000000ffff2e7224 */ /* 0x000fc400078e003e */
[----:B------:R-:W-:Y:S01]  /*6d80*/  @!P6 FMUL R50, R50, 0.5 ;  /* 0x3f0000003232e820 */ /* 0x000fe20000400000 */
[----:B------:R-:W-:Y:S01]  /*6d90*/  @!P5 FMUL R26, R26, R26 ;  /* 0x0000001a1a1ad220 */ /* 0x000fe20000400000 */
[----:B------:R-:W-:Y:S01]  /*6da0*/  FSETP.GEU.AND P5, PT, R23, -126, PT ;  /* 0xc2fc00001700780b */ /* 0x000fe20003fae000 */
[----:B------:R-:W2:Y:S01]  /*6db0*/  LDC R62, c[0x0][0x604] ;  /* 0x00018100ff3e7b82 */ /* 0x000ea20000000800 */
[----:B------:R-:W2:Y:S01]  /*6dc0*/  MUFU.EX2 R73, R50 ;  /* 0x0000003200497308 */ /* 0x000ea20000000800 */
[----:B------:R-:W3:Y:S06]  /*6dd0*/  LDL.LU R215, [R1+0x2c0] ;  /* 0x0002c00001d77983 */ /* 0x000eec0000300800 */
[----:B------:R-:W2:Y:S01]  /*6de0*/  LDC R52, c[0x0][0x604] ;  /* 0x00018100ff347b82 */ /* 0x000ea20000000800 */
[----:B-1----:R-:W-:Y:S01]  /*6df0*/  @!P1 FMUL R24, R24, R24 ;  /* 0x0000001818189220 */ /* 0x002fe20000400000 */
[----:B------:R-:W-:Y:S01]  /*6e00*/  @!P2 FMUL R55, R55, 0.5 ;  /* 0x3f0000003737a820 */ /* 0x000fe20000400000 */
[----:B------:R-:W-:Y:S01]  /*6e10*/  FSETP.GEU.AND P1, PT, R13, -126, PT ;  /* 0xc2fc00000d00780b */ /* 0x000fe20003f2e000 */
[----:B------:R-:W-:Y:S01]  /*6e20*/  @!P4 FMUL R43, R43, 0.5 ;  /* 0x3f0000002b2bc820 */ /* 0x000fe20000400000 */
[----:B------:R-:W-:Y:S01]  /*6e30*/  @!P5 FMUL R23, R23, 0.5 ;  /* 0x3f0000001717d820 */ /* 0x000fe20000400000 */
[----:B------:R1:W-:Y:S01]  /*6e40*/  MUFU.EX2 R75, R55 ;  /* 0x00000037004b7308 */ /* 0x0003e20000000800 */
[--C-:B--2---:R-:W-:Y:S01]  /*6e50*/  FFMA R21, R59, R34, -R2.reuse ;  /* 0x000000223b157223 */ /* 0x104fe20000000802 */
[----:B------:R-:W-:Y:S01]  /*6e60*/  MOV R59, R65 ;  /* 0x00000041003b7202 */ /* 0x000fe20000000f00 */
[----:B------:R-:W-:Y:S01]  /*6e70*/  FFMA R20, R63, R17, -R2 ;  /* 0x000000113f147223 */ /* 0x000fe20000000802 */
[----:B------:R-:W2:Y:S01]  /*6e80*/  LDC R65, c[0x0][0x604] ;  /* 0x00018100ff417b82 */ /* 0x000ea20000000800 */
[----:B------:R-:W-:Y:S01]  /*6e90*/  @!P6 FMUL R73, R73, R73 ;  /* 0x000000494949e220 */ /* 0x000fe20000400000 */
[----:B------:R-:W3:Y:S01]  /*6ea0*/  LDL.LU R214, [R1+0x2bc] ;  /* 0x0002bc0001d67983 */ /* 0x000ee20000300800 */
[----:B-1----:R-:W-:Y:S01]  /*6eb0*/  MOV R55, R68 ;  /* 0x0000004400377202 */ /* 0x002fe20000000f00 */
[----:B------:R-:W1:Y:S04]  /*6ec0*/  MUFU.EX2 R77, R43 ;  /* 0x0000002b004d7308 */ /* 0x000e680000000800 */
[----:B------:R-:W2:Y:S01]  /*6ed0*/  LDC R17, c[0x0][0x604] ;  /* 0x00018100ff117b82 */ /* 0x000ea20000000800 */
[----:B------:R-:W-:Y:S01]  /*6ee0*/  FSETP.GEU.AND P6, PT, R21, -126, PT ;  /* 0xc2fc00001500780b */ /* 0x000fe20003fce000 */
[----:B------:R-:W-:Y:S01]  /*6ef0*/  @!P1 FMUL R13, R13, 0.5 ;  /* 0x3f0000000d0d9820 */ /* 0x000fe20000400000 */
[--C-:B------:R-:W-:Y:S01]  /*6f00*/  FFMA R62, R41, R62, -R30.reuse ;  /* 0x0000003e293e7223 */ /* 0x100fe2000000081e */
[----:B------:R-:W3:Y:S04]  /*6f10*/  LDL.LU R213, [R1+0x2b8] ;  /* 0x0002b80001d57983 */ /* 0x000ee80000300800 */
[----:B------:R-:W2:Y:S01]  /*6f20*/  LDC R68, c[0x0][0x604] ;  /* 0x00018100ff447b82 */ /* 0x000ea20000000800 */
[----:B------:R-:W1:Y:S01]  /*6f30*/  MUFU.EX2 R23, R23 ;  /* 0x0000001700177308 */ /* 0x000e620000000800 */
[----:B------:R-:W-:Y:S01]  /*6f40*/  IMAD.MOV.U32 R41, RZ, RZ, R69 ;  /* 0x000000ffff297224 */ /* 0x000fe200078e0045 */
[----:B------:R-:W3:Y:S01]  /*6f50*/  LDL.LU R212, [R1+0x2b4] ;  /* 0x0002b40001d47983 */ /* 0x000ee20000300800 */
[----:B------:R-:W-:-:S03]  /*6f60*/  FFMA R52, R18, R52, -R30 ;  /* 0x0000003412347223 */ /* 0x000fc6000000081e */
[----:B------:R-:W3:Y:S01]  /*6f70*/  LDL.LU R211, [R1+0x2b0] ;  /* 0x0002b00001d37983 */ /* 0x000ee20000300800 */
[----:B------:R-:W4:Y:S01]  /*6f80*/  LDC R16, c[0x0][0x604] ;  /* 0x00018100ff107b82 */ /* 0x000f220000000800 */
[----:B------:R2:W2:Y:S02]  /*6f90*/  MUFU.EX2 R69, R13 ;  /* 0x0000000d00457308 */ /* 0x0004a40000000800 */
[----:B------:R-:W3:Y:S01]  /*6fa0*/  LDL.LU R210, [R1+0x2ac] ;  /* 0x0002ac0001d27983 */ /* 0x000ee20000300800 */
[----:B------:R-:W-:-:S03]  /*6fb0*/  FFMA R7, R7, R38, -R2 ;  /* 0x0000002607077223 */ /* 0x000fc60000000802 */
[----:B------:R-:W3:Y:S01]  /*6fc0*/  LDL.LU R208, [R1+0x2a8] ;  /* 0x0002a80001d07983 */ /* 0x000ee20000300800 */
[----:B------:R-:W2:Y:S01]  /*6fd0*/  LDC R18, c[0x0][0x604] ;  /* 0x00018100ff127b82 */ /* 0x000ea20000000800 */
[----:B-1----:R-:W-:Y:S02]  /*6fe0*/  @!P4 FMUL R77, R77, R77 ;  /* 0x0000004d4d4dc220 */ /* 0x002fe40000400000 */
[----:B------:R-:W3:Y:S01]  /*6ff0*/  LDL.LU R207, [R1+0x2a4] ;  /* 0x0002a40001cf7983 */ /* 0x000ee20000300800 */
[----:B------:R-:W-:-:S03]  /*7000*/  FSETP.GEU.AND P4, PT, R22, -126, PT ;  /* 0xc2fc00001600780b */ /* 0x000fc60003f8e000 */
[----:B------:R-:W3:Y:S01]  /*7010*/  LDL.LU R206, [R1+0x2a0] ;  /* 0x0002a00001ce7983 */ /* 0x000ee20000300800 */
[----:B------:R-:W-:Y:S02]  /*7020*/  IMAD.MOV.U32 R51, RZ, RZ, R60 ;  /* 0x000000ffff337224 */ /* 0x000fe400078e003c */
[----:B------:R-:W-:Y:S01]  /*7030*/  @!P5 FMUL R23, R23, R23 ;  /* 0x000000171717d220 */ /* 0x000fe20000400000 */
[----:B------:R-:W-:Y:S01]  /*7040*/  MOV R43, R58 ;  /* 0x0000003a002b7202 */ /* 0x000fe20000000f00 */
[----:B------:R-:W3:Y:S01]  /*7050*/  LDL.LU R205, [R1+0x29c] ;  /* 0x00029c0001cd7983 */ /* 0x000ee20000300800 */
[----:B------:R-:W1:Y:S01]  /*7060*/  LDC R60, c[0x0][0x604] ;  /* 0x00018100ff3c7b82 */ /* 0x000e620000000800 */
[----:B------:R-:W-:Y:S02]  /*7070*/  FSETP.GEU.AND P5, PT, R7, -126, PT ;  /* 0xc2fc00000700780b */ /* 0x000fe40003fae000 */
[----:B------:R-:W3:Y:S01]  /*7080*/  LDL.LU R204, [R1+0x298] ;  /* 0x0002980001cc7983 */ /* 0x000ee20000300800 */
[----:B------:R-:W-:-:S03]  /*7090*/  @!P6 FMUL R21, R21, 0.5 ;  /* 0x3f0000001515e820 */ /* 0x000fc60000400000 */
[----:B------:R-:W3:Y:S01]  /*70a0*/  LDL.LU R203, [R1+0x294] ;  /* 0x0002940001cb7983 */ /* 0x000ee20000300800 */
[----:B------:R-:W1:Y:S03]  /*70b0*/  LDC R58, c[0x0][0x604] ;  /* 0x00018100ff3a7b82 */ /* 0x000e660000000800 */
[----:B------:R-:W3:Y:S01]  /*70c0*/  LDL.LU R202, [R1+0x290] ;  /* 0x0002900001ca7983 */ /* 0x000ee20000300800 */
[----:B--2---:R-:W-:-:S03]  /*70d0*/  FFMA R68, R19, R68, -R30 ;  /* 0x0000004413447223 */ /* 0x004fc6000000081e */
[----:B------:R-:W2:Y:S01]  /*70e0*/  LDL.LU R201, [R1+0x28c] ;  /* 0x00028c0001c97983 */ /* 0x000ea20000300800 */
[--C-:B------:R-:W-:Y:S01]  /*70f0*/  FFMA R65, R66, R65, -R2.reuse ;  /* 0x0000004142417223 */ /* 0x100fe20000000802 */
[----:B------:R-:W-:Y:S01]  /*7100*/  FFMA R19, R67, R17, -R2 ;  /* 0x0000001143137223 */ /* 0x000fe20000000802 */
[----:B------:R-:W4:Y:S01]  /*7110*/  LDC R34, c[0x0][0x604] ;  /* 0x00018100ff227b82 */ /* 0x000f220000000800 */
[----:B------:R-:W2:Y:S01]  /*7120*/  LDL.LU R200, [R1+0x284] ;  /* 0x0002840001c87983 */ /* 0x000ea20000300800 */
[----:B------:R-:W1:Y:S03]  /*7130*/  MUFU.EX2 R21, R21 ;  /* 0x0000001500157308 */ /* 0x000e660000000800 */
[----:B------:R-:W2:Y:S01]  /*7140*/  LDL.LU R199, [R1+0x288] ;  /* 0x0002880001c77983 */ /* 0x000ea20000300800 */
[----:B------:R-:W-:Y:S01]  /*7150*/  @!P2 FMUL R75, R75, R75 ;  /* 0x0000004b4b4ba220 */ /* 0x000fe20000400000 */
[----:B------:R-:W-:Y:S01]  /*7160*/  @!P3 FMUL R56, R56, 0.5 ;  /* 0x3f0000003838b820 */ /* 0x000fe20000400000 */
[----:B------:R-:W4:Y:S01]  /*7170*/  LDC R13, c[0x0][0x604] ;  /* 0x00018100ff0d7b82 */ /* 0x000f220000000800 */
[----:B------:R-:W2:Y:S01]  /*7180*/  LDL.LU R198, [R1+0x280] ;  /* 0x0002800001c67983 */ /* 0x000ea20000300800 */
[----:B------:R-:W-:-:S03]  /*7190*/  @!P1 FMUL R69, R69, R69 ;  /* 0x0000004545459220 */ /* 0x000fc60000400000 */
[----:B------:R-:W2:Y:S01]  /*71a0*/  LDL.LU R197, [R1+0x278] ;  /* 0x0002780001c57983 */ /* 0x000ea20000300800 */
[----:B------:R-:W-:Y:S02]  /*71b0*/  FSETP.GEU.AND P2, PT, R65, -126, PT ;  /* 0xc2fc00004100780b */ /* 0x000fe40003f4e000 */
[----:B------:R-:W4:Y:S01]  /*71c0*/  LDC R63, c[0x0][0x604] ;  /* 0x00018100ff3f7b82 */ /* 0x000f220000000800 */
[----:B------:R-:W2:Y:S01]  /*71d0*/  LDL.LU R196, [R1+0x27c] ;  /* 0x00027c0001c47983 */ /* 0x000ea20000300800 */
[----:B------:R-:W-:-:S03]  /*71e0*/  FSETP.GEU.AND P1, PT, R19, -126, PT ;  /* 0xc2fc00001300780b */ /* 0x000fc60003f2e000 */
[----:B------:R-:W2:Y:S01]  /*71f0*/  LDL.LU R167, [R1+0x274] ;  /* 0x0002740001a77983 */ /* 0x000ea20000300800 */
[----:B------:R-:W-:-:S03]  /*7200*/  @!P4 FMUL R22, R22, 0.5 ;  /* 0x3f0000001616c820 */ /* 0x000fc60000400000 */
[----:B------:R-:W2:Y:S04]  /*7210*/  LDL.LU R156, [R1+0x270] ;  /* 0x00027000019c7983 */ /* 0x000ea80000300800 */
[----:B------:R-:W2:Y:S01]  /*7220*/  LDL.LU R155, [R1+0x26c] ;  /* 0x00026c00019b7983 */ /* 0x000ea20000300800 */
[----:B------:R-:W-:-:S03]  /*7230*/  @!P5 FMUL R7, R7, 0.5 ;  /* 0x3f0000000707d820 */ /* 0x000fc60000400000 */
[----:B------:R-:W2:Y:S04]  /*7240*/  LDL.LU R154, [R1+0x268] ;  /* 0x00026800019a7983 */ /* 0x000ea80000300800 */
[----:B------:R-:W2:Y:S04]  /*7250*/  LDL.LU R153, [R1+0x264] ;  /* 0x0002640001997983 */ /* 0x000ea80000300800 */
[----:B------:R-:W2:Y:S04]  /*7260*/  LDL.LU R152, [R1+0x260] ;  /* 0x0002600001987983 */ /* 0x000ea80000300800 */
[----:B------:R-:W2:Y:S01]  /*7270*/  LDL.LU R138, [R1+0x25c] ;  /* 0x00025c00018a7983 */ /* 0x000ea20000300800 */
[----:B------:R1:W-:Y:S03]  /*7280*/  MUFU.EX2 R88, R56 ;  /* 0x0000003800587308 */ /* 0x0003e60000000800 */
[----:B------:R-:W2:Y:S04]  /*7290*/  LDL.LU R137, [R1+0x258] ;  /* 0x0002580001897983 */ /* 0x000ea80000300800 */
[----:B------:R-:W2:Y:S01]  /*72a0*/  LDL.LU R136, [R1+0x254] ;  /* 0x0002540001887983 */ /* 0x000ea20000300800 */
[----:B------:R-:W4:Y:S01]  /*72b0*/  MUFU.EX2 R22, R22 ;  /* 0x0000001600167308 */ /* 0x000f220000000800 */
[----:B-1----:R-:W1:Y:S02]  /*72c0*/  LDC R56, c[0x0][0x604] ;  /* 0x00018100ff387b82 */ /* 0x002e640000000800 */
[----:B------:R-:W2:Y:S01]  /*72d0*/  LDL.LU R252, [R1+0x368] ;  /* 0x0003680001fc7983 */ /* 0x000ea20000300800 */
[----:B------:R-:W-:-:S03]  /*72e0*/  FFMA R12, R12, R18, -R2 ;  /* 0x000000120c0c7223 */ /* 0x000fc60000000802 */
[----:B------:R-:W2:Y:S04]  /*72f0*/  LDL.LU R251, [R1+0x36c] ;  /* 0x00036c0001fb7983 */ /* 0x000ea80000300800 */
[----:B------:R-:W2:Y:S01]  /*7300*/  LDL.LU R250, [R1+0x370] ;  /* 0x0003700001fa7983 */ /* 0x000ea20000300800 */
[----:B------:R-:W-:-:S03]  /*7310*/  @!P2 FMUL R65, R65, 0.5 ;  /* 0x3f0000004141a820 */ /* 0x000fc60000400000 */
[----:B------:R-:W2:Y:S01]  /*7320*/  LDL.LU R217, [R1+0x374] ;  /* 0x0003740001d97983 */ /* 0x000ea20000300800 */
[----:B------:R-:W-:-:S03]  /*7330*/  @!P1 FMUL R19, R19, 0.5 ;  /* 0x3f00000013139820 */ /* 0x000fc60000400000 */
[----:B------:R-:W2:Y:S01]  /*7340*/  LDL.LU R218, [R1+0x378] ;  /* 0x0003780001da7983 */ /* 0x000ea20000300800 */
[----:B------:R-:W-:-:S03]  /*7350*/  @!P6 FMUL R21, R21, R21 ;  /* 0x000000151515e220 */ /* 0x000fc60000400000 */
[----:B------:R-:W2:Y:S01]  /*7360*/  LDL.LU R219, [R1+0x37c] ;  /* 0x00037c0001db7983 */ /* 0x000ea20000300800 */
[--C-:B------:R-:W-:Y:S01]  /*7370*/  FFMA R60, R40, R60, -R30.reuse ;  /* 0x0000003c283c7223 */ /* 0x100fe2000000081e */
[----:B------:R-:W-:Y:S02]  /*7380*/  FSETP.GEU.AND P6, PT, R12, -126, PT ;  /* 0xc2fc00000c00780b */ /* 0x000fe40003fce000 */
[----:B------:R-:W2:Y:S01]  /*7390*/  LDL.LU R220, [R1+0x380] ;  /* 0x0003800001dc7983 */ /* 0x000ea20000300800 */
[----:B------:R-:W-:Y:S01]  /*73a0*/  FFMA R58, R37, R58, -R30 ;  /* 0x0000003a253a7223 */ /* 0x000fe2000000081e */
[----:B------:R-:W-:Y:S02]  /*73b0*/  MOV R40, R70 ;  /* 0x0000004600287202 */ /* 0x000fe40000000f00 */
[----:B------:R-:W2:Y:S01]  /*73c0*/  LDL.LU R221, [R1+0x384] ;  /* 0x0003840001dd7983 */ /* 0x000ea20000300800 */
[----:B------:R-:W-:Y:S01]  /*73d0*/  IMAD.MOV.U32 R38, RZ, RZ, R64 ;  /* 0x000000ffff267224 */ /* 0x000fe200078e0040 */
[----:B------:R-:W1:Y:S02]  /*73e0*/  LDC R70, c[0x0][0x604] ;  /* 0x00018100ff467b82 */ /* 0x000e640000000800 */
[----:B------:R-:W2:Y:S01]  /*73f0*/  LDL.LU R222, [R1+0x388] ;  /* 0x0003880001de7983 */ /* 0x000ea20000300800 */
[----:B------:R-:W-:-:S03]  /*7400*/  IMAD.MOV.U32 R37, RZ, RZ, R72 ;  /* 0x000000ffff257224 */ /* 0x000fc600078e0048 */
[----:B------:R-:W2:Y:S02]  /*7410*/  LDL.LU R223, [R1+0x38c] ;  /* 0x00038c0001df7983 */ /* 0x000ea40000300800 */
[----:B------:R-:W1:Y:S02]  /*7420*/  LDC R64, c[0x0][0x604] ;  /* 0x00018100ff407b82 */ /* 0x000e640000000800 */
[----:B------:R-:W2:Y:S01]  /*7430*/  LDL.LU R224, [R1+0x390] ;  /* 0x0003900001e07983 */ /* 0x000ea20000300800 */
[----:B------:R-:W-:Y:S03]  /*7440*/  MUFU.EX2 R65, R65 ;  /* 0x0000004100417308 */ /* 0x000fe60000000800 */
[----:B------:R-:W2:Y:S02]  /*7450*/  LDL.LU R225, [R1+0x394] ;  /* 0x0003940001e17983 */ /* 0x000ea40000300800 */
[----:B------:R-:W1:Y:S02]  /*7460*/  LDC R72, c[0x0][0x604] ;  /* 0x00018100ff487b82 */ /* 0x000e640000000800 */
[----:B------:R-:W2:Y:S01]  /*7470*/  LDL.LU R226, [R1+0x398] ;  /* 0x0003980001e27983 */ /* 0x000ea20000300800 */
[----:B----4-:R-:W-:Y:S01]  /*7480*/  FFMA R66, R157, R16, -R30 ;  /* 0x000000109d427223 */ /* 0x010fe2000000081e */
[----:B------:R-:W-:Y:S01]  /*7490*/  IMAD.MOV.U32 R157, RZ, RZ, R71 ;  /* 0x000000ffff9d7224 */ /* 0x000fe200078e0047 */
[----:B------:R-:W-:Y:S01]  /*74a0*/  MUFU.EX2 R19, R19 ;  /* 0x0000001300137308 */ /* 0x000fe20000000800 */
[----:B------:R-:W4:Y:S01]  /*74b0*/  LDL.LU R227, [R1+0x39c] ;  /* 0x00039c0001e37983 */ /* 0x000f220000300800 */
[----:B------:R-:W-:Y:S01]  /*74c0*/  FFMA R10, R10, R34, -R2 ;  /* 0x000000220a0a7223 */ /* 0x000fe20000000802 */
[----:B------:R-:W-:Y:S01]  /*74d0*/  MOV R50, R74 ;  /* 0x0000004a00327202 */ /* 0x000fe20000000f00 */
[----:B------:R-:W-:Y:S01]  /*74e0*/  @!P4 FMUL R22, R22, R22 ;  /* 0x000000161616c220 */ /* 0x000fe20000400000 */
[----:B------:R-:W4:Y:S01]  /*74f0*/  LDL.LU R228, [R1+0x3a0] ;  /* 0x0003a00001e47983 */ /* 0x000f220000300800 */
[----:B------:R-:W1:Y:S02]  /*7500*/  LDC R74, c[0x0][0x604] ;  /* 0x00018100ff4a7b82 */ /* 0x000e640000000800 */
[----:B------:R1:W1:Y:S01]  /*7510*/  MUFU.EX2 R71, R7 ;  /* 0x0000000700477308 */ /* 0x0002620000000800 */
[----:B------:R-:W4:Y:S01]  /*7520*/  LDL.LU R229, [R1+0x3a4] ;  /* 0x0003a40001e57983 */ /* 0x000f220000300800 */
[----:B------:R-:W-:-:S03]  /*7530*/  FSETP.GEU.AND P4, PT, R20, -126, PT ;  /* 0xc2fc00001400780b */ /* 0x000fc60003f8e000 */
[----:B------:R-:W4:Y:S01]  /*7540*/  LDL.LU R230, [R1+0x3a8] ;  /* 0x0003a80001e67983 */ /* 0x000f220000300800 */
[----:B------:R-:W-:Y:S01]  /*7550*/  MOV R17, R89 ;  /* 0x0000005900117202 */ /* 0x000fe20000000f00 */
[----:B------:R-:W-:Y:S01]  /*7560*/  @!P6 FMUL R12, R12, 0.5 ;  /* 0x3f0000000c0ce820 */ /* 0x000fe20000400000 */
[----:B------:R-:W1:Y:S01]  /*7570*/  LDC R89, c[0x0][0x604] ;  /* 0x00018100ff597b82 */ /* 0x000e620000000800 */
[----:B------:R-:W4:Y:S04]  /*7580*/  LDL.LU R231, [R1+0x3ac] ;  /* 0x0003ac0001e77983 */ /* 0x000f280000300800 */
[----:B------:R-:W4:Y:S03]  /*7590*/  LDL.LU R232, [R1+0x3b0] ;  /* 0x0003b00001e87983 */ /* 0x000f260000300800 */
[----:B-1----:R-:W1:Y:S01]  /*75a0*/  LDC R7, c[0x0][0x604] ;  /* 0x00018100ff077b82 */ /* 0x002e620000000800 */
[----:B------:R-:W-:Y:S01]  /*75b0*/  @!P5 FMUL R71, R71, R71 ;  /* 0x000000474747d220 */ /* 0x000fe20000400000 */
[----:B------:R-:W4:Y:S01]  /*75c0*/  LDL.LU R233, [R1+0x3b4] ;  /* 0x0003b40001e97983 */ /* 0x000f220000300800 */
[----:B------:R-:W-:-:S03]  /*75d0*/  FSETP.GEU.AND P5, PT, R10, -126, PT ;  /* 0xc2fc00000a00780b */ /* 0x000fc60003fae000 */
[----:B------:R-:W4:Y:S01]  /*75e0*/  LDL.LU R234, [R1+0x3b8] ;  /* 0x0003b80001ea7983 */ /* 0x000f220000300800 */
[--C-:B------:R-:W-:Y:S01]  /*75f0*/  FFMA R4, R4, R13, -R2.reuse ;  /* 0x0000000d04047223 */ /* 0x100fe20000000802 */
[----:B------:R-:W-:Y:S01]  /*7600*/  FFMA R63, R78, R63, -R2 ;  /* 0x0000003f4e3f7223 */ /* 0x000fe20000000802 */
[--C-:B------:R-:W-:Y:S01]  /*7610*/  FFMA R56, R36, R56, -R30.reuse ;  /* 0x0000003824387223 */ /* 0x100fe2000000081e */
[----:B------:R-:W4:Y:S01]  /*7620*/  LDL.LU R235, [R1+0x3bc] ;  /* 0x0003bc0001eb7983 */ /* 0x000f220000300800 */
[----:B------:R1:W1:Y:S01]  /*7630*/  MUFU.EX2 R67, R12 ;  /* 0x0000000c00437308 */ /* 0x0002620000000800 */
[----:B------:R-:W1:Y:S02]  /*7640*/  LDC R36, c[0x0][0x604] ;  /* 0x00018100ff247b82 */ /* 0x000e640000000800 */
[----:B------:R-:W4:Y:S04]  /*7650*/  LDL.LU R236, [R1+0x3c0] ;  /* 0x0003c00001ec7983 */ /* 0x000f280000300800 */
[----:B------:R-:W4:Y:S02]  /*7660*/  LDL.LU R237, [R1+0x3c4] ;  /* 0x0003c40001ed7983 */ /* 0x000f240000300800 */
[----:B-1----:R-:W1:Y:S02]  /*7670*/  LDC R12, c[0x0][0x604] ;  /* 0x00018100ff0c7b82 */ /* 0x002e640000000800 */
[----:B------:R-:W4:Y:S04]  /*7680*/  LDL.LU R238, [R1+0x3c8] ;  /* 0x0003c80001ee7983 */ /* 0x000f280000300800 */
[----:B------:R-:W4:Y:S01]  /*7690*/  LDL.LU R239, [R1+0x3cc] ;  /* 0x0003cc0001ef7983 */ /* 0x000f220000300800 */
[----:B------:R-:W-:Y:S01]  /*76a0*/  @!P2 FMUL R65, R65, R65 ;  /* 0x000000414141a220 */ /* 0x000fe20000400000 */
[----:B------:R-:W-:Y:S01]  /*76b0*/  @!P1 FMUL R19, R19, R19 ;  /* 0x0000001313139220 */ /* 0x000fe20000400000 */
[----:B------:R-:W-:Y:S01]  /*76c0*/  @!P4 FMUL R20, R20, 0.5 ;  /* 0x3f0000001414c820 */ /* 0x000fe20000400000 */
[----:B------:R-:W4:Y:S01]  /*76d0*/  LDL.LU R240, [R1+0x3d0] ;  /* 0x0003d00001f07983 */ /* 0x000f220000300800 */
[----:B------:R-:W-:Y:S01]  /*76e0*/  FSETP.GEU.AND P2, PT, R4, -126, PT ;  /* 0xc2fc00000400780b */ /* 0x000fe20003f4e000 */
[----:B------:R-:W-:Y:S01]  /*76f0*/  @!P5 FMUL R10, R10, 0.5 ;  /* 0x3f0000000a0ad820 */ /* 0x000fe20000400000 */
[--C-:B------:R-:W-:Y:S01]  /*7700*/  FFMA R64, R158, R64, -R30.reuse ;  /* 0x000000409e407223 */ /* 0x100fe2000000081e */
[----:B------:R-:W4:Y:S01]  /*7710*/  LDL.LU R241, [R1+0x3d4] ;  /* 0x0003d40001f17983 */ /* 0x000f220000300800 */
[----:B------:R-:W-:Y:S01]  /*7720*/  FSETP.GEU.AND P1, PT, R63, -126, PT ;  /* 0xc2fc00003f00780b */ /* 0x000fe20003f2e000 */
[--C-:B------:R-:W-:Y:S01]  /*7730*/  FFMA R70, R48, R70, -R30.reuse ;  /* 0x0000004630467223 */ /* 0x100fe2000000081e */
[--C-:B------:R-:W-:Y:S01]  /*7740*/  FFMA R72, R45, R72, -R30.reuse ;  /* 0x000000482d487223 */ /* 0x100fe2000000081e */
[----:B------:R-:W4:Y:S01]  /*7750*/  LDL.LU R242, [R1+0x3d8] ;  /* 0x0003d80001f27983 */ /* 0x000f220000300800 */
[----:B------:R-:W-:Y:S01]  /*7760*/  IMAD.MOV.U32 R158, RZ, RZ, R59 ;  /* 0x000000ffff9e7224 */ /* 0x000fe200078e003b */
[----:B------:R1:W-:Y:S01]  /*7770*/  MUFU.EX2 R18, R10 ;  /* 0x0000000a00127308 */ /* 0x0003e20000000800 */
[----:B------:R-:W1:Y:S01]  /*7780*/  LDC R59, c[0x0][0x604] ;  /* 0x00018100ff3b7b82 */ /* 0x000e620000000800 */
[----:B------:R-:W4:Y:S04]  /*7790*/  LDL.LU R243, [R1+0x3dc] ;  /* 0x0003dc0001f37983 */ /* 0x000f280000300800 */
[----:B------:R-:W4:Y:S02]  /*77a0*/  LDL.LU R244, [R1+0x3e0] ;  /* 0x0003e00001f47983 */ /* 0x000f240000300800 */
[----:B------:R-:W1:Y:S02]  /*77b0*/  MUFU.EX2 R20, R20 ;  /* 0x0000001400147308 */ /* 0x000e640000000800 */
[----:B-1----:R-:W1:Y:S01]  /*77c0*/  LDC R10, c[0x0][0x604] ;  /* 0x00018100ff0a7b82 */ /* 0x002e620000000800 */
[----:B------:R-:W4:Y:S04]  /*77d0*/  LDL.LU R245, [R1+0x3e4] ;  /* 0x0003e40001f57983 */ /* 0x000f280000300800 */
[----:B------:R-:W4:Y:S01]  /*77e0*/  LDL.LU R246, [R1+0x3e8] ;  /* 0x0003e80001f67983 */ /* 0x000f220000300800 */
[----:B------:R-:W-:-:S02]  /*77f0*/  FFMA R74, R44, R74, -R30 ;  /* 0x0000004a2c4a7223 */ /* 0x000fc4000000081e */
[----:B------:R-:W1:Y:S01]  /*7800*/  LDC R13, c[0x0][0x604] ;  /* 0x00018100ff0d7b82 */ /* 0x000e620000000800 */
[----:B------:R-:W4:Y:S04]  /*7810*/  LDL.LU R247, [R1+0x3ec] ;  /* 0x0003ec0001f77983 */ /* 0x000f280000300800 */
[----:B------:R-:W4:Y:S01]  /*7820*/  LDL.LU R248, [R1+0x3f0] ;  /* 0x0003f00001f87983 */ /* 0x000f220000300800 */
[----:B------:R-:W-:Y:S01]  /*7830*/  @!P2 FMUL R4, R4, 0.5 ;  /* 0x3f0000000404a820 */ /* 0x000fe20000400000 */
[----:B------:R-:W-:Y:S01]  /*7840*/  @!P1 FMUL R63, R63, 0.5 ;  /* 0x3f0000003f3f9820 */ /* 0x000fe20000400000 */
[----:B------:R-:W-:Y:S01]  /*7850*/  FFMA R89, R164, R89, -R30 ;  /* 0x00000059a4597223 */ /* 0x000fe2000000081e */
[----:B------:R-:W4:Y:S01]  /*7860*/  LDL.LU R249, [R1+0x3f4] ;  /* 0x0003f40001f97983 */ /* 0x000f220000300800 */
[--C-:B------:R-:W-:Y:S01]  /*7870*/  FFMA R9, R9, R7, -R2.reuse ;  /* 0x0000000709097223 */ /* 0x100fe20000000802 */
[----:B------:R-:W-:Y:S01]  /*7880*/  IMAD.MOV.U32 R164, RZ, RZ, R17 ;  /* 0x000000ffffa47224 */ /* 0x000fe200078e0011 */
[----:B------:R-:W-:Y:S01]  /*7890*/  MOV R16, R94 ;  /* 0x0000005e00107202 */ /* 0x000fe20000000f00 */
[----:B------:R-:W4:Y:S01]  /*78a0*/  LDL.LU R8, [R1+0x3f8] ;  /* 0x0003f80001087983 */ /* 0x000f220000300800 */
[----:B------:R1:W1:Y:S01]  /*78b0*/  MUFU.EX2 R17, R4 ;  /* 0x0000000400117308 */ /* 0x0002620000000800 */
[----:B------:R-:W3:Y:S02]  /*78c0*/  LDC R94, c[0x0][0x604] ;  /* 0x00018100ff5e7b82 */ /* 0x000ee40000000800 */
[----:B------:R-:W4:Y:S01]  /*78d0*/  LDL.LU R0, [R1+0x3fc] ;  /* 0x0003fc0001007983 */ /* 0x000f220000300800 */
[----:B------:R-:W-:Y:S01]  /*78e0*/  @!P6 FMUL R67, R67, R67 ;  /* 0x000000434343e220 */ /* 0x000fe20000400000 */
[--C-:B------:R-:W-:Y:S01]  /*78f0*/  FFMA R6, R6, R36, -R2.reuse ;  /* 0x0000002406067223 */ /* 0x100fe20000000802 */
[----:B------:R-:W-:Y:S01]  /*7900*/  FSETP.GEU.AND P6, PT, R9, -126, PT ;  /* 0xc2fc00000900780b */ /* 0x000fe20003fce000 */
[----:B------:R-:W-:Y:S01]  /*7910*/  STL [R1+0x2258], R68 ;  /* 0x0022584401007387 */ /* 0x000fe20000100800 */
[----:B------:R-:W3:Y:S01]  /*7920*/  MUFU.EX2 R63, R63 ;  /* 0x0000003f003f7308 */ /* 0x000ee20000000800 */
[--C-:B------:R-:W-:Y:S01]  /*7930*/  FFMA R57, R57, R12, -R2.reuse ;  /* 0x0000000c39397223 */ /* 0x100fe20000000802 */
[----:B------:R-:W-:Y:S01]  /*7940*/  @!P4 FMUL R20, R20, R20 ;  /* 0x000000141414c220 */ /* 0x000fe20000400000 */
[----:B------:R-:W-:Y:S01]  /*7950*/  STL [R1+0x225c], R70 ;  /* 0x00225c4601007387 */ /* 0x000fe20000100800 */
[----:B------:R-:W-:Y:S01]  /*7960*/  @!P5 FMUL R18, R18, R18 ;  /* 0x000000121212d220 */ /* 0x000fe20000400000 */
[----:B------:R-:W-:Y:S01]  /*7970*/  FSETP.GEU.AND P4, PT, R6, -126, PT ;  /* 0xc2fc00000600780b */ /* 0x000fe20003f8e000 */
[----:B-1----:R-:W1:Y:S01]  /*7980*/  LDC R4, c[0x0][0x604] ;  /* 0x00018100ff047b82 */ /* 0x002e620000000800 */
[----:B------:R3:W-:Y:S01]  /*7990*/  STL [R1+0x2260], R72 ;  /* 0x0022604801007387 */ /* 0x0007e20000100800 */
[----:B------:R-:W-:Y:S01]  /*79a0*/  FSETP.GEU.AND P5, PT, R57, -126, PT ;  /* 0xc2fc00003900780b */ /* 0x000fe20003fae000 */
[--C-:B------:R-:W-:Y:S01]  /*79b0*/  FFMA R59, R11, R59, -R2.reuse ;  /* 0x0000003b0b3b7223 */ /* 0x100fe20000000802 */
[--C-:B------:R-:W-:Y:S01]  /*79c0*/  FFMA R14, R14, R10, -R2.reuse ;  /* 0x0000000a0e0e7223 */ /* 0x100fe20000000802 */
[----:B------:R3:W-:Y:S01]  /*79d0*/  STL [R1+0x2264], R74 ;  /* 0x0022644a01007387 */ /* 0x0007e20000100800 */
[----:B------:R-:W-:Y:S01]  /*79e0*/  FFMA R15, R15, R13, -R2 ;  /* 0x0000000d0f0f7223 */ /* 0x000fe20000000802 */
[----:B------:R-:W-:Y:S01]  /*79f0*/  @!P6 FMUL R9, R9, 0.5 ;  /* 0x3f0000000909e820 */ /* 0x000fe20000400000 */
[----:B------:R-:W1:Y:S01]  /*7a00*/  LDC R13, c[0x0][0x604] ;  /* 0x00018100ff0d7b82 */ /* 0x000e620000000800 */
[----:B------:R-:W-:Y:S01]  /*7a10*/  @!P2 FMUL R17, R17, R17 ;  /* 0x000000111111a220 */ /* 0x000fe20000400000 */
[----:B------:R-:W-:Y:S01]  /*7a20*/  FSETP.GEU.AND P2, PT, R59, -126, PT ;  /* 0xc2fc00003b00780b */ /* 0x000fe20003f4e000 */
[----:B---3--:R-:W-:Y:S01]  /*7a30*/  @!P1 FMUL R63, R63, R63 ;  /* 0x0000003f3f3f9220 */ /* 0x008fe20000400000 */
[----:B------:R-:W-:Y:S01]  /*7a40*/  MOV R72, R91 ;  /* 0x0000005b00487202 */ /* 0x000fe20000000f00 */
[----:B------:R-:W-:Y:S01]  /*7a50*/  @!P4 FMUL R6, R6, 0.5 ;  /* 0x3f0000000606c820 */ /* 0x000fe20000400000 */
[----:B------:R-:W-:Y:S01]  /*7a60*/  FSETP.GEU.AND P1, PT, R14, -126, PT ;  /* 0xc2fc00000e00780b */ /* 0x000fe20003f2e000 */
[----:B------:R-:W-:Y:S01]  /*7a70*/  IMAD.MOV.U32 R74, RZ, RZ, R90 ;  /* 0x000000ffff4a7224 */ /* 0x000fe200078e005a */
[----:B------:R-:W3:Y:S01]  /*7a80*/  LDC R91, c[0x0][0x604] ;  /* 0x00018100ff5b7b82 */ /* 0x000ee20000000800 */
[----:B------:R-:W-:Y:S01]  /*7a90*/  @!P5 FMUL R57, R57, 0.5 ;  /* 0x3f0000003939d820 */ /* 0x000fe20000400000 */
[----:B------:R-:W-:Y:S01]  /*7aa0*/  IMAD.MOV.U32 R70, RZ, RZ, R92 ;  /* 0x000000ffff467224 */ /* 0x000fe200078e005c */
[----:B------:R-:W-:Y:S01]  /*7ab0*/  MOV R68, R93 ;  /* 0x0000005d00447202 */ /* 0x000fe20000000f00 */
[----:B------:R-:W-:Y:S01]  /*7ac0*/  FFMA R94, R159, R94, -R30 ;  /* 0x0000005e9f5e7223 */ /* 0x000fe2000000081e */
[----:B------:R-:W-:Y:S01]  /*7ad0*/  MOV R159, R98 ;  /* 0x00000062009f7202 */ /* 0x000fe20000000f00 */
[----:B------:R-:W-:Y:S01]  /*7ae0*/  @!P3 FMUL R88, R88, R88 ;  /* 0x000000585858b220 */ /* 0x000fe20000400000 */
[----:B------:R-:W3:Y:S01]  /*7af0*/  MUFU.EX2 R57, R57 ;  /* 0x0000003900397308 */ /* 0x000ee20000000800 */
[----:B------:R-:W3:Y:S01]  /*7b00*/  LDC R90, c[0x0][0x604] ;  /* 0x00018100ff5a7b82 */ /* 0x000ee20000000800 */
[----:B------:R-:W-:Y:S01]  /*7b10*/  @!P2 FMUL R59, R59, 0.5 ;  /* 0x3f0000003b3ba820 */ /* 0x000fe20000400000 */
[----:B-1----:R-:W-:Y:S01]  /*7b20*/  FFMA R53, R53, R4, -R2 ;  /* 0x0000000435357223 */ /* 0x002fe20000000802 */
[----:B------:R-:W-:Y:S01]  /*7b30*/  @!P1 FMUL R14, R14, 0.5 ;  /* 0x3f0000000e0e9820 */ /* 0x000fe20000400000 */
[----:B------:R-:W-:Y:S01]  /*7b40*/  MOV R48, R96 ;  /* 0x0000006000307202 */ /* 0x000fe20000000f00 */
[----:B------:R-:W-:-:S02]  /*7b50*/  UMOV UR11, 0x40000040 ;  /* 0x40000040000b7882 */ /* 0x000fc40000000000 */
[----:B------:R-:W1:Y:S01]  /*7b60*/  MUFU.EX2 R59, R59 ;  /* 0x0000003b003b7308 */ /* 0x000e620000000800 */
[----:B------:R-:W1:Y:S01]  /*7b70*/  LDC R92, c[0x0][0x604] ;  /* 0x00018100ff5c7b82 */ /* 0x000e620000000800 */
[----:B------:R-:W-:-:S06]  /*7b80*/  FFMA R13, R25, R13, -R2 ;  /* 0x0000000d190d7223 */ /* 0x000fcc0000000802 */
[----:B------:R-:W1:Y:S01]  /*7b90*/  MUFU.EX2 R14, R14 ;  /* 0x0000000e000e7308 */ /* 0x000e620000000800 */
[----:B---3--:R-:W-:Y:S01]  /*7ba0*/  FFMA R91, R162, R91, -R30 ;  /* 0x0000005ba25b7223 */ /* 0x008fe2000000081e */
[----:B------:R-:W-:Y:S01]  /*7bb0*/  IMAD.MOV.U32 R162, RZ, RZ, R16 ;  /* 0x000000ffffa27224 */ /* 0x000fe200078e0010 */
[----:B------:R-:W3:Y:S01]  /*7bc0*/  LDC R93, c[0x0][0x604] ;  /* 0x00018100ff5d7b82 */ /* 0x000ee20000000800 */
[----:B------:R-:W-:Y:S01]  /*7bd0*/  @!P5 FMUL R57, R57, R57 ;  /* 0x000000393939d220 */ /* 0x000fe20000400000 */
[----:B------:R-:W-:-:S03]  /*7be0*/  FSETP.GEU.AND P5, PT, R13, -126, PT ;  /* 0xc2fc00000d00780b */ /* 0x000fc60003fae000 */
[----:B------:R-:W1:Y:S01]  /*7bf0*/  MUFU.EX2 R16, R9 ;  /* 0x0000000900107308 */ /* 0x000e620000000800 */
[----:B------:R-:W-:Y:S01]  /*7c00*/  FFMA R90, R163, R90, -R30 ;  /* 0x0000005aa35a7223 */ /* 0x000fe2000000081e */
[----:B------:R-:W-:Y:S01]  /*7c10*/  MOV R163, R61 ;  /* 0x0000003d00a37202 */ /* 0x000fe20000000f00 */
[----:B------:R-:W3:Y:S01]  /*7c20*/  LDC R12, c[0x0][0x604] ;  /* 0x00018100ff0c7b82 */ /* 0x000ee20000000800 */
[----:B-1----:R-:W-:-:S04]  /*7c30*/  @!P2 FMUL R59, R59, R59 ;  /* 0x0000003b3b3ba220 */ /* 0x002fc80000400000 */
[----:B------:R1:W3:Y:S01]  /*7c40*/  MUFU.EX2 R61, R6 ;  /* 0x00000006003d7308 */ /* 0x0002e20000000800 */
[----:B------:R-:W-:Y:S01]  /*7c50*/  FFMA R92, R161, R92, -R30 ;  /* 0x0000005ca15c7223 */ /* 0x000fe2000000081e */
[----:B------:R-:W-:Y:S01]  /*7c60*/  @!P1 FMUL R14, R14, R14 ;  /* 0x0000000e0e0e9220 */ /* 0x000fe20000400000 */
[----:B------:R-:W3:Y:S01]  /*7c70*/  LDC R98, c[0x0][0x604] ;  /* 0x00018100ff627b82 */ /* 0x000ee20000000800 */
[----:B------:R-:W-:Y:S01]  /*7c80*/  @!P5 FMUL R13, R13, 0.5 ;  /* 0x3f0000000d0dd820 */ /* 0x000fe20000400000 */
[----:B------:R-:W-:Y:S01]  /*7c90*/  MOV R161, R55 ;  /* 0x0000003700a17202 */ /* 0x000fe20000000f00 */
[----:B------:R3:W-:Y:S01]  /*7ca0*/  STL [R1+0x1e38], R92 ;  /* 0x001e385c01007387 */ /* 0x0007e20000100800 */
[----:B------:R-:W-:Y:S01]  /*7cb0*/  @!P6 FMUL R16, R16, R16 ;  /* 0x000000101010e220 */ /* 0x000fe20000400000 */
[----:B------:R-:W-:-:S03]  /*7cc0*/  FSETP.GEU.AND P6, PT, R53, -126, PT ;  /* 0xc2fc00003500780b */ /* 0x000fc60003fce000 */
[----:B-1----:R-:W1:Y:S01]  /*7cd0*/  LDC R6, c[0x0][0x604] ;  /* 0x00018100ff067b82 */ /* 0x002e620000000800 */
[----:B---3--:R-:W-:Y:S01]  /*7ce0*/  FFMA R93, R160, R93, -R30 ;  /* 0x0000005da05d7223 */ /* 0x008fe2000000081e */
[----:B------:R-:W3:Y:S01]  /*7cf0*/  MUFU.EX2 R13, R13 ;  /* 0x0000000d000d7308 */ /* 0x000ee20000000800 */
[----:B------:R-:W-:Y:S01]  /*7d00*/  MOV R160, R104 ;  /* 0x0000006800a07202 */ /* 0x000fe20000000f00 */
[----:B------:R-:W-:Y:S02]  /*7d10*/  IMAD.MOV.U32 R92, RZ, RZ, R105 ;  /* 0x000000ffff5c7224 */ /* 0x000fe400078e0069 */
[----:B------:R-:W-:Y:S01]  /*7d20*/  STL [R1+0x1e34], R93 ;  /* 0x001e345d01007387 */ /* 0x000fe20000100800 */
[----:B------:R-:W-:Y:S01]  /*7d30*/  @!P4 FMUL R61, R61, R61 ;  /* 0x0000003d3d3dc220 */ /* 0x000fe20000400000 */
[----:B------:R-:W2:Y:S01]  /*7d40*/  LDC R11, c[0x0][0x604] ;  /* 0x00018100ff0b7b82 */ /* 0x000ea20000000800 */
[----:B------:R-:W-:Y:S01]  /*7d50*/  FFMA R12, R95, R12, -R2 ;  /* 0x0000000c5f0c7223 */ /* 0x000fe20000000802 */
[----:B------:R3:W-:Y:S01]  /*7d60*/  STL [R1+0x1e30], R94 ;  /* 0x001e305e01007387 */ /* 0x0007e20000100800 */
[----:B------:R-:W-:Y:S01]  /*7d70*/  FSETP.GEU.AND P4, PT, R15, -126, PT ;  /* 0xc2fc00000f00780b */ /* 0x000fe20003f8e000 */
[----:B------:R-:W-:-:S02]  /*7d80*/  @!P6 FMUL R53, R53, 0.5 ;  /* 0x3f0000003535e820 */ /* 0x000fc40000400000 */
[----:B------:R-:W-:Y:S02]  /*7d90*/  FSETP.GEU.AND P2, PT, R12, -126, PT ;  /* 0xc2fc00000c00780b */ /* 0x000fe40003f4e000 */
[----:B------:R-:W2:Y:S01]  /*7da0*/  LDC R96, c[0x0][0x604] ;  /* 0x00018100ff607b82 */ /* 0x000ea20000000800 */
[----:B------:R-:W-:Y:S01]  /*7db0*/  FFMA R98, R168, R98, -R30 ;  /* 0x00000062a8627223 */ /* 0x000fe2000000081e */
[----:B------:R-:W-:Y:S01]  /*7dc0*/  MOV R168, R51 ;  /* 0x0000003300a87202 */ /* 0x000fe20000000f00 */
[----:B------:R-:W2:Y:S01]  /*7dd0*/  MUFU.EX2 R53, R53 ;  /* 0x0000003500357308 */ /* 0x000ea20000000800 */
[----:B---3--:R-:W-:Y:S02]  /*7de0*/  IMAD.MOV.U32 R94, RZ, RZ, R97 ;  /* 0x000000ffff5e7224 */ /* 0x008fe400078e0061 */
[----:B------:R-:W-:Y:S01]  /*7df0*/  @!P5 FMUL R13, R13, R13 ;  /* 0x0000000d0d0dd220 */ /* 0x000fe20000400000 */
[----:B------:R-:W-:Y:S02]  /*7e00*/  IMAD.MOV.U32 R93, RZ, RZ, R100 ;  /* 0x000000ffff5d7224 */ /* 0x000fe400078e0064 */
[--C-:B-1----:R-:W-:Y:S01]  /*7e10*/  FFMA R49, R49, R6, -R2.reuse ;  /* 0x0000000631317223 */ /* 0x102fe20000000802 */
[----:B------:R-:W1:Y:S01]  /*7e20*/  LDC R51, c[0x0][0x604] ;  /* 0x00018100ff337b82 */ /* 0x000e620000000800 */
[----:B------:R-:W-:Y:S01]  /*7e30*/  @!P4 FMUL R15, R15, 0.5 ;  /* 0x3f0000000f0fc820 */ /* 0x000fe20000400000 */
[----:B------:R-:W-:Y:S01]  /*7e40*/  @!P2 FMUL R12, R12, 0.5 ;  /* 0x3f0000000c0ca820 */ /* 0x000fe20000400000 */
[----:B------:R-:W-:Y:S01]  /*7e50*/  FADD R35, R35, R13 ;  /* 0x0000000d23237221 */ /* 0x000fe20000000000 */
[----:B------:R-:W-:Y:S01]  /*7e60*/  FSETP.GEU.AND P1, PT, R49, -126, PT ;  /* 0xc2fc00003100780b */ /* 0x000fe20003f2e000 */
[----:B--2---:R-:W-:-:S03]  /*7e70*/  FFMA R11, R99, R11, -R2 ;  /* 0x0000000b630b7223 */ /* 0x004fc60000000802 */
[----:B------:R-:W2:Y:S01]  /*7e80*/  LDC R97, c[0x0][0x604] ;  /* 0x00018100ff617b82 */ /* 0x000ea20000000800 */
[----:B------:R-:W3:Y:S01]  /*7e90*/  MUFU.EX2 R12, R12 ;  /* 0x0000000c000c7308 */ /* 0x000ee20000000800 */
[----:B------:R-:W-:Y:S01]  /*7ea0*/  @!P6 FMUL R53, R53, R53 ;  /* 0x000000353535e220 */ /* 0x000fe20000400000 */
[----:B------:R-:W-:Y:S01]  /*7eb0*/  FSETP.GEU.AND P6, PT, R11, -126, PT ;  /* 0xc2fc00000b00780b */ /* 0x000fe20003fce000 */
[----:B------:R-:W-:-:S04]  /*7ec0*/  FFMA R96, R169, R96, -R30 ;  /* 0x00000060a9607223 */ /* 0x000fc8000000081e */
[----:B------:R-:W2:Y:S01]  /*7ed0*/  LDC R45, c[0x0][0x604] ;  /* 0x00018100ff2d7b82 */ /* 0x000ea20000000800 */
[----:B------:R-:W-:Y:S01]  /*7ee0*/  @!P1 FMUL R49, R49, 0.5 ;  /* 0x3f00000031319820 */ /* 0x000fe20000400000 */
[----:B------:R-:W-:Y:S01]  /*7ef0*/  IMAD.MOV.U32 R169, RZ, RZ, R48 ;  /* 0x000000ffffa97224 */ /* 0x000fe200078e0030 */
[----:B------:R-:W-:Y:S01]  /*7f00*/  MOV R48, R103 ;  /* 0x0000006700307202 */ /* 0x000fe20000000f00 */
[----:B------:R-:W2:Y:S04]  /*7f10*/  MUFU.EX2 R15, R15 ;  /* 0x0000000f000f7308 */ /* 0x000ea80000000800 */
[----:B------:R-:W2:Y:S01]  /*7f20*/  LDC R9, c[0x0][0x604] ;  /* 0x00018100ff097b82 */ /* 0x000ea20000000800 */
[----:B-1----:R-:W-:Y:S01]  /*7f30*/  FFMA R51, R102, R51, -R2 ;  /* 0x0000003366337223 */ /* 0x002fe20000000802 */
[----:B------:R-:W-:Y:S01]  /*7f40*/  @!P6 FMUL R11, R11, 0.5 ;  /* 0x3f0000000b0be820 */ /* 0x000fe20000400000 */
[----:B---3--:R-:W-:Y:S01]  /*7f50*/  @!P2 FMUL R12, R12, R12 ;  /* 0x0000000c0c0ca220 */ /* 0x008fe20000400000 */
[----:B------:R-:W1:Y:S02]  /*7f60*/  MUFU.EX2 R49, R49 ;  /* 0x0000003100317308 */ /* 0x000e640000000800 */
[----:B------:R-:W-:-:S02]  /*7f70*/  FSETP.GEU.AND P5, PT, R51, -126, PT ;  /* 0xc2fc00003300780b */ /* 0x000fc40003fae000 */
[----:B------:R-:W3:Y:S01]  /*7f80*/  LDC R6, c[0x0][0x604] ;  /* 0x00018100ff067b82 */ /* 0x000ee20000000800 */
[----:B--2---:R-:W-:Y:S01]  /*7f90*/  FFMA R97, R166, R97, -R30 ;  /* 0x00000061a6617223 */ /* 0x004fe2000000081e */
[----:B------:R-:W-:Y:S02]  /*7fa0*/  IMAD.MOV.U32 R166, RZ, RZ, R47 ;  /* 0x000000ffffa67224 */ /* 0x000fe400078e002f */
[----:B------:R-:W2:Y:S01]  /*7fb0*/  MUFU.EX2 R11, R11 ;  /* 0x0000000b000b7308 */ /* 0x000ea20000000800 */
[----:B------:R-:W-:-:S03]  /*7fc0*/  @!P4 FMUL R15, R15, R15 ;  /* 0x0000000f0f0fc220 */ /* 0x000fc60000400000 */
[----:B------:R-:W4:Y:S01]  /*7fd0*/  LDC R105, c[0x0][0x604] ;  /* 0x00018100ff697b82 */ /* 0x000f220000000800 */
[--C-:B------:R-:W-:Y:S02]  /*7fe0*/  FFMA R45, R106, R45, -R2.reuse ;  /* 0x0000002d6a2d7223 */ /* 0x100fe40000000802 */
[----:B------:R-:W-:Y:S01]  /*7ff0*/  @!P5 FMUL R51, R51, 0.5 ;  /* 0x3f0000003333d820 */ /* 0x000fe20000400000 */
[----:B-1----:R-:W-:Y:S02]  /*8000*/  @!P1 FMUL R49, R49, R49 ;  /* 0x0000003131319220 */ /* 0x002fe40000400000 */
[----:B------:R-:W-:Y:S02]  /*8010*/  FSETP.GEU.AND P2, PT, R45, -126, PT ;  /* 0xc2fc00002d00780b */ /* 0x000fe40003f4e000 */
[----:B------:R-:W1:Y:S01]  /*8020*/  LDC R25, c[0x0][0x604] ;  /* 0x00018100ff197b82 */ /* 0x000e620000000800 */
[----:B------:R-:W-:Y:S01]  /*8030*/  FFMA R9, R107, R9, -R2 ;  /* 0x000000096b097223 */ /* 0x000fe20000000802 */
[----:B------:R-:W4:Y:S01]  /*8040*/  MUFU.EX2 R51, R51 ;  /* 0x0000003300337308 */ /* 0x000f220000000800 */
[----:B--2---:R-:W-:-:S03]  /*8050*/  @!P6 FMUL R11, R11, R11 ;  /* 0x0000000b0b0be220 */ /* 0x004fc60000400000 */
[----:B------:R-:W-:Y:S02]  /*8060*/  FSETP.GEU.AND P1, PT, R9, -126, PT ;  /* 0xc2fc00000900780b */ /* 0x000fe40003f2e000 */
[----:B------:R-:W2:Y:S01]  /*8070*/  LDC R4, c[0x0][0x604] ;  /* 0x00018100ff047b82 */ /* 0x000ea20000000800 */
[----:B---3--:R-:W-:Y:S01]  /*8080*/  FFMA R102, R172, R6, -R30 ;  /* 0x00000006ac667223 */ /* 0x008fe2000000081e */
[----:B------:R-:W-:Y:S02]  /*8090*/  IMAD.MOV.U32 R172, RZ, RZ, R40 ;  /* 0x000000ffffac7224 */ /* 0x000fe400078e0028 */
[----:B------:R-:W-:-:S04]  /*80a0*/  @!P2 FMUL R45, R45, 0.5 ;  /* 0x3f0000002d2da820 */ /* 0x000fc80000400000 */
[----:B------:R-:W3:Y:S01]  /*80b0*/  LDC R103, c[0x0][0x604] ;  /* 0x00018100ff677b82 */ /* 0x000ee20000000800 */
[--C-:B----4-:R-:W-:Y:S01]  /*80c0*/  FFMA R105, R80, R105, -R30.reuse ;  /* 0x0000006950697223 */ /* 0x110fe2000000081e */
[----:B------:R-:W4:Y:S01]  /*80d0*/  MUFU.EX2 R45, R45 ;  /* 0x0000002d002d7308 */ /* 0x000f220000000800 */
[----:B------:R-:W-:Y:S01]  /*80e0*/  @!P1 FMUL R9, R9, 0.5 ;  /* 0x3f00000009099820 */ /* 0x000fe20000400000 */
[----:B------:R-:W-:Y:S02]  /*80f0*/  @!P5 FMUL R51, R51, R51 ;  /* 0x000000333333d220 */ /* 0x000fe40000400000 */
[----:B------:R4:W-:Y:S02]  /*8100*/  STL [R1+0x19f8], R105 ;  /* 0x0019f86901007387 */ /* 0x0009e40000100800 */
[----:B------:R-:W3:Y:S01]  /*8110*/  LDC R47, c[0x0][0x604] ;  /* 0x00018100ff2f7b82 */ /* 0x000ee20000000800 */
[----:B-1----:R-:W-:Y:S01]  /*8120*/  FFMA R25, R171, R25, -R30 ;  /* 0x00000019ab197223 */ /* 0x002fe2000000081e */
[----:B------:R-:W-:Y:S01]  /*8130*/  IMAD.MOV.U32 R171, RZ, RZ, R50 ;  /* 0x000000ffffab7224 */ /* 0x000fe200078e0032 */
[----:B------:R-:W1:Y:S05]  /*8140*/  MUFU.EX2 R9, R9 ;  /* 0x0000000900097308 */ /* 0x000e6a0000000800 */
[----:B------:R-:W1:Y:S01]  /*8150*/  LDC R7, c[0x0][0x604] ;  /* 0x00018100ff077b82 */ /* 0x000e620000000800 */
[----:B--2---:R-:W-:Y:S01]  /*8160*/  FFMA R99, R174, R4, -R30 ;  /* 0x00000004ae637223 */ /* 0x004fe2000000081e */
[----:B------:R-:W-:-:S02]  /*8170*/  IMAD.MOV.U32 R174, RZ, RZ, R48 ;  /* 0x000000ffffae7224 */ /* 0x000fc400078e0030 */
[----:B----4-:R-:W-:Y:S01]  /*8180*/  @!P2 FMUL R45, R45, R45 ;  /* 0x0000002d2d2da220 */ /* 0x010fe20000400000 */
[----:B------:R-:W-:Y:S01]  /*8190*/  IMAD.MOV.U32 R105, RZ, RZ, R108 ;  /* 0x000000ffff697224 */ /* 0x000fe200078e006c */
[----:B------:R2:W-:Y:S02]  /*81a0*/  STL [R1+0x19f0], R99 ;  /* 0x0019f06301007387 */ /* 0x0005e40000100800 */
[----:B------:R-:W4:Y:S01]  /*81b0*/  LDC R6, c[0x0][0x604] ;  /* 0x00018100ff067b82 */ /* 0x000f220000000800 */
[----:B---3--:R-:W-:Y:S01]  /*81c0*/  FFMA R103, R173, R103, -R30 ;  /* 0x00000067ad677223 */ /* 0x008fe2000000081e */
[----:B------:R-:W-:Y:S02]  /*81d0*/  IMAD.MOV.U32 R173, RZ, RZ, R38 ;  /* 0x000000ffffad7224 */ /* 0x000fe400078e0026 */
[----:B-1----:R-:W-:Y:S02]  /*81e0*/  @!P1 FMUL R9, R9, R9 ;  /* 0x0000000909099220 */ /* 0x002fe40000400000 */
[----:B------:R1:W-:Y:S02]  /*81f0*/  STL [R1+0x19e8], R103 ;  /* 0x0019e86701007387 */ /* 0x0003e40000100800 */
[----:B------:R-:W3:Y:S01]  /*8200*/  LDC R50, c[0x0][0x604] ;  /* 0x00018100ff327b82 */ /* 0x000ee20000000800 */
[----:B------:R-:W-:Y:S01]  /*8210*/  FFMA R47, R110, R47, -R2 ;  /* 0x0000002f6e2f7223 */ /* 0x000fe20000000802 */
[----:B------:R1:W-:Y:S01]  /*8220*/  STL [R1+0x19ec], R102 ;  /* 0x0019ec6601007387 */ /* 0x0003e20000100800 */
[----:B--2---:R-:W-:-:S03]  /*8230*/  MOV R99, R157 ;  /* 0x0000009d00637202 */ /* 0x004fc60000000f00 */
[----:B------:R-:W-:Y:S02]  /*8240*/  FSETP.GEU.AND P6, PT, R47, -126, PT ;  /* 0xc2fc00002f00780b */ /* 0x000fe40003fce000 */
[----:B------:R-:W2:Y:S01]  /*8250*/  LDC R55, c[0x0][0x604] ;  /* 0x00018100ff377b82 */ /* 0x000ea20000000800 */
[--C-:B------:R-:W-:Y:S01]  /*8260*/  FFMA R7, R111, R7, -R2.reuse ;  /* 0x000000076f077223 */ /* 0x100fe20000000802 */
[----:B-1----:R-:W-:Y:S02]  /*8270*/  MOV R103, R41 ;  /* 0x0000002900677202 */ /* 0x002fe40000000f00 */
[----:B------:R-:W-:Y:S02]  /*8280*/  MOV R102, R37 ;  /* 0x0000002500667202 */ /* 0x000fe40000000f00 */
[----:B------:R-:W-:Y:S02]  /*8290*/  MOV R37, R101 ;  /* 0x0000006500257202 */ /* 0x000fe40000000f00 */
[----:B------:R-:W1:Y:S01]  /*82a0*/  LDC R101, c[0x0][0x604] ;  /* 0x00018100ff657b82 */ /* 0x000e620000000800 */
[----:B------:R-:W-:Y:S01]  /*82b0*/  FSETP.GEU.AND P5, PT, R7, -126, PT ;  /* 0xc2fc00000700780b */ /* 0x000fe20003fae000 */
[----:B----4-:R-:W-:Y:S01]  /*82c0*/  FFMA R6, R115, R6, -R2 ;  /* 0x0000000673067223 */ /* 0x010fe20000000802 */
[----:B------:R-:W-:-:S04]  /*82d0*/  @!P6 FMUL R47, R47, 0.5 ;  /* 0x3f0000002f2fe820 */ /* 0x000fc80000400000 */
[----:B------:R-:W-:Y:S01]  /*82e0*/  FSETP.GEU.AND P2, PT, R6, -126, PT ;  /* 0xc2fc00000600780b */ /* 0x000fe20003f4e000 */
[----:B------:R-:W4:Y:S01]  /*82f0*/  LDC R100, c[0x0][0x604] ;  /* 0x00018100ff647b82 */ /* 0x000f220000000800 */
[--C-:B---3--:R-:W-:Y:S01]  /*8300*/  FFMA R50, R122, R50, -R2.reuse ;  /* 0x000000327a327223 */ /* 0x108fe20000000802 */
[----:B------:R-:W3:Y:S04]  /*8310*/  MUFU.EX2 R47, R47 ;  /* 0x0000002f002f7308 */ /* 0x000ee80000000800 */
[----:B------:R-:W-:Y:S01]  /*8320*/  FSETP.GEU.AND P1, PT, R50, -126, PT ;  /* 0xc2fc00003200780b */ /* 0x000fe20003f2e000 */
[----:B------:R-:W-:Y:S01]  /*8330*/  @!P5 FMUL R7, R7, 0.5 ;  /* 0x3f0000000707d820 */ /* 0x000fe20000400000 */
[----:B------:R-:W4:Y:S01]  /*8340*/  LDC R106, c[0x0][0x604] ;  /* 0x00018100ff6a7b82 */ /* 0x000f220000000800 */
[----:B--2---:R-:W-:-:S03]  /*8350*/  FFMA R55, R29, R55, -R2 ;  /* 0x000000371d377223 */ /* 0x004fc60000000802 */
[----:B------:R-:W-:Y:S01]  /*8360*/  @!P2 FMUL R6, R6, 0.5 ;  /* 0x3f0000000606a820 */ /* 0x000fe20000400000 */
[----:B------:R-:W2:Y:S01]  /*8370*/  MUFU.EX2 R7, R7 ;  /* 0x0000000700077308 */ /* 0x000ea20000000800 */
[----:B------:R-:W-:Y:S02]  /*8380*/  FSETP.GEU.AND P4, PT, R55, -126, PT ;  /* 0xc2fc00003700780b */ /* 0x000fe40003f8e000 */
[----:B------:R-:W2:Y:S01]  /*8390*/  LDC R4, c[0x0][0x604] ;  /* 0x00018100ff047b82 */ /* 0x000ea20000000800 */
[--C-:B-1----:R-:W-:Y:S01]  /*83a0*/  FFMA R101, R181, R101, -R30.reuse ;  /* 0x00000065b5657223 */ /* 0x102fe2000000081e */
[----:B------:R-:W-:Y:S02]  /*83b0*/  IMAD.MOV.U32 R181, RZ, RZ, R37 ;  /* 0x000000ffffb57224 */ /* 0x000fe400078e0025 */
[----:B------:R-:W-:Y:S01]  /*83c0*/  @!P1 FMUL R50, R50, 0.5 ;  /* 0x3f00000032329820 */ /* 0x000fe20000400000 */
[----:B---3--:R-:W-:Y:S01]  /*83d0*/  @!P6 FMUL R47, R47, R47 ;  /* 0x0000002f2f2fe220 */ /* 0x008fe20000400000 */
[----:B------:R-:W1:Y:S01]  /*83e0*/  MUFU.EX2 R6, R6 ;  /* 0x0000000600067308 */ /* 0x000e620000000800 */
[----:B------:R-:W-:Y:S01]  /*83f0*/  FSETP.GEU.AND P6, PT, R25, -126, PT ;  /* 0xc2fc00001900780b */ /* 0x000fe20003fce000 */
[----:B------:R-:W3:Y:S01]  /*8400*/  LDC R29, c[0x0][0x604] ;  /* 0x00018100ff1d7b82 */ /* 0x000ee20000000800 */
[----:B----4-:R-:W-:Y:S01]  /*8410*/  FFMA R100, R165, R100, -R30 ;  /* 0x00000064a5647223 */ /* 0x010fe2000000081e */
[----:B------:R-:W-:Y:S01]  /*8420*/  MOV R165, R109 ;  /* 0x0000006d00a57202 */ /* 0x000fe20000000f00 */
[----:B------:R-:W-:-:S03]  /*8430*/  @!P4 FMUL R55, R55, 0.5 ;  /* 0x3f0000003737c820 */ /* 0x000fc60000400000 */
[----:B------:R-:W4:Y:S01]  /*8440*/  MUFU.EX2 R50, R50 ;  /* 0x0000003200327308 */ /* 0x000f220000000800 */
[----:B--2---:R-:W-:Y:S01]  /*8450*/  @!P5 FMUL R7, R7, R7 ;  /* 0x000000070707d220 */ /* 0x004fe20000400000 */
[--C-:B------:R-:W-:Y:S01]  /*8460*/  FFMA R106, R179, R106, -R30.reuse ;  /* 0x0000006ab36a7223 */ /* 0x100fe2000000081e */
[----:B------:R-:W2:Y:S01]  /*8470*/  LDC R37, c[0x0][0x604] ;  /* 0x00018100ff257b82 */ /* 0x000ea20000000800 */
[----:B------:R-:W-:Y:S02]  /*8480*/  MOV R179, R42 ;  /* 0x0000002a00b37202 */ /* 0x000fe40000000f00 */
[----:B------:R-:W-:Y:S02]  /*8490*/  @!P6 FMUL R25, R25, 0.5 ;  /* 0x3f0000001919e820 */ /* 0x000fe40000400000 */
[----:B------:R-:W3:Y:S01]  /*84a0*/  MUFU.EX2 R55, R55 ;  /* 0x0000003700377308 */ /* 0x000ee20000000800 */
[----:B-1----:R-:W-:Y:S01]  /*84b0*/  @!P2 FMUL R6, R6, R6 ;  /* 0x000000060606a220 */ /* 0x002fe20000400000 */
[----:B------:R-:W-:Y:S01]  /*84c0*/  FFMA R115, R176, R4, -R30 ;  /* 0x00000004b0737223 */ /* 0x000fe2000000081e */
[----:B------:R-:W1:Y:S01]  /*84d0*/  LDC R109, c[0x0][0x604] ;  /* 0x00018100ff6d7b82 */ /* 0x000e620000000800 */
[----:B------:R-:W-:-:S04]  /*84e0*/  MOV R176, R124 ;  /* 0x0000007c00b07202 */ /* 0x000fc80000000f00 */
[----:B------:R-:W2:Y:S01]  /*84f0*/  MUFU.EX2 R95, R25 ;  /* 0x00000019005f7308 */ /* 0x000ea20000000800 */
[----:B----4-:R-:W-:Y:S01]  /*8500*/  @!P1 FMUL R50, R50, R50 ;  /* 0x0000003232329220 */ /* 0x010fe20000400000 */
[----:B---3--:R-:W-:Y:S01]  /*8510*/  FFMA R4, R120, R29, -R30 ;  /* 0x0000001d78047223 */ /* 0x008fe2000000081e */
[----:B------:R-:W3:Y:S04]  /*8520*/  LDC R42, c[0x0][0x604] ;  /* 0x00018100ff2a7b82 */ /* 0x000ee80000000800 */
[----:B------:R-:W-:Y:S01]  /*8530*/  FSETP.GEU.AND P5, PT, R4, -126, PT ;  /* 0xc2fc00000400780b */ /* 0x000fe20003fae000 */
[----:B------:R-:W-:-:S03]  /*8540*/  @!P4 FMUL R55, R55, R55 ;  /* 0x000000373737c220 */ /* 0x000fc60000400000 */
[----:B------:R-:W4:Y:S01]  /*8550*/  LDC R107, c[0x0][0x604] ;  /* 0x00018100ff6b7b82 */ /* 0x000f220000000800 */
[----:B--2---:R-:W-:Y:S01]  /*8560*/  FFMA R37, R123, R37, -R2 ;  /* 0x000000257b257223 */ /* 0x004fe20000000802 */
[----:B------:R-:W-:-:S04]  /*8570*/  @!P6 FMUL R95, R95, R95 ;  /* 0x0000005f5f5fe220 */ /* 0x000fc80000400000 */
[----:B------:R-:W-:Y:S02]  /*8580*/  FSETP.GEU.AND P2, PT, R37, -126, PT ;  /* 0xc2fc00002500780b */ /* 0x000fe40003f4e000 */
[----:B------:R-:W2:Y:S01]  /*8590*/  LDC R111, c[0x0][0x604] ;  /* 0x00018100ff6f7b82 */ /* 0x000ea20000000800 */
[----:B-1----:R-:W-:Y:S01]  /*85a0*/  FFMA R109, R170, R109, -R30 ;  /* 0x0000006daa6d7223 */ /* 0x002fe2000000081e */
[----:B------:R-:W-:Y:S01]  /*85b0*/  @!P5 FMUL R4, R4, 0.5 ;  /* 0x3f0000000404d820 */ /* 0x000fe20000400000 */
[----:B------:R-:W-:-:S03]  /*85c0*/  MOV R170, R119 ;  /* 0x0000007700aa7202 */ /* 0x000fc60000000f00 */
[----:B------:R1:W-:Y:S02]  /*85d0*/  STL [R1+0x19f4], R109 ;  /* 0x0019f46d01007387 */ /* 0x0003e40000100800 */
[----:B------:R-:W2:Y:S01]  /*85e0*/  LDC R48, c[0x0][0x604] ;  /* 0x00018100ff307b82 */ /* 0x000ea20000000800 */
[----:B---3--:R-:W-:Y:S02]  /*85f0*/  FFMA R42, R126, R42, -R2 ;  /* 0x0000002a7e2a7223 */ /* 0x008fe40000000802 */
[----:B------:R-:W-:-:S03]  /*8600*/  @!P2 FMUL R37, R37, 0.5 ;  /* 0x3f0000002525a820 */ /* 0x000fc60000400000 */
[----:B------:R-:W-:Y:S01]  /*8610*/  FSETP.GEU.AND P1, PT, R42, -126, PT ;  /* 0xc2fc00002a00780b */ /* 0x000fe20003f2e000 */
[----:B----4-:R-:W-:Y:S01]  /*8620*/  FFMA R107, R180, R107, -R30 ;  /* 0x0000006bb46b7223 */ /* 0x010fe2000000081e */
[----:B------:R-:W-:Y:S01]  /*8630*/  MOV R180, R46 ;  /* 0x0000002e00b47202 */ /* 0x000fe20000000f00 */
[----:B------:R-:W3:Y:S01]  /*8640*/  LDC R25, c[0x0][0x604] ;  /* 0x00018100ff197b82 */ /* 0x000ee20000000800 */
[----:B------:R-:W4:Y:S01]  /*8650*/  MUFU.EX2 R37, R37 ;  /* 0x0000002500257308 */ /* 0x000f220000000800 */
[----:B-1----:R-:W-:Y:S01]  /*8660*/  IMAD.MOV.U32 R109, RZ, RZ, R112 ;  /* 0x000000ffff6d7224 */ /* 0x002fe200078e0070 */
[----:B------:R1:W-:Y:S01]  /*8670*/  STL [R1+0x15ac], R107 ;  /* 0x0015ac6b01007387 */ /* 0x0003e20000100800 */
[----:B--2---:R-:W-:-:S03]  /*8680*/  FFMA R111, R186, R111, -R30 ;  /* 0x0000006fba6f7223 */ /* 0x004fc6000000081e */
[----:B------:R2:W-:Y:S01]  /*8690*/  STL [R1+0x15b0], R106 ;  /* 0x0015b06a01007387 */ /* 0x0005e20000100800 */
[----:B------:R-:W3:Y:S01]  /*86a0*/  LDC R46, c[0x0][0x604] ;  /* 0x00018100ff2e7b82 */ /* 0x000ee20000000800 */
[----:B------:R-:W-:Y:S01]  /*86b0*/  MOV R186, R125 ;  /* 0x0000007d00ba7202 */ /* 0x000fe20000000f00 */
[----:B------:R-:W-:Y:S01]  /*86c0*/  @!P1 FMUL R42, R42, 0.5 ;  /* 0x3f0000002a2a9820 */ /* 0x000fe20000400000 */
[----:B------:R3:W3:Y:S01]  /*86d0*/  MUFU.EX2 R125, R4 ;  /* 0x00000004007d7308 */ /* 0x0006e20000000800 */
[----:B-1----:R-:W-:Y:S02]  /*86e0*/  IMAD.MOV.U32 R107, RZ, RZ, R43 ;  /* 0x000000ffff6b7224 */ /* 0x002fe400078e002b */
[----:B------:R-:W-:Y:S02]  /*86f0*/  FFMA R48, R130, R48, -R2 ;  /* 0x0000003082307223 */ /* 0x000fe40000000802 */
[----:B------:R-:W1:Y:S01]  /*8700*/  LDC R10, c[0x0][0x604] ;  /* 0x00018100ff0a7b82 */ /* 0x000e620000000800 */
[----:B--2---:R-:W-:-:S02]  /*8710*/  IMAD.MOV.U32 R106, RZ, RZ, R39 ;  /* 0x000000ffff6a7224 */ /* 0x004fc400078e0027 */
[----:B----4-:R-:W-:Y:S01]  /*8720*/  @!P2 FMUL R37, R37, R37 ;  /* 0x000000252525a220 */ /* 0x010fe20000400000 */
[----:B------:R-:W2:Y:S01]  /*8730*/  MUFU.EX2 R42, R42 ;  /* 0x0000002a002a7308 */ /* 0x000ea20000000800 */
[----:B------:R-:W-:-:S03]  /*8740*/  FSETP.GEU.AND P6, PT, R48, -126, PT ;  /* 0xc2fc00003000780b */ /* 0x000fc60003fce000 */
[----:B------:R-:W4:Y:S01]  /*8750*/  LDC R39, c[0x0][0x604] ;  /* 0x00018100ff277b82 */ /* 0x000f220000000800 */
[----:B---3--:R-:W-:Y:S01]  /*8760*/  FFMA R4, R134, R25, -R2 ;  /* 0x0000001986047223 */ /* 0x008fe20000000802 */
[----:B------:R-:W-:Y:S01]  /*8770*/  FADD R25, R5, R95 ;  /* 0x0000005f05197221 */ /* 0x000fe20000000000 */
[----:B------:R-:W-:-:S03]  /*8780*/  @!P5 FMUL R125, R125, R125 ;  /* 0x0000007d7d7dd220 */ /* 0x000fc60000400000 */
[----:B------:R-:W-:Y:S02]  /*8790*/  FSETP.GEU.AND P2, PT, R4, -126, PT ;  /* 0xc2fc00000400780b */ /* 0x000fe40003f4e000 */
[----:B------:R-:W3:Y:S01]  /*87a0*/  LDC R29, c[0x0][0x604] ;  /* 0x00018100ff1d7b82 */ /* 0x000ee20000000800 */
[--C-:B------:R-:W-:Y:S01]  /*87b0*/  FFMA R46, R131, R46, -R2.reuse ;  /* 0x0000002e832e7223 */ /* 0x100fe20000000802 */
[----:B------:R-:W-:Y:S01]  /*87c0*/  FADD R5, R88, R125 ;  /* 0x0000007d58057221 */ /* 0x000fe20000000000 */
[----:B------:R-:W-:Y:S01]  /*87d0*/  @!P6 FMUL R48, R48, 0.5 ;  /* 0x3f0000003030e820 */ /* 0x000fe20000400000 */
[----:B--2---:R-:W-:Y:S02]  /*87e0*/  @!P1 FMUL R42, R42, R42 ;  /* 0x0000002a2a2a9220 */ /* 0x004fe40000400000 */
[----:B------:R-:W-:Y:S01]  /*87f0*/  FSETP.GEU.AND P5, PT, R46, -126, PT ;  /* 0xc2fc00002e00780b */ /* 0x000fe20003fae000 */
[----:B------:R-:W-:Y:S01]  /*8800*/  FADD R157, R25, R5 ;  /* 0x00000005199d7221 */ /* 0x000fe20000000000 */
[----:B-1----:R-:W-:Y:S01]  /*8810*/  FFMA R10, R31, R10, -R2 ;  /* 0x0000000a1f0a7223 */ /* 0x002fe20000000802 */
[----:B------:R-:W1:Y:S01]  /*8820*/  LDC R40, c[0x0][0x604] ;  /* 0x00018100ff287b82 */ /* 0x000e620000000800 */
[----:B------:R-:W2:Y:S01]  /*8830*/  MUFU.EX2 R48, R48 ;  /* 0x0000003000307308 */ /* 0x000ea20000000800 */
[----:B------:R-:W-:-:S02]  /*8840*/  @!P2 FMUL R4, R4, 0.5 ;  /* 0x3f0000000404a820 */ /* 0x000fc40000400000 */
[----:B------:R-:W-:Y:S01]  /*8850*/  FSETP.GEU.AND P4, PT, R10, -126, PT ;  /* 0xc2fc00000a00780b */ /* 0x000fe20003f8e000 */
[----:B----4-:R-:W-:-:S03]  /*8860*/  FFMA R39, R127, R39, -R2 ;  /* 0x000000277f277223 */ /* 0x010fc60000000802 */
[----:B------:R-:W4:Y:S01]  /*8870*/  LDC R34, c[0x0][0x604] ;  /* 0x00018100ff227b82 */ /* 0x000f220000000800 */
[----:B------:R1:W1:Y:S01]  /*8880*/  MUFU.EX2 R44, R4 ;  /* 0x00000004002c7308 */ /* 0x0002620000000800 */
[----:B------:R-:W-:Y:S01]  /*8890*/  @!P5 FMUL R46, R46, 0.5 ;  /* 0x3f0000002e2ed820 */ /* 0x000fe20000400000 */
[----:B------:R-:W-:Y:S01]  /*88a0*/  FSETP.GEU.AND P3, PT, R39, -126, PT ;  /* 0xc2fc00002700780b */ /* 0x000fe20003f6e000 */
[----:B---3--:R-:W-:-:S04]  /*88b0*/  FFMA R5, R135, R29, -R2 ;  /* 0x0000001d87057223 */ /* 0x008fc80000000802 */
[----:B------:R-:W3:Y:S01]  /*88c0*/  LDC R36, c[0x0][0x604] ;  /* 0x00018100ff247b82 */ /* 0x000ee20000000800 */
[----:B------:R-:W-:Y:S01]  /*88d0*/  @!P4 FMUL R10, R10, 0.5 ;  /* 0x3f0000000a0ac820 */ /* 0x000fe20000400000 */
[----:B------:R-:W4:Y:S01]  /*88e0*/  MUFU.EX2 R46, R46 ;  /* 0x0000002e002e7308 */ /* 0x000f220000000800 */
[----:B--2---:R-:W-:Y:S01]  /*88f0*/  @!P6 FMUL R48, R48, R48 ;  /* 0x000000303030e220 */ /* 0x004fe20000400000 */
[----:B------:R-:W-:-:S04]  /*8900*/  FSETP.GEU.AND P1, PT, R5, -126, PT ;  /* 0xc2fc00000500780b */ /* 0x000fc80003f2e000 */
[----:B------:R-:W2:Y:S01]  /*8910*/  LDC R41, c[0x0][0x604] ;  /* 0x00018100ff297b82 */ /* 0x000ea20000000800 */
[----:B------:R-:W-:Y:S01]  /*8920*/  @!P3 FMUL R39, R39, 0.5 ;  /* 0x3f0000002727b820 */ /* 0x000fe20000400000 */
[----:B------:R-:W3:Y:S01]  /*8930*/  MUFU.EX2 R10, R10 ;  /* 0x0000000a000a7308 */ /* 0x000ee20000000800 */
[----:B-1----:R-:W-:Y:S01]  /*8940*/  FFMA R4, R143, R40, -R2 ;  /* 0x000000288f047223 */ /* 0x002fe20000000802 */
[----:B------:R-:W-:-:S04]  /*8950*/  @!P2 FMUL R44, R44, R44 ;  /* 0x0000002c2c2ca220 */ /* 0x000fc80000400000 */
[----:B------:R-:W1:Y:S01]  /*8960*/  LDC R31, c[0x0][0x604] ;  /* 0x00018100ff1f7b82 */ /* 0x000e620000000800 */
[----:B------:R-:W-:Y:S01]  /*8970*/  @!P1 FMUL R5, R5, 0.5 ;  /* 0x3f00000005059820 */ /* 0x000fe20000400000 */
[----:B------:R-:W2:Y:S01]  /*8980*/  MUFU.EX2 R39, R39 ;  /* 0x0000002700277308 */ /* 0x000ea20000000800 */
[----:B----4-:R-:W-:Y:S01]  /*8990*/  FFMA R34, R195, R34, -R2 ;  /* 0x00000022c3227223 */ /* 0x010fe20000000802 */
[----:B------:R-:W-:-:S04]  /*89a0*/  @!P5 FMUL R46, R46, R46 ;  /* 0x0000002e2e2ed220 */ /* 0x000fc80000400000 */
[----:B------:R-:W4:Y:S01]  /*89b0*/  LDC R38, c[0x0][0x604] ;  /* 0x00018100ff267b82 */ /* 0x000f220000000800 */
[----:B------:R-:W-:Y:S01]  /*89c0*/  FSETP.GEU.AND P6, PT, R34, -126, PT ;  /* 0xc2fc00002200780b */ /* 0x000fe20003fce000 */
[----:B------:R-:W1:Y:S01]  /*89d0*/  MUFU.EX2 R40, R5 ;  /* 0x0000000500287308 */ /* 0x000e620000000800 */
[----:B---3--:R-:W-:Y:S01]  /*89e0*/  FFMA R29, R139, R36, -R2 ;  /* 0x000000248b1d7223 */ /* 0x008fe20000000802 */
[----:B------:R-:W-:-:S04]  /*89f0*/  @!P4 FMUL R10, R10, R10 ;  /* 0x0000000a0a0ac220 */ /* 0x000fc80000400000 */
[----:B------:R-:W3:Y:S01]  /*8a00*/  LDC R108, c[0x0][0x604] ;  /* 0x00018100ff6c7b82 */ /* 0x000ee20000000800 */
[----:B--2---:R-:W-:Y:S01]  /*8a10*/  FFMA R41, R114, R41, -R2 ;  /* 0x0000002972297223 */ /* 0x004fe20000000802 */
[----:B------:R-:W-:Y:S01]  /*8a20*/  FSETP.GEU.AND P5, PT, R29, -126, PT ;  /* 0xc2fc00001d00780b */ /* 0x000fe20003fae000 */
[----:B------:R-:W-:-:S03]  /*8a30*/  @!P3 FMUL R39, R39, R39 ;  /* 0x000000272727b220 */ /* 0x000fc60000400000 */
[----:B------:R-:W-:Y:S01]  /*8a40*/  FSETP.GEU.AND P4, PT, R41, -126, PT ;  /* 0xc2fc00002900780b */ /* 0x000fe20003f8e000 */
[----:B------:R-:W-:Y:S01]  /*8a50*/  @!P6 FMUL R34, R34, 0.5 ;  /* 0x3f0000002222e820 */ /* 0x000fe20000400000 */
[----:B------:R-:W2:Y:S01]  /*8a60*/  LDC R104, c[0x0][0x604] ;  /* 0x00018100ff687b82 */ /* 0x000ea20000000800 */
[--C-:B-1----:R-:W-:Y:S01]  /*8a70*/  FFMA R25, R116, R31, -R2.reuse ;  /* 0x0000001f74197223 */ /* 0x102fe20000000802 */
[----:B------:R-:W-:Y:S01]  /*8a80*/  @!P1 FMUL R40, R40, R40 ;  /* 0x0000002828289220 */ /* 0x000fe20000400000 */
[----:B------:R-:W-:Y:S01]  /*8a90*/  FSETP.GEU.AND P1, PT, R4, -126, PT ;  /* 0xc2fc00000400780b */ /* 0x000fe20003f2e000 */
[----:B------:R-:W1:Y:S02]  /*8aa0*/  MUFU.EX2 R5, R34 ;  /* 0x0000002200057308 */ /* 0x000e640000000800 */
[----:B------:R-:W-:Y:S01]  /*8ab0*/  FSETP.GEU.AND P3, PT, R25, -126, PT ;  /* 0xc2fc00001900780b */ /* 0x000fe20003f6e000 */
[----:B------:R-:W-:Y:S01]  /*8ac0*/  @!P5 FMUL R29, R29, 0.5 ;  /* 0x3f0000001d1dd820 */ /* 0x000fe20000400000 */
[----:B----4-:R-:W-:Y:S01]  /*8ad0*/  FFMA R31, R142, R38, -R2 ;  /* 0x000000268e1f7223 */ /* 0x010fe20000000802 */
[----:B------:R-:W4:Y:S02]  /*8ae0*/  LDC R36, c[0x0][0x604] ;  /* 0x00018100ff247b82 */ /* 0x000f240000000800 */
[----:B------:R-:W-:-:S02]  /*8af0*/  @!P4 FMUL R41, R41, 0.5 ;  /* 0x3f0000002929c820 */ /* 0x000fc40000400000 */
[----:B------:R-:W-:Y:S01]  /*8b00*/  FSETP.GEU.AND P2, PT, R31, -126, PT ;  /* 0xc2fc00001f00780b */ /* 0x000fe20003f4e000 */
[----:B------:R-:W2:Y:S01]  /*8b10*/  MUFU.EX2 R29, R29 ;  /* 0x0000001d001d7308 */ /* 0x000ea20000000800 */
[----:B---3--:R-:W-:Y:S02]  /*8b20*/  FFMA R108, R82, R108, -R30 ;  /* 0x0000006c526c7223 */ /* 0x008fe4000000081e */
[----:B------:R-:W3:Y:S01]  /*8b30*/  LDC R78, c[0x0][0x604] ;  /* 0x00018100ff4e7b82 */ /* 0x000ee20000000800 */
[----:B------:R-:W-:Y:S01]  /*8b40*/  @!P1 FMUL R4, R4, 0.5 ;  /* 0x3f00000004049820 */ /* 0x000fe20000400000 */
[----:B------:R-:W-:-:S03]  /*8b50*/  @!P3 FMUL R25, R25, 0.5 ;  /* 0x3f0000001919b820 */ /* 0x000fc60000400000 */
[----:B------:R-:W4:Y:S01]  /*8b60*/  MUFU.EX2 R41, R41 ;  /* 0x0000002900297308 */ /* 0x000f220000000800 */
[----:B-1----:R-:W-:Y:S01]  /*8b70*/  @!P6 FMUL R5, R5, R5 ;  /* 0x000000050505e220 */ /* 0x002fe20000400000 */
[----:B--2---:R-:W-:Y:S01]  /*8b80*/  FFMA R104, R76, R104, -R30 ;  /* 0x000000684c687223 */ /* 0x004fe2000000081e */
[----:B------:R-:W1:Y:S01]  /*8b90*/  LDC R43, c[0x0][0x604] ;  /* 0x00018100ff2b7b82 */ /* 0x000e620000000800 */
[----:B------:R-:W-:-:S04]  /*8ba0*/  @!P2 FMUL R31, R31, 0.5 ;  /* 0x3f0000001f1fa820 */ /* 0x000fc80000400000 */
[----:B------:R4:W2:Y:S01]  /*8bb0*/  MUFU.EX2 R38, R25 ;  /* 0x0000001900267308 */ /* 0x0008a20000000800 */
[----:B------:R-:W-:Y:S02]  /*8bc0*/  @!P5 FMUL R29, R29, R29 ;  /* 0x0000001d1d1dd220 */ /* 0x000fe40000400000 */
[----:B------:R-:W1:Y:S05]  /*8bd0*/  LDC R34, c[0x0][0x604] ;  /* 0x00018100ff227b82 */ /* 0x000e6a0000000800 */
[----:B------:R-:W1:Y:S01]  /*8be0*/  MUFU.EX2 R31, R31 ;  /* 0x0000001f001f7308 */ /* 0x000e620000000800 */
[--C-:B----4-:R-:W-:Y:S01]  /*8bf0*/  FFMA R25, R146, R36, -R2.reuse ;  /* 0x0000002492197223 */ /* 0x110fe20000000802 */
[----:B------:R-:W-:Y:S01]  /*8c00*/  @!P4 FMUL R41, R41, R41 ;  /* 0x000000292929c220 */ /* 0x000fe20000400000 */
[----:B------:R-:W4:Y:S01]  /*8c10*/  LDC R82, c[0x0][0x604] ;  /* 0x00018100ff527b82 */ /* 0x000f220000000800 */
[--C-:B---3--:R-:W-:Y:S01]  /*8c20*/  FFMA R36, R147, R78, -R2.reuse ;  /* 0x0000004e93247223 */ /* 0x108fe20000000802 */
[----:B------:R-:W-:Y:S01]  /*8c30*/  FADD R78, R3, R53 ;  /* 0x00000035034e7221 */ /* 0x000fe20000000000 */
[----:B------:R-:W-:Y:S01]  /*8c40*/  FADD R3, R21, R37 ;  /* 0x0000002515037221 */ /* 0x000fe20000000000 */
[----:B------:R-:W-:Y:S01]  /*8c50*/  F2FP.BF16.F32.PACK_AB R53, R13, R53 ;  /* 0x000000350d35723e */ /* 0x000fe200000010ff */
[----:B------:R-:W3:Y:S01]  /*8c60*/  MUFU.EX2 R4, R4 ;  /* 0x0000000400047308 */ /* 0x000ee20000000800 */
[----:B------:R-:W-:Y:S01]  /*8c70*/  FSETP.GEU.AND P5, PT, R36, -126, PT ;  /* 0xc2fc00002400780b */ /* 0x000fe20003fae000 */
[----:B--2---:R-:W-:Y:S01]  /*8c80*/  @!P3 FMUL R38, R38, R38 ;  /* 0x000000262626b220 */ /* 0x004fe20000400000 */
[----:B------:R-:W2:Y:S01]  /*8c90*/  LDC R110, c[0x0][0x604] ;  /* 0x00018100ff6e7b82 */ /* 0x000ea20000000800 */
[----:B-1----:R-:W-:Y:S01]  /*8ca0*/  FFMA R43, R118, R43, -R2 ;  /* 0x0000002b762b7223 */ /* 0x002fe20000000802 */
[----:B------:R-:W-:Y:S01]  /*8cb0*/  FSETP.GEU.AND P3, PT, R25, -126, PT ;  /* 0xc2fc00001900780b */ /* 0x000fe20003f6e000 */
[----:B------:R-:W-:Y:S01]  /*8cc0*/  FADD R139, R35, R3 ;  /* 0x00000003238b7221 */ /* 0x000fe20000000000 */
[----:B------:R-:W-:Y:S01]  /*8cd0*/  FADD R35, R71, R42 ;  /* 0x0000002a47237221 */ /* 0x000fe20000000000 */
[----:B------:R-:W-:Y:S01]  /*8ce0*/  F2FP.BF16.F32.PACK_AB R71, R20, R71 ;  /* 0x000000471447723e */ /* 0x000fe200000010ff */
[----:B------:R-:W-:Y:S01]  /*8cf0*/  @!P2 FMUL R31, R31, R31 ;  /* 0x0000001f1f1fa220 */ /* 0x000fe20000400000 */
[----:B------:R-:W-:Y:S01]  /*8d00*/  FSETP.GEU.AND P4, PT, R43, -126, PT ;  /* 0xc2fc00002b00780b */ /* 0x000fe20003f8e000 */
[----:B------:R-:W1:Y:S01]  /*8d10*/  LDC R76, c[0x0][0x604] ;  /* 0x00018100ff4c7b82 */ /* 0x000e620000000800 */
[----:B------:R-:W-:Y:S01]  /*8d20*/  FFMA R34, R150, R34, -R2 ;  /* 0x0000002296227223 */ /* 0x000fe20000000802 */
[----:B------:R-:W-:Y:S01]  /*8d30*/  F2FP.BF16.F32.PACK_AB R37, R37, R50 ;  /* 0x000000322525723e */ /* 0x000fe200000010ff */
[----:B------:R-:W-:Y:S01]  /*8d40*/  @!P5 FMUL R36, R36, 0.5 ;  /* 0x3f0000002424d820 */ /* 0x000fe20000400000 */
[----:B------:R-:W-:Y:S01]  /*8d50*/  MOV R13, R92 ;  /* 0x0000005c000d7202 */ /* 0x000fe20000000f00 */
[----:B---3--:R-:W-:Y:S01]  /*8d60*/  @!P1 FMUL R4, R4, R4 ;  /* 0x0000000404049220 */ /* 0x008fe20000400000 */
[----:B------:R-:W-:-:S02]  /*8d70*/  FSETP.GEU.AND P2, PT, R34, -126, PT ;  /* 0xc2fc00002200780b */ /* 0x000fc40003f4e000 */
[----:B------:R-:W3:Y:S01]  /*8d80*/  LDC R112, c[0x0][0x604] ;  /* 0x00018100ff707b82 */ /* 0x000ee20000000800 */
[----:B----4-:R-:W-:Y:S01]  /*8d90*/  FFMA R2, R151, R82, -R2 ;  /* 0x0000005297027223 */ /* 0x010fe20000000802 */
[----:B------:R-:W-:Y:S01]  /*8da0*/  @!P3 FMUL R25, R25, 0.5 ;  /* 0x3f0000001919b820 */ /* 0x000fe20000400000 */
[----:B------:R4:W1:Y:S01]  /*8db0*/  MUFU.EX2 R3, R36 ;  /* 0x0000002400037308 */ /* 0x0008620000000800 */
[----:B------:R-:W-:Y:S01]  /*8dc0*/  @!P4 FMUL R43, R43, 0.5 ;  /* 0x3f0000002b2bc820 */ /* 0x000fe20000400000 */
[----:B------:R-:W-:Y:S01]  /*8dd0*/  FADD R82, R24, R7 ;  /* 0x0000000718527221 */ /* 0x000fe20000000000 */
[----:B------:R-:W-:Y:S02]  /*8de0*/  FSETP.GEU.AND P1, PT, R2, -126, PT ;  /* 0xc2fc00000200780b */ /* 0x000fe40003f2e000 */
[----:B------:R-:W3:Y:S01]  /*8df0*/  LDC R134, c[0x0][0x604] ;  /* 0x00018100ff867b82 */ /* 0x000ee20000000800 */
[--C-:B--2---:R-:W-:Y:S01]  /*8e00*/  FFMA R110, R178, R110, -R30.reuse ;  /* 0x0000006eb26e7223 */ /* 0x104fe2000000081e */
[----:B------:R-:W-:Y:S01]  /*8e10*/  MOV R178, R141 ;  /* 0x0000008d00b27202 */ /* 0x000fe20000000f00 */
[----:B------:R-:W2:Y:S01]  /*8e20*/  MUFU.EX2 R25, R25 ;  /* 0x0000001900197308 */ /* 0x000ea20000000800 */
[----:B----4-:R-:W-:Y:S01]  /*8e30*/  FADD R36, R81, R49 ;  /* 0x0000003151247221 */ /* 0x010fe20000000000 */
[----:B------:R-:W-:Y:S01]  /*8e40*/  @!P2 FMUL R34, R34, 0.5 ;  /* 0x3f0000002222a820 */ /* 0x000fe20000400000 */
[----:B------:R4:W-:Y:S01]  /*8e50*/  STL [R1+0x15a4], R110 ;  /* 0x0015a46e01007387 */ /* 0x0009e20000100800 */
[----:B------:R-:W-:Y:S01]  /*8e60*/  F2FP.BF16.F32.PACK_AB R49, R11, R49 ;  /* 0x000000310b31723e */ /* 0x000fe200000010ff */
[----:B------:R-:W2:Y:S01]  /*8e70*/  LDC R80, c[0x0][0x604] ;  /* 0x00018100ff507b82 */ /* 0x000ea20000000800 */
[----:B-1----:R-:W-:Y:S01]  /*8e80*/  FFMA R132, R132, R76, -R30 ;  /* 0x0000004c84847223 */ /* 0x002fe2000000081e */
[----:B------:R-:W-:Y:S01]  /*8e90*/  FADD R76, R69, R50 ;  /* 0x00000032454c7221 */ /* 0x000fe20000000000 */
[----:B------:R-:W-:Y:S01]  /*8ea0*/  @!P1 FMUL R2, R2, 0.5 ;  /* 0x3f00000002029820 */ /* 0x000fe20000400000 */
[----:B------:R-:W1:Y:S01]  /*8eb0*/  MUFU.EX2 R43, R43 ;  /* 0x0000002b002b7308 */ /* 0x000e620000000800 */
[----:B------:R-:W-:Y:S01]  /*8ec0*/  @!P5 FMUL R3, R3, R3 ;  /* 0x000000030303d220 */ /* 0x000fe20000400000 */
[----:B------:R-:W-:Y:S01]  /*8ed0*/  F2FP.BF16.F32.PACK_AB R69, R21, R69 ;  /* 0x000000451545723e */ /* 0x000fe200000010ff */
[----:B----4-:R-:W-:-:S02]  /*8ee0*/  IMAD.MOV.U32 R110, RZ, RZ, R140 ;  /* 0x000000ffff6e7224 */ /* 0x010fc400078e008c */
[----:B------:R-:W-:Y:S01]  /*8ef0*/  FADD R140, R78, R76 ;  /* 0x0000004c4e8c7221 */ /* 0x000fe20000000000 */
[----:B------:R-:W-:Y:S01]  /*8f00*/  FADD R78, R27, R55 ;  /* 0x000000371b4e7221 */ /* 0x000fe20000000000 */
[----:B---3--:R-:W-:Y:S01]  /*8f10*/  FFMA R112, R177, R112, -R30 ;  /* 0x00000070b1707223 */ /* 0x008fe2000000081e */
[----:B------:R-:W-:Y:S01]  /*8f20*/  FADD R27, R65, R48 ;  /* 0x00000030411b7221 */ /* 0x000fe20000000000 */
[----:B------:R-:W3:Y:S01]  /*8f30*/  LDC R135, c[0x0][0x604] ;  /* 0x00018100ff877b82 */ /* 0x000ee20000000800 */
[----:B------:R-:W-:Y:S01]  /*8f40*/  FADD R76, R33, R12 ;  /* 0x0000000c214c7221 */ /* 0x000fe20000000000 */
[----:B------:R-:W-:Y:S01]  /*8f50*/  FADD R33, R20, R39 ;  /* 0x0000002714217221 */ /* 0x000fe20000000000 */
[----:B------:R-:W-:Y:S01]  /*8f60*/  FFMA R134, R144, R134, -R30 ;  /* 0x0000008690867223 */ /* 0x000fe2000000081e */
[----:B------:R4:W-:Y:S01]  /*8f70*/  STL [R1+0x15a8], R112 ;  /* 0x0015a87001007387 */ /* 0x0009e20000100800 */
[----:B------:R-:W-:Y:S01]  /*8f80*/  FADD R144, R36, R27 ;  /* 0x0000001b24907221 */ /* 0x000fe20000000000 */
[----:B------:R-:W-:Y:S01]  /*8f90*/  MUFU.EX2 R2, R2 ;  /* 0x0000000200027308 */ /* 0x000fe20000000800 */
[----:B------:R-:W-:Y:S01]  /*8fa0*/  FADD R127, R78, R35 ;  /* 0x000000234e7f7221 */ /* 0x000fe20000000000 */
[----:B------:R-:W3:Y:S01]  /*8fb0*/  LDC R122, c[0x0][0x604] ;  /* 0x00018100ff7a7b82 */ /* 0x000ee20000000800 */
[----:B------:R-:W-:Y:S01]  /*8fc0*/  FADD R126, R76, R33 ;  /* 0x000000214c7e7221 */ /* 0x000fe20000000000 */
[----:B------:R-:W-:Y:S01]  /*8fd0*/  FADD R78, R32, R11 ;  /* 0x0000000b204e7221 */ /* 0x000fe20000000000 */
[----:B------:R-:W-:Y:S01]  /*8fe0*/  FADD R76, R83, R51 ;  /* 0x00000033534c7221 */ /* 0x000fe20000000000 */
[----:B------:R-:W-:Y:S01]  /*8ff0*/  FADD R36, R28, R10 ;  /* 0x0000000a1c247221 */ /* 0x000fe20000000000 */
[----:B------:R-:W-:Y:S01]  /*9000*/  FADD R35, R19, R46 ;  /* 0x0000002e13237221 */ /* 0x000fe20000000000 */
[----:B----4-:R-:W-:Y:S01]  /*9010*/  IMAD.MOV.U32 R112, RZ, RZ, R128 ;  /* 0x000000ffff707224 */ /* 0x010fe200078e0080 */
[----:B------:R4:W1:Y:S01]  /*9020*/  MUFU.EX2 R27, R34 ;  /* 0x00000022001b7308 */ /* 0x0008620000000800 */
[----:B------:R-:W3:Y:S01]  /*9030*/  LDC R128, c[0x0][0x604] ;  /* 0x00018100ff807b82 */ /* 0x000ee20000000800 */
[----:B------:R-:W-:Y:S01]  /*9040*/  FADD R33, R18, R40 ;  /* 0x0000002812217221 */ /* 0x000fe20000000000 */
[----:B------:R-:W-:Y:S01]  /*9050*/  FADD R143, R78, R35 ;  /* 0x000000234e8f7221 */ /* 0x000fe20000000000 */
[----:B--2---:R-:W-:Y:S01]  /*9060*/  FFMA R133, R133, R80, -R30 ;  /* 0x0000005085857223 */ /* 0x004fe2000000081e */
[----:B------:R-:W-:Y:S01]  /*9070*/  FADD R35, R77, R9 ;  /* 0x000000094d237221 */ /* 0x000fe20000000000 */
[----:B------:R-:W-:Y:S01]  /*9080*/  FADD R141, R36, R33 ;  /* 0x00000021248d7221 */ /* 0x000fe20000000000 */
[----:B------:R-:W-:Y:S01]  /*9090*/  FADD R36, R26, R45 ;  /* 0x0000002d1a247221 */ /* 0x000fe20000000000 */
[----:B------:R-:W-:Y:S01]  /*90a0*/  FADD R33, R17, R29 ;  /* 0x0000001d11217221 */ /* 0x000fe20000000000 */
[----:B------:R-:W2:Y:S01]  /*90b0*/  LDC R119, c[0x0][0x604] ;  /* 0x00018100ff777b82 */ /* 0x000ea20000000800 */
[----:B----4-:R-:W-:Y:S01]  /*90c0*/  FADD R34, R67, R44 ;  /* 0x0000002c43227221 */ /* 0x010fe20000000000 */
[----:B------:R-:W-:Y:S01]  /*90d0*/  FADD R78, R79, R47 ;  /* 0x0000002f4f4e7221 */ /* 0x000fe20000000000 */
[----:B------:R-:W-:Y:S01]  /*90e0*/  FADD R80, R16, R4 ;  /* 0x0000000410507221 */ /* 0x000fe20000000000 */
[----:B------:R-:W-:Y:S01]  /*90f0*/  MOV R177, R129 ;  /* 0x0000008100b17202 */ /* 0x000fe20000000f00 */
[----:B------:R-:W-:Y:S01]  /*9100*/  FADD R142, R76, R34 ;  /* 0x000000224c8e7221 */ /* 0x000fe20000000000 */
[----:B------:R-:W-:Y:S01]  /*9110*/  FADD R34, R61, R38 ;  /* 0x000000263d227221 */ /* 0x000fe20000000000 */
[----:B------:R-:W-:Y:S01]  /*9120*/  FADD R76, R63, R31 ;  /* 0x0000001f3f4c7221 */ /* 0x000fe20000000000 */
[----:B------:R-:W4:Y:S01]  /*9130*/  LDC R129, c[0x0][0x604] ;  /* 0x00018100ff817b82 */ /* 0x000f220000000800 */
[----:B------:R-:W-:Y:S01]  /*9140*/  FADD R35, R35, R33 ;  /* 0x0000002123237221 */ /* 0x000fe20000000000 */
[----:B------:R-:W-:Y:S01]  /*9150*/  FADD R36, R36, R34 ;  /* 0x0000002224247221 */ /* 0x000fe20000000000 */
[----:B------:R-:W-:Y:S01]  /*9160*/  FADD R34, R78, R76 ;  /* 0x0000004c4e227221 */ /* 0x000fe20000000000 */
[----:B------:R-:W-:Y:S01]  /*9170*/  FADD R33, R82, R80 ;  /* 0x0000005052217221 */ /* 0x000fe20000000000 */
[----:B------:R-:W-:Y:S01]  /*9180*/  @!P3 FMUL R25, R25, R25 ;  /* 0x000000191919b220 */ /* 0x000fe20000400000 */
[----:B-1----:R-:W-:Y:S01]  /*9190*/  @!P4 FMUL R43, R43, R43 ;  /* 0x0000002b2b2bc220 */ /* 0x002fe20000400000 */
[----:B------:R-:W-:Y:S01]  /*91a0*/  @!P2 FMUL R27, R27, R27 ;  /* 0x0000001b1b1ba220 */ /* 0x000fe20000400000 */
[----:B------:R-:W-:Y:S01]  /*91b0*/  FADD R127, R127, R34 ;  /* 0x000000227f7f7221 */ /* 0x000fe20000000000 */
[----:B------:R-:W-:Y:S01]  /*91c0*/  FADD R126, R126, R33 ;  /* 0x000000217e7e7221 */ /* 0x000fe20000000000 */
[----:B------:R-:W1:Y:S01]  /*91d0*/  LDC R130, c[0x0][0x604] ;  /* 0x00018100ff827b82 */ /* 0x000e620000000800 */
[----:B------:R-:W-:Y:S01]  /*91e0*/  FADD R140, R140, R36 ;  /* 0x000000248c8c7221 */ /* 0x000fe20000000000 */
[----:B------:R-:W-:Y:S01]  /*91f0*/  FADD R139, R139, R35 ;  /* 0x000000238b8b7221 */ /* 0x000fe20000000000 */
[----:B------:R-:W-:Y:S01]  /*9200*/  @!P1 FMUL R2, R2, R2 ;  /* 0x0000000202029220 */ /* 0x000fe20000400000 */
[----:B------:R-:W-:Y:S01]  /*9210*/  FADD R34, R73, R41 ;  /* 0x0000002949227221 */ /* 0x000fe20000000000 */
[----:B------:R-:W-:Y:S01]  /*9220*/  FADD R33, R57, R25 ;  /* 0x0000001939217221 */ /* 0x000fe20000000000 */
[----:B---3--:R-:W-:Y:S01]  /*9230*/  FFMA R135, R145, R135, -R30 ;  /* 0x0000008791877223 */ /* 0x008fe2000000081e */
[----:B------:R-:W-:Y:S01]  /*9240*/  FADD R36, R23, R6 ;  /* 0x0000000617247221 */ /* 0x000fe20000000000 */
[----:B------:R-:W3:Y:S01]  /*9250*/  LDC R131, c[0x0][0x604] ;  /* 0x00018100ff837b82 */ /* 0x000ee20000000800 */
[----:B------:R-:W-:Y:S01]  /*9260*/  FADD R35, R15, R3 ;  /* 0x000000030f237221 */ /* 0x000fe20000000000 */
[----:B------:R-:W-:Y:S01]  /*9270*/  FADD R78, R22, R43 ;  /* 0x0000002b164e7221 */ /* 0x000fe20000000000 */
[----:B------:R-:W-:Y:S01]  /*9280*/  FADD R76, R59, R27 ;  /* 0x0000001b3b4c7221 */ /* 0x000fe20000000000 */
[----:B------:R-:W-:Y:S01]  /*9290*/  FFMA R122, R121, R122, -R30 ;  /* 0x0000007a797a7223 */ /* 0x000fe2000000081e */
[----:B------:R-:W-:Y:S01]  /*92a0*/  FADD R82, R75, R5 ;  /* 0x000000054b527221 */ /* 0x000fe20000000000 */
[----:B------:R-:W-:Y:S01]  /*92b0*/  FADD R80, R14, R2 ;  /* 0x000000020e507221 */ /* 0x000fe20000000000 */
[----:B------:R-:W-:Y:S01]  /*92c0*/  FADD R34, R34, R33 ;  /* 0x0000002122227221 */ /* 0x000fe20000000000 */
[----:B------:R-:W3:Y:S01]  /*92d0*/  LDC R145, c[0x0][0x604] ;  /* 0x00018100ff917b82 */ /* 0x000ee20000000800 */
[----:B------:R-:W-:Y:S01]  /*92e0*/  FADD R33, R36, R35 ;  /* 0x0000002324217221 */ /* 0x000fe20000000000 */
[----:B------:R-:W-:Y:S01]  /*92f0*/  FFMA R128, R117, R128, -R30 ;  /* 0x0000008075807223 */ /* 0x000fe2000000081e */
[----:B------:R-:W-:Y:S01]  /*9300*/  FADD R36, R78, R76 ;  /* 0x0000004c4e247221 */ /* 0x000fe20000000000 */
[----:B--2---:R-:W-:Y:S01]  /*9310*/  FFMA R119, R175, R119, -R30 ;  /* 0x00000077af777223 */ /* 0x004fe2000000081e */
[----:B------:R-:W-:-:S02]  /*9320*/  IMAD.MOV.U32 R175, RZ, RZ, R113 ;  /* 0x000000ffffaf7224 */ /* 0x000fc400078e0071 */
[----:B------:R-:W-:Y:S01]  /*9330*/  FADD R78, R82, R80 ;  /* 0x00000050524e7221 */ /* 0x000fe20000000000 */
[----:B------:R-:W-:Y:S01]  /*9340*/  FADD R76, R144, R34 ;  /* 0x00000022904c7221 */ /* 0x000fe20000000000 */
[----:B------:R-:W2:Y:S01]  /*9350*/  LDC R146, c[0x0][0x604] ;  /* 0x00018100ff927b82 */ /* 0x000ea20000000800 */
[----:B------:R-:W-:Y:S01]  /*9360*/  FADD R34, R142, R36 ;  /* 0x000000248e227221 */ /* 0x000fe20000000000 */
[----:B------:R-:W-:Y:S01]  /*9370*/  FADD R35, R143, R33 ;  /* 0x000000218f237221 */ /* 0x000fe20000000000 */
[----:B------:R-:W-:Y:S01]  /*9380*/  FADD R33, R141, R78 ;  /* 0x0000004e8d217221 */ /* 0x000fe20000000000 */
[----:B------:R-:W-:Y:S01]  /*9390*/  FADD R76, R140, R76 ;  /* 0x0000004c8c4c7221 */ /* 0x000fe20000000000 */
[----:B------:R-:W-:Y:S01]  /*93a0*/  FADD R34, R127, R34 ;  /* 0x000000227f227221 */ /* 0x000fe20000000000 */
[----:B------:R-:W-:Y:S01]  /*93b0*/  FADD R35, R139, R35 ;  /* 0x000000238b237221 */ /* 0x000fe20000000000 */
[----:B------:R-:W-:Y:S01]  /*93c0*/  FADD R33, R126, R33 ;  /* 0x000000217e217221 */ /* 0x000fe20000000000 */
[----:B------:R-:W2:Y:S01]  /*93d0*/  LDC R124, c[0x0][0x604] ;  /* 0x00018100ff7c7b82 */ /* 0x000ea20000000800 */
[----:B----4-:R-:W-:Y:S01]  /*93e0*/  FFMA R129, R182, R129, -R30 ;  /* 0x00000081b6817223 */ /* 0x010fe2000000081e */
[----:B------:R-:W-:Y:S01]  /*93f0*/  FADD R139, R76, R34 ;  /* 0x000000224c8b7221 */ /* 0x000fe20000000000 */
[----:B------:R-:W-:-:S02]  /*9400*/  IMAD.MOV.U32 R34, RZ, RZ, R209 ;  /* 0x000000ffff227224 */ /* 0x000fc400078e00d1 */
[----:B------:R-:W-:Y:S01]  /*9410*/  FADD R209, R35, R33 ;  /* 0x0000002123d17221 */ /* 0x000fe20000000000 */
[--C-:B-1----:R-:W-:Y:S01]  /*9420*/  FFMA R130, R190, R130, -R30.reuse ;  /* 0x00000082be827223 */ /* 0x102fe2000000081e */
[----:B------:R-:W-:Y:S01]  /*9430*/  STL [R1+0x1148], R129 ;  /* 0x0011488101007387 */ /* 0x000fe20000100800 */
[--C-:B---3--:R-:W-:Y:S01]  /*9440*/  FFMA R131, R189, R131, -R30.reuse ;  /* 0x00000083bd837223 */ /* 0x108fe2000000081e */
[----:B------:R-:W1:Y:S01]  /*9450*/  LDC R123, c[0x0][0x604] ;  /* 0x00018100ff7b7b82 */ /* 0x000e620000000800 */
[----:B------:R-:W-:Y:S01]  /*9460*/  FFMA R127, R148, R145, -R30 ;  /* 0x00000091947f7223 */ /* 0x000fe2000000081e */
[----:B------:R-:W-:Y:S01]  /*9470*/  STL [R1+0xdf8], R157 ;  /* 0x000df89d01007387 */ /* 0x000fe20000100800 */
[----:B------:R-:W-:Y:S01]  /*9480*/  F2FP.BF16.F32.PACK_AB R73, R23, R73 ;  /* 0x000000491749723e */ /* 0x000fe200000010ff */
[----:B------:R-:W-:Y:S01]  /*9490*/  IMAD.MOV.U32 R82, RZ, RZ, R186 ;  /* 0x000000ffff527224 */ /* 0x000fe200078e00ba */
[----:B------:R-:W-:Y:S01]  /*94a0*/  F2FP.BF16.F32.PACK_AB R75, R75, R22 ;  /* 0x000000164b4b723e */ /* 0x000fe200000010ff */
[----:B------:R-:W-:Y:S01]  /*94b0*/  STL [R1+0x7c4], R209 ;  /* 0x0007c4d101007387 */ /* 0x000fe20000100800 */
[----:B------:R-:W-:Y:S01]  /*94c0*/  F2FP.BF16.F32.PACK_AB R65, R19, R65 ;  /* 0x000000411341723e */ /* 0x000fe200000010ff */
[----:B------:R-:W3:Y:S01]  /*94d0*/  LDC R121, c[0x0][0x604] ;  /* 0x00018100ff797b82 */ /* 0x000ee20000000800 */
[----:B--2---:R-:W-:Y:S01]  /*94e0*/  FFMA R126, R149, R146, -R30 ;  /* 0x00000092957e7223 */ /* 0x004fe2000000081e */
[----:B------:R-:W-:Y:S01]  /*94f0*/  STL [R1+0x2070], R139 ;  /* 0x0020708b01007387 */ /* 0x000fe20000100800 */
[----:B------:R-:W-:Y:S01]  /*9500*/  F2FP.BF16.F32.PACK_AB R67, R18, R67 ;  /* 0x000000431243723e */ /* 0x000fe200000010ff */
[----:B------:R-:W-:Y:S01]  /*9510*/  IMAD.MOV.U32 R36, RZ, RZ, R176 ;  /* 0x000000ffff247224 */ /* 0x000fe200078e00b0 */
[----:B------:R-:W-:Y:S01]  /*9520*/  F2FP.BF16.F32.PACK_AB R61, R17, R61 ;  /* 0x0000003d113d723e */ /* 0x000fe200000010ff */
[----:B------:R-:W-:Y:S01]  /*9530*/  STL.64 [R1+0x2068], R134 ;  /* 0x0020688601007387 */ /* 0x000fe20000100a00 */
[----:B------:R-:W-:Y:S01]  /*9540*/  F2FP.BF16.F32.PACK_AB R63, R16, R63 ;  /* 0x0000003f103f723e */ /* 0x000fe200000010ff */
[----:B------:R-:W2:Y:S01]  /*9550*/  LDC R120, c[0x0][0x604] ;  /* 0x00018100ff787b82 */ /* 0x000ea20000000800 */
[----:B------:R-:W-:Y:S01]  /*9560*/  FFMA R124, R183, R124, -R30 ;  /* 0x0000007cb77c7223 */ /* 0x000fe2000000081e */
[----:B------:R-:W-:Y:S01]  /*9570*/  STL.64 [R1+0x2060], R132 ;  /* 0x0020608401007387 */ /* 0x000fe20000100a00 */
[----:B------:R-:W-:-:S02]  /*9580*/  F2FP.BF16.F32.PACK_AB R57, R15, R57 ;  /* 0x000000390f39723e */ /* 0x000fc400000010ff */
[----:B------:R-:W-:Y:S01]  /*9590*/  F2FP.BF16.F32.PACK_AB R59, R14, R59 ;  /* 0x0000003b0e3b723e */ /* 0x000fe200000010ff */
[----:B------:R-:W-:Y:S01]  /*95a0*/  STL.64 [R1+0x2058], R130 ;  /* 0x0020588201007387 */ /* 0x000fe20000100a00 */
[----:B------:R-:W-:Y:S01]  /*95b0*/  F2FP.BF16.F32.PACK_AB R55, R12, R55 ;  /* 0x000000370c37723e */ /* 0x000fe200000010ff */
[----:B------:R-:W4:Y:S01]  /*95c0*/  LDC R118, c[0x0][0x604] ;  /* 0x00018100ff767b82 */ /* 0x000f220000000800 */
[--C-:B-1----:R-:W-:Y:S01]  /*95d0*/  FFMA R123, R187, R123, -R30.reuse ;  /* 0x0000007bbb7b7223 */ /* 0x102fe2000000081e */
[----:B------:R-:W-:Y:S01]  /*95e0*/  STL [R1+0x2050], R128 ;  /* 0x0020508001007387 */ /* 0x000fe20000100800 */
[----:B------:R-:W-:Y:S02]  /*95f0*/  F2FP.BF16.F32.PACK_AB R51, R10, R51 ;  /* 0x000000330a33723e */ /* 0x000fe400000010ff */
[----:B------:R-:W-:Y:S01]  /*9600*/  F2FP.BF16.F32.PACK_AB R45, R9, R45 ;  /* 0x0000002d092d723e */ /* 0x000fe200000010ff */
[----:B------:R-:W-:Y:S01]  /*9610*/  STL.64 [R1+0x2048], R126 ;  /* 0x0020487e01007387 */ /* 0x000fe20000100a00 */
[----:B------:R-:W-:Y:S01]  /*9620*/  F2FP.BF16.F32.PACK_AB R47, R7, R47 ;  /* 0x0000002f072f723e */ /* 0x000fe200000010ff */
[----:B------:R-:W1:Y:S01]  /*9630*/  LDC R117, c[0x0][0x604] ;  /* 0x00018100ff757b82 */ /* 0x000e620000000800 */
[----:B---3--:R-:W-:Y:S01]  /*9640*/  FFMA R121, R192, R121, -R30 ;  /* 0x00000079c0797223 */ /* 0x008fe2000000081e */
[----:B------:R-:W-:Y:S01]  /*9650*/  STL.64 [R1+0x2040], R124 ;  /* 0x0020407c01007387 */ /* 0x000fe20000100a00 */
[----:B------:R-:W-:-:S02]  /*9660*/  F2FP.BF16.F32.PACK_AB R41, R6, R41 ;  /* 0x000000290629723e */ /* 0x000fc400000010ff */
[----:B------:R-:W-:Y:S01]  /*9670*/  F2FP.BF16.F32.PACK_AB R43, R5, R43 ;  /* 0x0000002b052b723e */ /* 0x000fe200000010ff */
[----:B------:R-:W-:Y:S01]  /*9680*/  STL.64 [R1+0x2038], R122 ;  /* 0x0020387a01007387 */ /* 0x000fe20000100a00 */
[----:B------:R-:W-:Y:S01]  /*9690*/  F2FP.BF16.F32.PACK_AB R31, R4, R31 ;  /* 0x0000001f041f723e */ /* 0x000fe200000010ff */
[----:B------:R-:W3:Y:S01]  /*96a0*/  LDC R116, c[0x0][0x604] ;  /* 0x00018100ff747b82 */ /* 0x000ee20000000800 */
[--C-:B--2---:R-:W-:Y:S01]  /*96b0*/  FFMA R120, R191, R120, -R30.reuse ;  /* 0x00000078bf787223 */ /* 0x104fe2000000081e */
[----:B------:R-:W-:Y:S01]  /*96c0*/  VIADD R4, R216, 0x6000 ;  /* 0x00006000d8047836 */ /* 0x000fe20000000000 */
[----:B------:R-:W-:Y:S02]  /*96d0*/  F2FP.BF16.F32.PACK_AB R39, R39, R42 ;  /* 0x0000002a2727723e */ /* 0x000fe400000010ff */
[----:B------:R-:W-:Y:S01]  /*96e0*/  F2FP.BF16.F32.PACK_AB R33, R46, R48 ;  /* 0x000000302e21723e */ /* 0x000fe200000010ff */
[----:B------:R-:W-:Y:S01]  /*96f0*/  STL.64 [R1+0x2030], R120 ;  /* 0x0020307801007387 */ /* 0x000fe20000100a00 */
[----:B------:R-:W-:Y:S01]  /*9700*/  F2FP.BF16.F32.PACK_AB R35, R40, R44 ;  /* 0x0000002c2823723e */ /* 0x000fe200000010ff */
[----:B------:R-:W2:Y:S01]  /*9710*/  LDC R114, c[0x0][0x604] ;  /* 0x00018100ff727b82 */ /* 0x000ea20000000800 */
[--C-:B----4-:R-:W-:Y:S01]  /*9720*/  FFMA R118, R184, R118, -R30.reuse ;  /* 0x00000076b8767223 */ /* 0x110fe2000000081e */
[----:B------:R-:W-:Y:S01]  /*9730*/  F2FP.BF16.F32.PACK_AB R29, R29, R38 ;  /* 0x000000261d1d723e */ /* 0x000fe200000010ff */
[----:B------:R-:W-:Y:S01]  /*9740*/  IMAD.MOV.U32 R46, RZ, RZ, R199 ;  /* 0x000000ffff2e7224 */ /* 0x000fe200078e00c7 */
[----:B------:R-:W-:Y:S01]  /*9750*/  R2UR UR7, R4 ;  /* 0x00000000040772ca */ /* 0x000fe200000e0000 */
[----:B------:R-:W-:Y:S01]  /*9760*/  IMAD.MOV.U32 R44, RZ, RZ, R197 ;  /* 0x000000ffff2c7224 */ /* 0x000fe200078e00c5 */
[----:B------:R-:W-:Y:S01]  /*9770*/  STL.64 [R1+0x2028], R118 ;  /* 0x0020287601007387 */ /* 0x000fe20000100a00 */
[----:B------:R-:W-:Y:S01]  /*9780*/  F2FP.BF16.F32.PACK_AB R25, R3, R25 ;  /* 0x000000190319723e */ /* 0x000fe200000010ff */
[----:B------:R-:W4:Y:S01]  /*9790*/  LDC R113, c[0x0][0x604] ;  /* 0x00018100ff717b82 */ /* 0x000f220000000800 */
[----:B-1----:R-:W-:Y:S01]  /*97a0*/  FFMA R117, R188, R117, -R30 ;  /* 0x00000075bc757223 */ /* 0x002fe2000000081e */
[----:B------:R-:W-:Y:S01]  /*97b0*/  F2FP.BF16.F32.PACK_AB R27, R2, R27 ;  /* 0x0000001b021b723e */ /* 0x000fe200000010ff */
[----:B------:R-:W-:Y:S01]  /*97c0*/  VIADD R2, R216, 0x4080 ;  /* 0x00004080d8027836 */ /* 0x000fe20000000000 */
[----:B------:R-:W-:-:S02]  /*97d0*/  F2FP.BF16.F32.PACK_AB R81, R32, R81 ;  /* 0x000000512051723e */ /* 0x000fc400000010ff */
[----:B------:R-:W-:Y:S01]  /*97e0*/  F2FP.BF16.F32.PACK_AB R83, R28, R83 ;  /* 0x000000531c53723e */ /* 0x000fe200000010ff */
[----:B------:R-:W-:Y:S02]  /*97f0*/  IMAD.MOV.U32 R28, RZ, RZ, R106 ;  /* 0x000000ffff1c7224 */ /* 0x000fe400078e006a */
[----:B---3--:R-:W-:Y:S01]  /*9800*/  FFMA R116, R193, R116, -R30 ;  /* 0x00000074c1747223 */ /* 0x008fe2000000081e */
[----:B------:R-:W-:Y:S01]  /*9810*/  F2FP.BF16.F32.PACK_AB R77, R77, R26 ;  /* 0x0000001a4d4d723e */ /* 0x000fe200000010ff */
[----:B------:R-:W-:Y:S01]  /*9820*/  UMOV UR10, UR7 ;  /* 0x00000007000a7c82 */ /* 0x000fe20008000000 */
[----:B------:R-:W-:Y:S01]  /*9830*/  F2FP.BF16.F32.PACK_AB R79, R24, R79 ;  /* 0x0000004f184f723e */ /* 0x000fe200000010ff */
[----:B------:R-:W-:Y:S01]  /*9840*/  IMAD.MOV.U32 R24, RZ, RZ, R107 ;  /* 0x000000ffff187224 */ /* 0x000fe200078e006b */
[----:B------:R-:W-:Y:S01]  /*9850*/  STL.64 [R1+0x2020], R116 ;  /* 0x0020207401007387 */ /* 0x000fe20000100a00 */
[----:B------:R-:W-:Y:S01]  /*9860*/  R2UR UR6, R2 ;  /* 0x00000000020672ca */ /* 0x000fe200000e0000 */
[----:B------:R-:W-:-:S02]  /*9870*/  IMAD.MOV.U32 R2, RZ, RZ, R136 ;  /* 0x000000ffff027224 */ /* 0x000fc400078e0088 */
[--C-:B--2---:R-:W-:Y:S01]  /*9880*/  FFMA R114, R194, R114, -R30.reuse ;  /* 0x00000072c2727223 */ /* 0x104fe2000000081e */
[----:B------:R-:W-:Y:S02]  /*9890*/  MOV R80, R175 ;  /* 0x000000af00507202 */ /* 0x000fe40000000f00 */
[----:B------:R-:W-:Y:S02]  /*98a0*/  MOV R78, R112 ;  /* 0x00000070004e7202 */ /* 0x000fe40000000f00 */
[----:B------:R-:W-:Y:S01]  /*98b0*/  STL.64 [R1+0x2018], R114 ;  /* 0x0020187201007387 */ /* 0x000fe20000100a00 */
[----:B------:R-:W-:Y:S01]  /*98c0*/  MOV R76, R110 ;  /* 0x0000006e004c7202 */ /* 0x000fe20000000f00 */
[----:B----4-:R-:W-:Y:S01]  /*98d0*/  FFMA R113, R185, R113, -R30 ;  /* 0x00000071b9717223 */ /* 0x010fe2000000081e */
[----:B------:R-:W-:Y:S01]  /*98e0*/  IMAD.MOV.U32 R30, RZ, RZ, R177 ;  /* 0x000000ffff1e7224 */ /* 0x000fe200078e00b1 */
[----:B------:R-:W-:Y:S02]  /*98f0*/  MOV R32, R178 ;  /* 0x000000b200207202 */ /* 0x000fe40000000f00 */
[----:B------:R-:W-:Y:S01]  /*9900*/  MOV R26, R179 ;  /* 0x000000b3001a7202 */ /* 0x000fe20000000f00 */
[----:B------:R-:W-:Y:S01]  /*9910*/  STL [R1+0x2014], R113 ;  /* 0x0020147101007387 */ /* 0x000fe20000100800 */
[----:B------:R-:W-:-:S02]  /*9920*/  MOV R23, R180 ;  /* 0x000000b400177202 */ /* 0x000fc40000000f00 */
[----:B------:R-:W-:Y:S01]  /*9930*/  MOV R22, R109 ;  /* 0x0000006d00167202 */ /* 0x000fe20000000f00 */
[----:B------:R-:W-:Y:S01]  /*9940*/  STL [R1+0x2010], R111 ;  /* 0x0020106f01007387 */ /* 0x000fe20000100800 */
[----:B------:R-:W-:Y:S02]  /*9950*/  MOV R21, R171 ;  /* 0x000000ab00157202 */ /* 0x000fe40000000f00 */
[----:B------:R-:W-:Y:S01]  /*9960*/  MOV R20, R172 ;  /* 0x000000ac00147202 */ /* 0x000fe20000000f00 */
[----:B------:R-:W-:Y:S01]  /*9970*/  STL [R1+0x200c], R108 ;  /* 0x00200c6c01007387 */ /* 0x000fe20000100800 */
[----:B------:R-:W-:Y:S02]  /*9980*/  MOV R19, R173 ;  /* 0x000000ad00137202 */ /* 0x000fe40000000f00 */
[----:B------:R-:W-:Y:S01]  /*9990*/  MOV R18, R174 ;  /* 0x000000ae00127202 */ /* 0x000fe20000000f00 */
[----:B------:R-:W-:Y:S01]  /*99a0*/  STL [R1+0x2008], R104 ;  /* 0x0020086801007387 */ /* 0x000fe20000100800 */
[----:B------:R-:W-:-:S02]  /*99b0*/  MOV R17, R165 ;  /* 0x000000a500117202 */ /* 0x000fc40000000f00 */
[----:B------:R-:W-:Y:S01]  /*99c0*/  MOV R16, R168 ;  /* 0x000000a800107202 */ /* 0x000fe20000000f00 */
[----:B------:R-:W-:Y:S01]  /*99d0*/  STL.64 [R1+0x2000], R100 ;  /* 0x0020006401007387 */ /* 0x000fe20000100a00 */
[----:B------:R-:W-:Y:S02]  /*99e0*/  MOV R15, R94 ;  /* 0x0000005e000f7202 */ /* 0x000fe40000000f00 */
[----:B------:R-:W-:Y:S01]  /*99f0*/  MOV R14, R93 ;  /* 0x0000005d000e7202 */ /* 0x000fe20000000f00 */
[----:B------:R-:W-:Y:S01]  /*9a00*/  STL [R1+0x1ff8], R98 ;  /* 0x001ff86201007387 */ /* 0x000fe20000100800 */
[----:B------:R-:W-:Y:S02]  /*9a10*/  MOV R12, R162 ;  /* 0x000000a2000c7202 */ /* 0x000fe40000000f00 */
[----:B------:R-:W-:Y:S01]  /*9a20*/  MOV R11, R164 ;  /* 0x000000a4000b7202 */ /* 0x000fe20000000f00 */
[----:B------:R-:W-:Y:S01]  /*9a30*/  STL.64 [R1+0x1ff0], R96 ;  /* 0x001ff06001007387 */ /* 0x000fe20000100a00 */
[----:B------:R-:W-:-:S02]  /*9a40*/  MOV R10, R215 ;  /* 0x000000d7000a7202 */ /* 0x000fc40000000f00 */
[----:B------:R-:W-:Y:S01]  /*9a50*/  MOV R9, R213 ;  /* 0x000000d500097202 */ /* 0x000fe20000000f00 */
[----:B------:R-:W-:Y:S01]  /*9a60*/  STL [R1+0x1fe8], R95 ;  /* 0x001fe85f01007387 */ /* 0x000fe20000100800 */
[----:B------:R-:W-:Y:S02]  /*9a70*/  MOV R7, R211 ;  /* 0x000000d300077202 */ /* 0x000fe40000000f00 */
[----:B------:R-:W-:Y:S01]  /*9a80*/  MOV R6, R208 ;  /* 0x000000d000067202 */ /* 0x000fe20000000f00 */
[----:B------:R-:W-:Y:S01]  /*9a90*/  STL.64 [R1+0x1fe0], R90 ;  /* 0x001fe05a01007387 */ /* 0x000fe20000100a00 */
[----:B------:R-:W-:Y:S02]  /*9aa0*/  MOV R5, R206 ;  /* 0x000000ce00057202 */ /* 0x000fe40000000f00 */
[----:B------:R-:W-:Y:S01]  /*9ab0*/  MOV R50, R204 ;  /* 0x000000cc00327202 */ /* 0x000fe20000000f00 */
[----:B------:R-:W-:Y:S01]  /*9ac0*/  STL.64 [R1+0x1fd8], R88 ;  /* 0x001fd85801007387 */ /* 0x000fe20000100a00 */
[----:B------:R-:W-:-:S02]  /*9ad0*/  MOV R42, R202 ;  /* 0x000000ca002a7202 */ /* 0x000fc40000000f00 */
[----:B------:R-:W-:Y:S01]  /*9ae0*/  MOV R48, R200 ;  /* 0x000000c800307202 */ /* 0x000fe20000000f00 */
[----:B------:R1:W-:Y:S01]  /*9af0*/  STL [R1+0x2268], R73 ;  /* 0x0022684901007387 */ /* 0x0003e20000100800 */
[----:B------:R-:W-:Y:S02]  /*9b00*/  MOV R40, R196 ;  /* 0x000000c400287202 */ /* 0x000fe40000000f00 */
[----:B------:R-:W-:Y:S01]  /*9b10*/  MOV R38, R156 ;  /* 0x0000009c00267202 */ /* 0x000fe20000000f00 */
[----:B------:R2:W-:Y:S01]  /*9b20*/  STL [R1+0x226c], R75 ;  /* 0x00226c4b01007387 */ /* 0x0005e20000100800 */
[----:B------:R-:W-:Y:S02]  /*9b30*/  MOV R3, R153 ;  /* 0x0000009900037202 */ /* 0x000fe40000000f00 */
[----:B------:R-:W-:Y:S01]  /*9b40*/  MOV R4, R137 ;  /* 0x0000008900047202 */ /* 0x000fe20000000f00 */
[----:B------:R3:W-:Y:S01]  /*9b50*/  STL [R1+0x2270], R69 ;  /* 0x0022704501007387 */ /* 0x0007e20000100800 */
[----:B-1----:R-:W-:-:S03]  /*9b60*/  IMAD.MOV.U32 R73, RZ, RZ, R181 ;  /* 0x000000ffff497224 */ /* 0x002fc600078e00b5 */
[----:B------:R1:W-:Y:S01]  /*9b70*/  STL [R1+0x2274], R71 ;  /* 0x0022744701007387 */ /* 0x0003e20000100800 */
[----:B--2---:R-:W-:-:S03]  /*9b80*/  IMAD.MOV.U32 R75, RZ, RZ, R170 ;  /* 0x000000ffff4b7224 */ /* 0x004fc600078e00aa */
[----:B------:R2:W-:Y:S01]  /*9b90*/  STL [R1+0x1e20], R65 ;  /* 0x001e204101007387 */ /* 0x0005e20000100800 */
[----:B---3--:R-:W-:-:S03]  /*9ba0*/  IMAD.MOV.U32 R69, RZ, RZ, R102 ;  /* 0x000000ffff457224 */ /* 0x008fc600078e0066 */
        /* <DEDUP_REMOVED lines=35> */
[----:B---3--:R-:W-:-:S03]  /*9de0*/  MOV R33, R198 ;  /* 0x000000c600217202 */ /* 0x008fc60000000f00 */
[----:B------:R3:W-:Y:S01]  /*9df0*/  STL [R1+0xd5c], R31 ;  /* 0x000d5c1f01007387 */ /* 0x0007e20000100800 */
[----:B-1----:R-:W-:-:S03]  /*9e00*/  IMAD.MOV.U32 R35, RZ, RZ, R167 ;  /* 0x000000ffff237224 */ /* 0x002fc600078e00a7 */
[----:B------:R1:W-:Y:S01]  /*9e10*/  STL [R1+0x7c8], R25 ;  /* 0x0007c81901007387 */ /* 0x0003e20000100800 */
[----:B--2---:R-:W-:-:S03]  /*9e20*/  IMAD.MOV.U32 R29, RZ, RZ, R155 ;  /* 0x000000ffff1d7224 */ /* 0x004fc600078e009b */
[----:B------:R2:W-:Y:S01]  /*9e30*/  STL [R1+0x7cc], R27 ;  /* 0x0007cc1b01007387 */ /* 0x0005e20000100800 */
[----:B---3--:R-:W-:-:S03]  /*9e40*/  MOV R31, R154 ;  /* 0x0000009a001f7202 */ /* 0x008fc60000000f00 */
[----:B------:R-:W-:Y:S01]  /*9e50*/  STL [R1+0x25e8], R216 ;  /* 0x0025e8d801007387 */ /* 0x000fe20000100800 */
[----:B-1----:R-:W-:Y:S01]  /*9e60*/  IMAD.MOV.U32 R25, RZ, RZ, R152 ;  /* 0x000000ffff197224 */ /* 0x002fe200078e0098 */
[----:B--2---:R-:W-:Y:S02]  /*9e70*/  MOV R27, R138 ;  /* 0x0000008a001b7202 */ /* 0x004fe40000000f00 */
[----:B------:R-:W-:-:S06]  /*9e80*/  WARPGROUP.ARRIVE ;  /* 0x00000000000079c5 */ /* 0x000fcc0000000000 */
[----:B------:R-:W-:Y:S01]  /*9e90*/  HGMMA.64x256x16.F32.BF16 R88, R84, gdesc[UR8].tnspB, RZ, !UPT, gsb0 ;  /* 0x43e0000854587df0 */ /* 0x000fe2000c0018ff */
[----:B------:R-:W-:-:S13]  /*9ea0*/  FSETP.GEU.AND P1, PT, R52, -126, PT ;  /* 0xc2fc00003400780b */ /* 0x000fda0003f2e000 */
[----:B------:R-:W-:Y:S01]  /*9eb0*/  @!P1 FMUL R52, R52, 0.5 ;  /* 0x3f00000034349820 */ /* 0x000fe20000400000 */
[----:B------:R-:W-:Y:S02]  /*9ec0*/  WARPGROUP.DEPBAR.LE gsb0, 0x0 ;  /* 0x00008000000079c5 */ /* 0x000fe40000010000 */
        /* <DEDUP_REMOVED lines=46> */
[----:B-1----:R-:W2:Y:S04]  /*a1b0*/  LDL.LU R124, [R1+0x200] ;  /* 0x00020000017c7983 */ /* 0x002ea80000300800 */
[----:B------:R-:W2:Y:S04]  /*a1c0*/  LDL.LU R125, [R1+0x204] ;  /* 0x00020400017d7983 */ /* 0x000ea80000300800 */
        /* <DEDUP_REMOVED lines=18> */
[----:B------:R-:W2:Y:S01]  /*a2f0*/  LDL.LU R144, [R1+0x250] ;  /* 0x0002500001907983 */ /* 0x000ea20000300800 */
[----:B------:R-:W1:Y:S01]  /*a300*/  MUFU.EX2 R87, R52 ;  /* 0x0000003400577308 */ /* 0x000e620000000800 */
[----:B------:R-:W-:Y:S01]  /*a310*/  MOV R215, R251 ;  /* 0x000000fb00d77202 */ /* 0x000fe20000000f00 */
[----:B------:R-:W-:Y:S01]  /*a320*/  IMAD.MOV.U32 R216, RZ, RZ, R250 ;  /* 0x000000ffffd87224 */ /* 0x000fe200078e00fa */
        /* <DEDUP_REMOVED lines=13> */
[----:B------:R-:W-:-:S02]  /*a400*/  IMAD.MOV.U32 R158, RZ, RZ, R46 ;  /* 0x000000ffff9e7224 */ /* 0x000fc400078e002e */
[----:B-1----:R-:W-:Y:S01]  /*a410*/  @!P1 FMUL R87, R87, R87 ;  /* 0x0000005757579220 */ /* 0x002fe20000400000 */
[C---:B------:R-:W-:Y:S01]  /*a420*/  FSETP.GEU.AND P1, PT, R54.reuse, -126, PT ;  /* 0xc2fc00003600780b */ /* 0x040fe20003f2e000 */
        /* <DEDUP_REMOVED lines=12> */
[----:B------:R-:W-:Y:S01]  /*a4f0*/  @!P1 FMUL R54, R54, 0.5 ;  /* 0x3f00000036369820 */ /* 0x000fe20000400000 */
[----:B------:R-:W-:Y:S01]  /*a500*/  MOV R171, R51 ;  /* 0x0000003300ab7202 */ /* 0x000fe20000000f00 */
[----:B------:R-:W-:Y:S01]  /*a510*/  IMAD.MOV.U32 R172, RZ, RZ, R10 ;  /* 0x000000ffffac7224 */ /* 0x000fe200078e000a */
[----:B------:R-:W-:Y:S01]  /*a520*/  MOV R173, R49 ;  /* 0x0000003100ad7202 */ /* 0x000fe20000000f00 */
[----:B------:R-:W1:Y:S01]  /*a530*/  MUFU.EX2 R86, R54 ;  /* 0x0000003600567308 */ /* 0x000e620000000800 */
        /* <DEDUP_REMOVED lines=31> */
[----:B------:R-:W-:Y:S01]  /*a730*/  IMAD.MOV.U32 R202, RZ, RZ, R32 ;  /* 0x000000ffffca7224 */ /* 0x000fe200078e0020 */
[----:B------:R-:W-:Y:S01]  /*a740*/  MOV R203, R76 ;  /* 0x0000004c00cb7202 */ /* 0x000fe20000000f00 */
[----:B------:R-:W-:Y:S01]  /*a750*/  IMAD.MOV.U32 R204, RZ, RZ, R34 ;  /* 0x000000ffffcc7224 */ /* 0x000fe200078e0022 */
        /* <DEDUP_REMOVED lines=13> */
[----:B------:R-:W-:Y:S01]  /*a830*/  F2FP.BF16.F32.PACK_AB R80, R86, R87 ;  /* 0x000000575650723e */ /* 0x000fe200000010ff */
[----:B------:R-:W-:Y:S01]  /*a840*/  UMOV UR7, 0x40000040 ;  /* 0x4000004000077882 */ /* 0x000fe20000000000 */
[----:B------:R-:W-:Y:S01]  /*a850*/  STL [R1+0xd64], R87 ;  /* 0x000d645701007387 */ /* 0x000fe20000100800 */
[----:B-1----:R-:W-:Y:S01]  /*a860*/  @!P1 FMUL R85, R85, R85 ;  /* 0x0000005555559220 */ /* 0x002fe20000400000 */
[----:B------:R-:W-:-:S02]  /*a870*/  FSETP.GEU.AND P1, PT, R58, -126, PT ;  /* 0xc2fc00003a00780b */ /* 0x000fc40003f2e000 */
[----:B------:R-:W-:Y:S04]  /*a880*/  STL [R1+0xd60], R86 ;  /* 0x000d605601007387 */ /* 0x000fe80000100800 */
[----:B------:R-:W-:Y:S07]  /*a890*/  STL [R1+0xd6c], R85 ;  /* 0x000d6c5501007387 */ /* 0x000fee0000100800 */
[----:B------:R-:W-:-:S04]  /*a8a0*/  @!P1 FMUL R58, R58, 0.5 ;  /* 0x3f0000003a3a9820 */ /* 0x000fc80000400000 */
[----:B------:R-:W1:Y:S02]  /*a8b0*/  MUFU.EX2 R84, R58 ;  /* 0x0000003a00547308 */ /* 0x000e640000000800 */
[----:B-1----:R-:W-:-:S05]  /*a8c0*/  @!P1 FMUL R84, R84, R84 ;  /* 0x0000005454549220 */ /* 0x002fca0000400000 */
[----:B------:R-:W-:Y:S01]  /*a8d0*/  F2FP.BF16.F32.PACK_AB R82, R84, R85 ;  /* 0x000000555452723e */ /* 0x000fe200000010ff */
[----:B------:R-:W-:Y:S03]  /*a8e0*/  STL [R1+0xd68], R84 ;  /* 0x000d685401007387 */ /* 0x000fe60000100800 */
[----:B--2---:R-:W-:-:S06]  /*a8f0*/  WARPGROUP.ARRIVE ;  /* 0x00000000000079c5 */ /* 0x004fcc0000000000 */
[----:B------:R-:W-:Y:S03]  /*a900*/  HGMMA.64x256x16.F32.BF16 R124, R80, gdesc[UR4].tnspB, R124, gsb0 ;  /* 0x43e00004507c7df0 */ /* 0x000fe6000800187c */
        /* <DEDUP_REMOVED lines=65> */
[----:B-1----:R-:W2:Y:S04]  /*ad20*/  LDL.LU R216, [R1+0x25e8] ;  /* 0x0025e80001d87983 */ /* 0x002ea80000300800 */
[----:B------:R-:W3:Y:S04]  /*ad30*/  LDL.LU.64 R214, [R1+0x25e0] ;  /* 0x0025e00001d67983 */ /* 0x000ee80000300a00 */
        /* <DEDUP_REMOVED lines=44> */
[----:B------:R-:W3:Y:S01]  /*b000*/  LDL.LU.64 R124, [R1+0x2478] ;  /* 0x00247800017c7983 */ /* 0x000ee20000300a00 */
[----:B------:R-:W-:Y:S01]  /*b010*/  UMOV UR7, 0x40000040 ;  /* 0x4000004000077882 */ /* 0x000fe20000000000 */
[----:B--2---:R-:W-:-:S04]  /*b020*/  IADD3 R2, R216, 0x6080, RZ ;  /* 0x00006080d8027810 */ /* 0x004fc80007ffe0ff */
[----:B------:R-:W-:Y:S01]  /*b030*/  R2UR UR6, R2 ;  /* 0x00000000020672ca */ /* 0x000fe200000e0000 */
[----:B---3--:R-:W-:-:S12]  /*b040*/  WARPGROUP.ARRIVE ;  /* 0x00000000000079c5 */ /* 0x008fd80000000000 */
        /* <DEDUP_REMOVED lines=66> */
[----:B-1----:R-:W2:Y:S04]  /*b470*/  LDL.LU.64 R88, [R1+0x200] ;  /* 0x0002000001587983 */ /* 0x002ea80000300a00 */
[----:B------:R-:W2:Y:S04]  /*b480*/  LDL.LU.64 R90, [R1+0x208] ;  /* 0x00020800015a7983 */ /* 0x000ea80000300a00 */
        /* <DEDUP_REMOVED lines=61> */
[----:B------:R-:W2:Y:S01]  /*b860*/  LDL.LU.64 R214, [R1+0x3f8] ;  /* 0x0003f80001d67983 */ /* 0x000ea20000300a00 */
[----:B------:R-:W-:Y:S01]  /*b870*/  FSETP.GEU.AND P1, PT, R60, -126, PT ;  /* 0xc2fc00003c00780b */ /* 0x000fe20003f2e000 */
[----:B------:R-:W-:Y:S01]  /*b880*/  VIADD R3, R216, 0x4100 ;  /* 0x00004100d8037836 */ /* 0x000fe20000000000 */
[----:B------:R-:W-:-:S04]  /*b890*/  UMOV UR7, 0x40000040 ;  /* 0x4000004000077882 */ /* 0x000fc80000000000 */
[----:B------:R-:W-:-:S07]  /*b8a0*/  R2UR UR6, R3 ;  /* 0x00000000030672ca */ /* 0x000fce00000e0000 */
[----:B------:R-:W-:-:S04]  /*b8b0*/  @!P1 FMUL R60, R60, 0.5 ;  /* 0x3f0000003c3c9820 */ /* 0x000fc80000400000 */
[----:B------:R-:W1:Y:S02]  /*b8c0*/  MUFU.EX2 R2, R60 ;  /* 0x0000003c00027308 */ /* 0x000e640000000800 */
[----:B-1----:R-:W-:Y:S01]  /*b8d0*/  @!P1 FMUL R2, R2, R2 ;  /* 0x0000000202029220 */ /* 0x002fe20000400000 */
[----:B------:R-:W-:-:S04]  /*b8e0*/  FSETP.GEU.AND P1, PT, R62, -126, PT ;  /* 0xc2fc00003e00780b */ /* 0x000fc80003f2e000 */
[----:B------:R1:W-:Y:S09]  /*b8f0*/  STL [R1+0x15a0], R2 ;  /* 0x0015a00201007387 */ /* 0x0003f20000100800 */
[----:B------:R-:W-:-:S04]  /*b900*/  @!P1 FMUL R62, R62, 0.5 ;  /* 0x3f0000003e3e9820 */ /* 0x000fc80000400000 */
[----:B------:R-:W3:Y:S02]  /*b910*/  MUFU.EX2 R82, R62 ;  /* 0x0000003e00527308 */ /* 0x000ee40000000800 */
[----:B---3--:R-:W-:Y:S01]  /*b920*/  @!P1 FMUL R82, R82, R82 ;  /* 0x0000005252529220 */ /* 0x008fe20000400000 */
[----:B------:R-:W-:-:S04]  /*b930*/  FSETP.GEU.AND P1, PT, R64, -126, PT ;  /* 0xc2fc00004000780b */ /* 0x000fc80003f2e000 */
[----:B------:R-:W-:Y:S01]  /*b940*/  F2FP.BF16.F32.PACK_AB R76, R82, R2 ;  /* 0x00000002524c723e */ /* 0x000fe200000010ff */
[----:B------:R3:W-:Y:S08]  /*b950*/  STL [R1+0xd70], R82 ;  /* 0x000d705201007387 */ /* 0x0007f00000100800 */
[----:B------:R-:W-:-:S04]  /*b960*/  @!P1 FMUL R64, R64, 0.5 ;  /* 0x3f00000040409820 */ /* 0x000fc80000400000 */
[----:B------:R-:W4:Y:S02]  /*b970*/  MUFU.EX2 R81, R64 ;  /* 0x0000004000517308 */ /* 0x000f240000000800 */
[----:B----4-:R-:W-:Y:S01]  /*b980*/  @!P1 FMUL R81, R81, R81 ;  /* 0x0000005151519220 */ /* 0x010fe20000400000 */
[----:B------:R-:W-:-:S04]  /*b990*/  FSETP.GEU.AND P1, PT, R66, -126, PT ;  /* 0xc2fc00004200780b */ /* 0x000fc80003f2e000 */
[----:B------:R-:W-:Y:S09]  /*b9a0*/  STL [R1+0xd78], R81 ;  /* 0x000d785101007387 */ /* 0x000ff20000100800 */
[----:B------:R-:W-:-:S04]  /*b9b0*/  @!P1 FMUL R66, R66, 0.5 ;  /* 0x3f00000042429820 */ /* 0x000fc80000400000 */
[----:B------:R-:W4:Y:S02]  /*b9c0*/  MUFU.EX2 R80, R66 ;  /* 0x0000004200507308 */ /* 0x000f240000000800 */
[----:B----4-:R-:W-:-:S05]  /*b9d0*/  @!P1 FMUL R80, R80, R80 ;  /* 0x0000005050509220 */ /* 0x010fca0000400000 */
[----:B------:R-:W-:Y:S01]  /*b9e0*/  F2FP.BF16.F32.PACK_AB R78, R80, R81 ;  /* 0x00000051504e723e */ /* 0x000fe200000010ff */
[----:B------:R4:W-:Y:S03]  /*b9f0*/  STL [R1+0xd74], R80 ;  /* 0x000d745001007387 */ /* 0x0009e60000100800 */
[----:B--2---:R-:W-:-:S06]  /*ba00*/  WARPGROUP.ARRIVE ;  /* 0x00000000000079c5 */ /* 0x004fcc0000000000 */
[----:B------:R-:W-:Y:S03]  /*ba10*/  HGMMA.64x256x16.F32.BF16 R88, R76, gdesc[UR4].tnspB, R88, gsb0 ;  /* 0x43e000044c587df0 */ /* 0x000fe60008001858 */
[----:B------:R-:W-:Y:S02]  /*ba20*/  WARPGROUP.DEPBAR.LE gsb0, 0x0 ;  /* 0x00008000000079c5 */ /* 0x000fe40000010000 */
[----:B------:R-:W-:Y:S01]  /*ba30*/  STL.64 [R1+0x220], R96 ;  /* 0x0002206001007387 */ /* 0x000fe20000100a00 */
[----:B-1----:R-:W-:Y:S01]  /*ba40*/  MOV R2, R214 ;  /* 0x000000d600027202 */ /* 0x002fe20000000f00 */
[----:B------:R-:W-:Y:S01]  /*ba50*/  IMAD.MOV.U32 R0, RZ, RZ, R215 ;  /* 0x000000ffff007224 */ /* 0x000fe200078e00d7 */
[----:B------:R-:W-:Y:S01]  /*ba60*/  MOV R5, R212 ;  /* 0x000000d400057202 */ /* 0x000fe20000000f00 */
        /* <DEDUP_REMOVED lines=12> */
[----:B------:R-:W-:Y:S01]  /*bb30*/  STL [R1+0x240], R104 ;  /* 0x0002406801007387 */ /* 0x000fe20000100800 */
[----:B------:R-:W-:Y:S01]  /*bb40*/  MOV R15, R202 ;  /* 0x000000ca000f7202 */ /* 0x000fe20000000f00 */
[----:B------:R-:W-:Y:S01]  /*bb50*/  IMAD.MOV.U32 R14, RZ, RZ, R203 ;  /* 0x000000ffff0e7224 */ /* 0x000fe200078e00cb */
[----:B------:R-:W-:Y:S01]  /*bb60*/  MOV R17, R200 ;  /* 0x000000c800117202 */ /* 0x000fe20000000f00 */
[----:B------:R1:W-:Y:S01]  /*bb70*/  STL [R1+0x264], R113 ;  /* 0x0002647101007387 */ /* 0x0003e20000100800 */
[----:B------:R-:W-:Y:S01]  /*bb80*/  IMAD.MOV.U32 R16, RZ, RZ, R201 ;  /* 0x000000ffff107224 */ /* 0x000fe200078e00c9 */
[----:B------:R-:W-:Y:S01]  /*bb90*/  MOV R19, R198 ;  /* 0x000000c600137202 */ /* 0x000fe20000000f00 */
[----:B------:R-:W-:Y:S01]  /*bba0*/  IMAD.MOV.U32 R18, RZ, RZ, R199 ;  /* 0x000000ffff127224 */ /* 0x000fe200078e00c7 */
[----:B------:R-:W2:Y:S01]  /*bbb0*/  LDL.LU.64 R214, [R1+0x2470] ;  /* 0x0024700001d67983 */ /* 0x000ea20000300a00 */
[----:B------:R-:W-:Y:S01]  /*bbc0*/  MOV R21, R196 ;  /* 0x000000c400157202 */ /* 0x000fe20000000f00 */
[----:B------:R-:W-:Y:S01]  /*bbd0*/  IMAD.MOV.U32 R20, RZ, RZ, R197 ;  /* 0x000000ffff147224 */ /* 0x000fe200078e00c5 */
[----:B------:R-:W-:Y:S01]  /*bbe0*/  MOV R23, R194 ;  /* 0x000000c200177202 */ /* 0x000fe20000000f00 */
[----:B------:R-:W2:Y:S01]  /*bbf0*/  LDL.LU.64 R212, [R1+0x2468] ;  /* 0x0024680001d47983 */ /* 0x000ea20000300a00 */
        /* <DEDUP_REMOVED lines=120> */
[----:B------:R-:W-:Y:S01]  /*c380*/  MOV R86, R94 ;  /* 0x0000005e00567202 */ /* 0x000fe20000000f00 */
[----:B------:R-:W-:Y:S01]  /*c390*/  IMAD.MOV.U32 R85, RZ, RZ, R93 ;  /* 0x000000ffff557224 */ /* 0x000fe200078e005d */
[----:B------:R-:W-:Y:S01]  /*c3a0*/  MOV R84, R92 ;  /* 0x0000005c00547202 */ /* 0x000fe20000000f00 */
[----:B------:R-:W2:Y:S01]  /*c3b0*/  LDL.LU.64 R150, [R1+0x2370] ;  /* 0x0023700001967983 */ /* 0x000ea20000300a00 */
[----:B---3--:R-:W-:Y:S01]  /*c3c0*/  MOV R82, R90 ;  /* 0x0000005a00527202 */ /* 0x008fe20000000f00 */
[----:B------:R-:W-:Y:S01]  /*c3d0*/  IMAD.MOV.U32 R83, RZ, RZ, R91 ;  /* 0x000000ffff537224 */ /* 0x000fe200078e005b */
[----:B----4-:R-:W-:Y:S01]  /*c3e0*/  MOV R80, R88 ;  /* 0x0000005800507202 */ /* 0x010fe20000000f00 */
[----:B------:R-:W2:Y:S01]  /*c3f0*/  LDL.LU.64 R148, [R1+0x2368] ;  /* 0x0023680001947983 */ /* 0x000ea20000300a00 */
[----:B------:R-:W-:-:S03]  /*c400*/  IMAD.MOV.U32 R81, RZ, RZ, R89 ;  /* 0x000000ffff517224 */ /* 0x000fc600078e0059 */
        /* <DEDUP_REMOVED lines=30> */
[----:B------:R-:W-:-:S04]  /*c5f0*/  IADD3 R3, R216, 0x6100, RZ ;  /* 0x00006100d8037810 */ /* 0x000fc80007ffe0ff */
[----:B------:R-:W-:Y:S01]  /*c600*/  R2UR UR6, R3 ;  /* 0x00000000030672ca */ /* 0x000fe200000e0000 */
[----:B------:R-:W-:Y:S01]  /*c610*/  UMOV UR7, 0x40000040 ;  /* 0x4000004000077882 */ /* 0x000fe20000000000 */
[----:B------:R-:W3:Y:S01]  /*c620*/  LDL.LU R3, [R1+0x264] ;  /* 0x0002640001037983 */ /* 0x000ee20000300800 */
[----:B--2---:R-:W-:-:S10]  /*c630*/  WARPGROUP.ARRIVE ;  /* 0x00000000000079c5 */ /* 0x004fd40000000000 */
        /* <DEDUP_REMOVED lines=61> */
[----:B------:R2:W-:Y:S01]  /*ca10*/  STL.64 [R1+0x2078], R88 ;  /* 0x0020785801007387 */ /* 0x0005e20000100a00 */
[----:B-1----:R-:W-:Y:S01]  /*ca20*/  IMAD.MOV.U32 R97, RZ, RZ, R71 ;  /* 0x000000ffff617224 */ /* 0x002fe200078e0047 */
[----:B------:R-:W-:-:S02]  /*ca30*/  MOV R98, R69 ;  /* 0x0000004500627202 */ /* 0x000fc40000000f00 */
[----:B--2---:R-:W2:Y:S04]  /*ca40*/  LDL.LU R88, [R1+0x220] ;  /* 0x0002200001587983 */ /* 0x004ea80000300800 */
[----:B------:R-:W2:Y:S04]  /*ca50*/  LDL.LU R89, [R1+0x224] ;  /* 0x0002240001597983 */ /* 0x000ea80000300800 */
[----:B------:R-:W2:Y:S04]  /*ca60*/  LDL.LU R90, [R1+0x228] ;  /* 0x00022800015a7983 */ /* 0x000ea80000300800 */
[----:B------:R-:W2:Y:S04]  /*ca70*/  LDL.LU R91, [R1+0x22c] ;  /* 0x00022c00015b7983 */ /* 0x000ea80000300800 */
[----:B------:R-:W2:Y:S04]  /*ca80*/  LDL.LU R92, [R1+0x230] ;  /* 0x00023000015c7983 */ /* 0x000ea80000300800 */
[----:B------:R-:W2:Y:S04]  /*ca90*/  LDL.LU R93, [R1+0x234] ;  /* 0x00023400015d7983 */ /* 0x000ea80000300800 */
[----:B------:R-:W2:Y:S01]  /*caa0*/  LDL.LU R94, [R1+0x238] ;  /* 0x00023800015e7983 */ /* 0x000ea20000300800 */
[----:B------:R-:W-:-:S03]  /*cab0*/  IMAD.MOV.U32 R99, RZ, RZ, R75 ;  /* 0x000000ffff637224 */ /* 0x000fc600078e004b */
[----:B------:R-:W2:Y:S01]  /*cac0*/  LDL.LU R95, [R1+0x23c] ;  /* 0x00023c00015f7983 */ /* 0x000ea20000300800 */
[----:B------:R-:W-:-:S03]  /*cad0*/  MOV R100, R73 ;  /* 0x0000004900647202 */ /* 0x000fc60000000f00 */
[----:B------:R-:W2:Y:S01]  /*cae0*/  LDL.LU R96, [R1+0x240] ;  /* 0x0002400001607983 */ /* 0x000ea20000300800 */
[----:B------:R-:W-:-:S03]  /*caf0*/  IMAD.MOV.U32 R101, RZ, RZ, R74 ;  /* 0x000000ffff657224 */ /* 0x000fc600078e004a */
[----:B------:R-:W4:Y:S01]  /*cb00*/  LDL.LU R71, [R1+0x2274] ;  /* 0x0022740001477983 */ /* 0x000f220000300800 */
[----:B------:R-:W-:-:S03]  /*cb10*/  MOV R102, R72 ;  /* 0x0000004800667202 */ /* 0x000fc60000000f00 */
[----:B------:R-:W4:Y:S01]  /*cb20*/  LDL.LU R69, [R1+0x2270] ;  /* 0x0022700001457983 */ /* 0x000f220000300800 */
[----:B------:R-:W-:-:S03]  /*cb30*/  IMAD.MOV.U32 R103, RZ, RZ, R70 ;  /* 0x000000ffff677224 */ /* 0x000fc600078e0046 */
[----:B------:R-:W2:Y:S01]  /*cb40*/  LDL.LU R75, [R1+0x226c] ;  /* 0x00226c00014b7983 */ /* 0x000ea20000300800 */
[----:B------:R-:W-:-:S03]  /*cb50*/  MOV R104, R68 ;  /* 0x0000004400687202 */ /* 0x000fc60000000f00 */
[----:B------:R-:W2:Y:S04]  /*cb60*/  LDL.LU R73, [R1+0x2268] ;  /* 0x0022680001497983 */ /* 0x000ea80000300800 */
[----:B------:R-:W4:Y:S04]  /*cb70*/  LDL.LU R74, [R1+0x2264] ;  /* 0x00226400014a7983 */ /* 0x000f280000300800 */
[----:B------:R-:W2:Y:S04]  /*cb80*/  LDL.LU R72, [R1+0x2260] ;  /* 0x0022600001487983 */ /* 0x000ea80000300800 */
[----:B------:R-:W4:Y:S04]  /*cb90*/  LDL.LU R70, [R1+0x225c] ;  /* 0x00225c0001467983 */ /* 0x000f280000300800 */
[----:B------:R-:W2:Y:S01]  /*cba0*/  LDL.LU R68, [R1+0x2258] ;  /* 0x0022580001447983 */ /* 0x000ea20000300800 */
[----:B---3--:R-:W-:Y:S01]  /*cbb0*/  IMAD.MOV.U32 R105, RZ, RZ, R3 ;  /* 0x000000ffff697224 */ /* 0x008fe200078e0003 */
[----:B------:R-:W-:Y:S01]  /*cbc0*/  IADD3 R3, R216, 0x4180, RZ ;  /* 0x00004180d8037810 */ /* 0x000fe20007ffe0ff */
[----:B------:R-:W-:Y:S01]  /*cbd0*/  IMAD.MOV.U32 R107, RZ, RZ, R251 ;  /* 0x000000ffff6b7224 */ /* 0x000fe200078e00fb */
[----:B------:R-:W-:Y:S01]  /*cbe0*/  MOV R106, R252 ;  /* 0x000000fc006a7202 */ /* 0x000fe20000000f00 */
[----:B------:R-:W-:Y:S01]  /*cbf0*/  IMAD.MOV.U32 R109, RZ, RZ, R249 ;  /* 0x000000ffff6d7224 */ /* 0x000fe200078e00f9 */
[----:B------:R-:W-:Y:S01]  /*cc00*/  R2UR UR6, R3 ;  /* 0x00000000030672ca */ /* 0x000fe200000e0000 */
        /* <DEDUP_REMOVED lines=97> */
[----:B------:R-:W-:-:S02]  /*d220*/  MOV R204, R5 ;  /* 0x0000000500cc7202 */ /* 0x000fc40000000f00 */
[----:B------:R-:W-:Y:S01]  /*d230*/  MOV R206, R2 ;  /* 0x0000000200ce7202 */ /* 0x000fe20000000f00 */
[----:B------:R-:W-:Y:S01]  /*d240*/  UMOV UR7, 0x40000040 ;  /* 0x4000004000077882 */ /* 0x000fe20000000000 */
[----:B--2---:R-:W-:-:S13]  /*d250*/  FSETP.GEU.AND P1, PT, R68, -126, PT ;  /* 0xc2fc00004400780b */ /* 0x004fda0003f2e000 */
[----:B------:R-:W-:-:S04]  /*d260*/  @!P1 FMUL R68, R68, 0.5 ;  /* 0x3f00000044449820 */ /* 0x000fc80000400000 */
[----:B------:R-:W1:Y:S02]  /*d270*/  MUFU.EX2 R79, R68 ;  /* 0x00000044004f7308 */ /* 0x000e640000000800 */
[----:B-1----:R-:W-:Y:S01]  /*d280*/  @!P1 FMUL R79, R79, R79 ;  /* 0x0000004f4f4f9220 */ /* 0x002fe20000400000 */
[----:B----4-:R-:W-:-:S13]  /*d290*/  FSETP.GEU.AND P1, PT, R70, -126, PT ;  /* 0xc2fc00004600780b */ /* 0x010fda0003f2e000 */
[----:B------:R-:W-:-:S04]  /*d2a0*/  @!P1 FMUL R70, R70, 0.5 ;  /* 0x3f00000046469820 */ /* 0x000fc80000400000 */
[----:B------:R-:W1:Y:S02]  /*d2b0*/  MUFU.EX2 R78, R70 ;  /* 0x00000046004e7308 */ /* 0x000e640000000800 */
[----:B-1----:R-:W-:Y:S01]  /*d2c0*/  @!P1 FMUL R78, R78, R78 ;  /* 0x0000004e4e4e9220 */ /* 0x002fe20000400000 */
[----:B------:R-:W-:-:S13]  /*d2d0*/  FSETP.GEU.AND P1, PT, R72, -126, PT ;  /* 0xc2fc00004800780b */ /* 0x000fda0003f2e000 */
[----:B------:R-:W-:-:S04]  /*d2e0*/  @!P1 FMUL R72, R72, 0.5 ;  /* 0x3f00000048489820 */ /* 0x000fc80000400000 */
[----:B------:R-:W1:Y:S02]  /*d2f0*/  MUFU.EX2 R77, R72 ;  /* 0x00000048004d7308 */ /* 0x000e640000000800 */
[----:B-1----:R-:W-:Y:S01]  /*d300*/  @!P1 FMUL R77, R77, R77 ;  /* 0x0000004d4d4d9220 */ /* 0x002fe20000400000 */
[----:B------:R-:W-:-:S13]  /*d310*/  FSETP.GEU.AND P1, PT, R74, -126, PT ;  /* 0xc2fc00004a00780b */ /* 0x000fda0003f2e000 */
[----:B------:R-:W-:-:S04]  /*d320*/  @!P1 FMUL R74, R74, 0.5 ;  /* 0x3f0000004a4a9820 */ /* 0x000fc80000400000 */
[----:B------:R-:W1:Y:S01]  /*d330*/  MUFU.EX2 R76, R74 ;  /* 0x0000004a004c7308 */ /* 0x000e620000000800 */
[----:B------:R-:W-:Y:S01]  /*d340*/  F2FP.BF16.F32.PACK_AB R72, R78, R79 ;  /* 0x0000004f4e48723e */ /* 0x000fe200000010ff */
[----:B-1----:R-:W-:-:S05]  /*d350*/  @!P1 FMUL R76, R76, R76 ;  /* 0x0000004c4c4c9220 */ /* 0x002fca0000400000 */
[----:B------:R-:W-:-:S04]  /*d360*/  F2FP.BF16.F32.PACK_AB R74, R76, R77 ;  /* 0x0000004d4c4a723e */ /* 0x000fc800000010ff */
[----:B------:R-:W-:-:S06]  /*d370*/  WARPGROUP.ARRIVE ;  /* 0x00000000000079c5 */ /* 0x000fcc0000000000 */
[----:B------:R-:W-:Y:S01]  /*d380*/  HGMMA.64x256x16.F32.BF16 R80, R72, gdesc[UR4].tnspB, R80, gsb0 ;  /* 0x43e0000448507df0 */ /* 0x000fe20008001850 */
[----:B------:R-:W-:Y:S04]  /*d390*/  STL [R1+0xd80], R79 ;  /* 0x000d804f01007387 */ /* 0x000fe80000100800 */
[----:B------:R-:W-:Y:S04]  /*d3a0*/  STL [R1+0xd7c], R78 ;  /* 0x000d7c4e01007387 */ /* 0x000fe80000100800 */
[----:B------:R-:W-:Y:S04]  /*d3b0*/  STL [R1+0xd88], R77 ;  /* 0x000d884d01007387 */ /* 0x000fe80000100800 */
[----:B------:R-:W-:Y:S01]  /*d3c0*/  STL [R1+0xd84], R76 ;  /* 0x000d844c01007387 */ /* 0x000fe20000100800 */
[----:B------:R-:W-:-:S03]  /*d3d0*/  WARPGROUP.DEPBAR.LE gsb0, 0x0 ;  /* 0x00008000000079c5 */ /* 0x000fc60000010000 */
        /* <DEDUP_REMOVED lines=124> */
[----:B------:R-:W-:-:S05]  /*dba0*/  VIADD R3, R216, 0x6180 ;  /* 0x00006180d8037836 */ /* 0x000fca0000000000 */
[----:B------:R-:W-:Y:S01]  /*dbb0*/  R2UR UR6, R3 ;  /* 0x00000000030672ca */ /* 0x000fe200000e0000 */
[----:B------:R-:W-:Y:S01]  /*dbc0*/  UMOV UR7, 0x40000040 ;  /* 0x4000004000077882 */ /* 0x000fe20000000000 */
[----:B--2---:R-:W-:-:S11]  /*dbd0*/  WARPGROUP.ARRIVE ;  /* 0x00000000000079c5 */ /* 0x004fd60000000000 */
[----:B------:R-:W-:Y:S03]  /*dbe0*/  HGMMA.64x256x16.F32.BF16 R88, R72, gdesc[UR4].tnspB, R88, gsb0 ;  /* 0x43e0000448587df0 */ /* 0x000fe60008001858 */
[----:B------:R-:W-:Y:S02]  /*dbf0*/  WARPGROUP.DEPBAR.LE gsb0, 0x0 ;  /* 0x00008000000079c5 */ /* 0x000fe40000010000 */
[----:B------:R-:W-:Y:S04]  /*dc00*/  STL.64 [R1], R88 ;  /* 0x0000005801007387 */ /* 0x000fe80000100a00 */
        /* <DEDUP_REMOVED lines=77> */
[----:B------:R-:W4:Y:S04]  /*e0e0*/  LDL.LU R108, [R1+0x200c] ;  /* 0x00200c00016c7983 */ /* 0x000f280000300800 */
[----:B------:R-:W4:Y:S04]  /*e0f0*/  LDL.LU R104, [R1+0x2008] ;  /* 0x0020080001687983 */ /* 0x000f280000300800 */
[----:B------:R-:W4:Y:S04]  /*e100*/  LDL.LU.64 R100, [R1+0x2000] ;  /* 0x0020000001647983 */ /* 0x000f280000300a00 */
[----:B------:R-:W4:Y:S04]  /*e110*/  LDL.LU R98, [R1+0x1ff8] ;  /* 0x001ff80001627983 */ /* 0x000f280000300800 */
[----:B------:R-:W4:Y:S04]  /*e120*/  LDL.LU.64 R96, [R1+0x1ff0] ;  /* 0x001ff00001607983 */ /* 0x000f280000300a00 */
[----:B------:R-:W4:Y:S04]  /*e130*/  LDL.LU R95, [R1+0x1fe8] ;  /* 0x001fe800015f7983 */ /* 0x000f280000300800 */
[----:B------:R-:W2:Y:S04]  /*e140*/  LDL.LU.64 R90, [R1+0x1fe0] ;  /* 0x001fe000015a7983 */ /* 0x000ea80000300a00 */
[----:B------:R-:W3:Y:S02]  /*e150*/  LDL.LU.64 R88, [R1+0x1fd8] ;  /* 0x001fd80001587983 */ /* 0x000ee40000300a00 */
[----:B---3--:R-:W-:-:S13]  /*e160*/  FSETP.GEU.AND P1, PT, R89, -126, PT ;  /* 0xc2fc00005900780b */ /* 0x008fda0003f2e000 */
[----:B------:R-:W-:-:S04]  /*e170*/  @!P1 FMUL R89, R89, 0.5 ;  /* 0x3f00000059599820 */ /* 0x000fc80000400000 */
[----:B------:R-:W1:Y:S02]  /*e180*/  MUFU.EX2 R74, R89 ;  /* 0x00000059004a7308 */ /* 0x000e640000000800 */
[----:B-1----:R-:W-:Y:S01]  /*e190*/  @!P1 FMUL R74, R74, R74 ;  /* 0x0000004a4a4a9220 */ /* 0x002fe20000400000 */
[----:B--2---:R-:W-:-:S13]  /*e1a0*/  FSETP.GEU.AND P1, PT, R90, -126, PT ;  /* 0xc2fc00005a00780b */ /* 0x004fda0003f2e000 */
[----:B------:R-:W-:-:S04]  /*e1b0*/  @!P1 FMUL R90, R90, 0.5 ;  /* 0x3f0000005a5a9820 */ /* 0x000fc80000400000 */
[----:B------:R-:W1:Y:S02]  /*e1c0*/  MUFU.EX2 R73, R90 ;  /* 0x0000005a00497308 */ /* 0x000e640000000800 */
[----:B-1----:R-:W-:Y:S01]  /*e1d0*/  @!P1 FMUL R73, R73, R73 ;  /* 0x0000004949499220 */ /* 0x002fe20000400000 */
[----:B------:R-:W-:-:S13]  /*e1e0*/  FSETP.GEU.AND P1, PT, R91, -126, PT ;  /* 0xc2fc00005b00780b */ /* 0x000fda0003f2e000 */
[----:B------:R-:W-:-:S04]  /*e1f0*/  @!P1 FMUL R91, R91, 0.5 ;  /* 0x3f0000005b5b9820 */ /* 0x000fc80000400000 */
[----:B------:R-:W1:Y:S01]  /*e200*/  MUFU.EX2 R72, R91 ;  /* 0x0000005b00487308 */ /* 0x000e620000000800 */
[----:B------:R-:W-:Y:S04]  /*e210*/  STL [R1+0xd8c], R74 ;  /* 0x000d8c4a01007387 */ /* 0x000fe80000100800 */
[----:B------:R-:W-:Y:S01]  /*e220*/  STL [R1+0xd94], R73 ;  /* 0x000d944901007387 */ /* 0x000fe20000100800 */
[----:B-1----:R-:W-:-:S05]  /*e230*/  @!P1 FMUL R72, R72, R72 ;  /* 0x0000004848489220 */ /* 0x002fca0000400000 */
[----:B------:R1:W-:Y:S04]  /*e240*/  STL [R1+0xd90], R72 ;  /* 0x000d904801007387 */ /* 0x0003e80000100800 */
[----:B------:R-:W-:Y:S04]  /*e250*/  STL [R1+0x1fd0], R139 ;  /* 0x001fd08b01007387 */ /* 0x000fe80000100800 */
[----:B------:R-:W-:Y:S04]  /*e260*/  STL.64 [R1+0x1fc8], R134 ;  /* 0x001fc88601007387 */ /* 0x000fe80000100a00 */
[----:B----4-:R-:W-:Y:S04]  /*e270*/  STL.64 [R1+0x1fc0], R132 ;  /* 0x001fc08401007387 */ /* 0x010fe80000100a00 */
[----:B------:R-:W-:Y:S04]  /*e280*/  STL.64 [R1+0x1fb8], R130 ;  /* 0x001fb88201007387 */ /* 0x000fe80000100a00 */
        /* <DEDUP_REMOVED lines=9> */
[----:B------:R-:W-:Y:S04]  /*e320*/  STL [R1+0x1f70], R111 ;  /* 0x001f706f01007387 */ /* 0x000fe80000100800 */
[----:B------:R-:W-:Y:S04]  /*e330*/  STL [R1+0x1f6c], R108 ;  /* 0x001f6c6c01007387 */ /* 0x000fe80000100800 */
[----:B------:R-:W-:Y:S01]  /*e340*/  STL [R1+0x1f68], R104 ;  /* 0x001f686801007387 */ /* 0x000fe20000100800 */
[----:B------:R-:W-:-:S03]  /*e350*/  F2FP.BF16.F32.PACK_AB R70, R72, R73 ;  /* 0x000000494846723e */ /* 0x000fc600000010ff */
[----:B------:R-:W-:Y:S01]  /*e360*/  STL.64 [R1+0x1f60], R100 ;  /* 0x001f606401007387 */ /* 0x000fe20000100a00 */
[----:B------:R-:W-:-:S03]  /*e370*/  F2FP.BF16.F32.PACK_AB R68, R74, R88 ;  /* 0x000000584a44723e */ /* 0x000fc600000010ff */
[----:B------:R-:W-:Y:S04]  /*e380*/  STL [R1+0x1f58], R98 ;  /* 0x001f586201007387 */ /* 0x000fe80000100800 */
[----:B------:R-:W-:Y:S04]  /*e390*/  STL.64 [R1+0x1f50], R96 ;  /* 0x001f506001007387 */ /* 0x000fe80000100a00 */
[----:B------:R2:W-:Y:S04]  /*e3a0*/  STL [R1+0x1f48], R95 ;  /* 0x001f485f01007387 */ /* 0x0005e80000100800 */
[----:B-1----:R-:W3:Y:S04]  /*e3b0*/  LDL.LU.64 R72, [R1+0x200] ;  /* 0x0002000001487983 */ /* 0x002ee80000300a00 */
        /* <DEDUP_REMOVED lines=10> */
[----:B--2---:R-:W3:Y:S04]  /*e460*/  LDL.LU.64 R94, [R1+0x258] ;  /* 0x00025800015e7983 */ /* 0x004ee80000300a00 */
        /* <DEDUP_REMOVED lines=52> */
[----:B------:R-:W-:-:S04]  /*e7b0*/  IADD3 R3, R216, 0x4200, RZ ;  /* 0x00004200d8037810 */ /* 0x000fc80007ffe0ff */
[----:B------:R-:W-:Y:S01]  /*e7c0*/  R2UR UR6, R3 ;  /* 0x00000000030672ca */ /* 0x000fe200000e0000 */
[----:B------:R-:W-:Y:S01]  /*e7d0*/  UMOV UR7, 0x40000040 ;  /* 0x4000004000077882 */ /* 0x000fe20000000000 */
[----:B---3--:R-:W-:-:S11]  /*e7e0*/  WARPGROUP.ARRIVE ;  /* 0x00000000000079c5 */ /* 0x008fd60000000000 */
[----:B------:R-:W-:Y:S03]  /*e7f0*/  HGMMA.64x256x16.F32.BF16 R72, R68, gdesc[UR4].tnspB, R72, gsb0 ;  /* 0x43e0000444487df0 */ /* 0x000fe60008001848 */
[----:B------:R-:W-:Y:S02]  /*e800*/  WARPGROUP.DEPBAR.LE gsb0, 0x0 ;  /* 0x00008000000079c5 */ /* 0x000fe40000010000 */
[----:B------:R-:W-:Y:S01]  /*e810*/  STL.64 [R1+0x200], R72 ;  /* 0x0002004801007387 */ /* 0x000fe20000100a00 */
[----:B------:R-:W-:-:S03]  /*e820*/  MOV R64, R139 ;  /* 0x0000008b00407202 */ /* 0x000fc60000000f00 */
[----:B------:R-:W-:Y:S01]  /*e830*/  STL.64 [R1+0x208], R74 ;  /* 0x0002084a01007387 */ /* 0x000fe20000100a00 */
[----:B------:R-:W-:-:S03]  /*e840*/  IMAD.MOV.U32 R203, RZ, RZ, R134 ;  /* 0x000000ffffcb7224 */ /* 0x000fc600078e0086 */
[----:B------:R-:W-:Y:S01]  /*e850*/  STL.64 [R1+0x210], R76 ;  /* 0x0002104c01007387 */ /* 0x000fe20000100a00 */
[----:B------:R-:W-:-:S03]  /*e860*/  MOV R202, R135 ;  /* 0x0000008700ca7202 */ /* 0x000fc60000000f00 */
[----:B------:R-:W-:Y:S01]  /*e870*/  STL.64 [R1+0x218], R78 ;  /* 0x0002184e01007387 */ /* 0x000fe20000100a00 */
[----:B------:R-:W-:Y:S01]  /*e880*/  IMAD.MOV.U32 R205, RZ, RZ, R132 ;  /* 0x000000ffffcd7224 */ /* 0x000fe200078e0084 */
[----:B------:R-:W-:Y:S02]  /*e890*/  MOV R204, R133 ;  /* 0x0000008500cc7202 */ /* 0x000fe40000000f00 */
[----:B------:R-:W-:Y:S01]  /*e8a0*/  STL.64 [R1+0x220], R80 ;  /* 0x0002205001007387 */ /* 0x000fe20000100a00 */
[----:B------:R-:W-:Y:S01]  /*e8b0*/  IMAD.MOV.U32 R207, RZ, RZ, R130 ;  /* 0x000000ffffcf7224 */ /* 0x000fe200078e0082 */
[----:B------:R-:W-:Y:S02]  /*e8c0*/  MOV R206, R131 ;  /* 0x0000008300ce7202 */ /* 0x000fe40000000f00 */
[----:B------:R-:W2:Y:S01]  /*e8d0*/  LDL.LU R139, [R1+0x1fd0] ;  /* 0x001fd000018b7983 */ /* 0x000ea20000300800 */
[----:B------:R-:W-:-:S03]  /*e8e0*/  IMAD.MOV.U32 R209, RZ, RZ, R128 ;  /* 0x000000ffffd17224 */ /* 0x000fc600078e0080 */
[----:B------:R-:W3:Y:S01]  /*e8f0*/  LDL.LU.64 R134, [R1+0x1fc8] ;  /* 0x001fc80001867983 */ /* 0x000ee20000300a00 */
[----:B------:R-:W-:Y:S01]  /*e900*/  IMAD.MOV.U32 R211, RZ, RZ, R126 ;  /* 0x000000ffffd37224 */ /* 0x000fe200078e007e */
[----:B------:R-:W-:Y:S02]  /*e910*/  MOV R210, R127 ;  /* 0x0000007f00d27202 */ /* 0x000fe40000000f00 */
[----:B------:R-:W4:Y:S01]  /*e920*/  LDL.LU.64 R132, [R1+0x1fc0] ;  /* 0x001fc00001847983 */ /* 0x000f220000300a00 */
[----:B------:R-:W-:Y:S01]  /*e930*/  IMAD.MOV.U32 R213, RZ, RZ, R124 ;  /* 0x000000ffffd57224 */ /* 0x000fe200078e007c */
[----:B------:R-:W-:Y:S02]  /*e940*/  MOV R212, R125 ;  /* 0x0000007d00d47202 */ /* 0x000fe40000000f00 */
[----:B------:R-:W4:Y:S01]  /*e950*/  LDL.LU.64 R130, [R1+0x1fb8] ;  /* 0x001fb80001827983 */ /* 0x000f220000300a00 */
[----:B------:R-:W-:Y:S01]  /*e960*/  IMAD.MOV.U32 R215, RZ, RZ, R122 ;  /* 0x000000ffffd77224 */ /* 0x000fe200078e007a */
[----:B------:R-:W-:-:S02]  /*e970*/  MOV R214, R123 ;  /* 0x0000007b00d67202 */ /* 0x000fc40000000f00 */
[----:B------:R-:W4:Y:S01]  /*e980*/  LDL.LU R128, [R1+0x1fb0] ;  /* 0x001fb00001807983 */ /* 0x000f220000300800 */
        /* <DEDUP_REMOVED lines=8> */
[----:B------:R-:W4:Y:S04]  /*ea10*/  LDL.LU.64 R122, [R1+0x1f98] ;  /* 0x001f9800017a7983 */ /* 0x000f280000300a00 */
[----:B------:R-:W4:Y:S04]  /*ea20*/  LDL.LU.64 R120, [R1+0x1f90] ;  /* 0x001f900001787983 */ /* 0x000f280000300a00 */
[----:B------:R-:W4:Y:S04]  /*ea30*/  LDL.LU.64 R118, [R1+0x1f88] ;  /* 0x001f880001767983 */ /* 0x000f280000300a00 */
[----:B------:R-:W4:Y:S01]  /*ea40*/  LDL.LU.64 R116, [R1+0x1f80] ;  /* 0x001f800001747983 */ /* 0x000f220000300a00 */
[----:B------:R-:W-:Y:S01]  /*ea50*/  IMAD.MOV.U32 R224, RZ, RZ, R114 ;  /* 0x000000ffffe07224 */ /* 0x000fe200078e0072 */
[----:B------:R-:W-:-:S02]  /*ea60*/  MOV R223, R115 ;  /* 0x0000007300df7202 */ /* 0x000fc40000000f00 */
[----:B------:R-:W-:Y:S01]  /*ea70*/  MOV R225, R113 ;  /* 0x0000007100e17202 */ /* 0x000fe20000000f00 */
[----:B------:R-:W4:Y:S01]  /*ea80*/  LDL.LU.64 R114, [R1+0x1f78] ;  /* 0x001f780001727983 */ /* 0x000f220000300a00 */
[----:B------:R-:W-:Y:S01]  /*ea90*/  MOV R227, R111 ;  /* 0x0000006f00e37202 */ /* 0x000fe20000000f00 */
[----:B------:R-:W-:Y:S02]  /*eaa0*/  IMAD.MOV.U32 R230, RZ, RZ, R108 ;  /* 0x000000ffffe67224 */ /* 0x000fe400078e006c */
[----:B------:R-:W4:Y:S01]  /*eab0*/  LDL.LU R113, [R1+0x1f74] ;  /* 0x001f740001717983 */ /* 0x000f220000300800 */
[----:B------:R-:W-:Y:S01]  /*eac0*/  IMAD.MOV.U32 R234, RZ, RZ, R104 ;  /* 0x000000ffffea7224 */ /* 0x000fe200078e0068 */
[----:B------:R-:W-:Y:S02]  /*ead0*/  MOV R243, R95 ;  /* 0x0000005f00f37202 */ /* 0x000fe40000000f00 */
[----:B------:R-:W4:Y:S01]  /*eae0*/  LDL.LU R111, [R1+0x1f70] ;  /* 0x001f7000016f7983 */ /* 0x000f220000300800 */
[----:B------:R-:W-:Y:S01]  /*eaf0*/  IMAD.MOV.U32 R242, RZ, RZ, R96 ;  /* 0x000000fffff27224 */ /* 0x000fe200078e0060 */
[----:B------:R-:W-:Y:S01]  /*eb00*/  MOV R237, R101 ;  /* 0x0000006500ed7202 */ /* 0x000fe20000000f00 */
[----:B------:R-:W-:Y:S01]  /*eb10*/  IMAD.MOV.U32 R238, RZ, RZ, R100 ;  /* 0x000000ffffee7224 */ /* 0x000fe200078e0064 */
[----:B------:R-:W4:Y:S01]  /*eb20*/  LDL.LU R108, [R1+0x1f6c] ;  /* 0x001f6c00016c7983 */ /* 0x000f220000300800 */
[----:B------:R-:W-:Y:S01]  /*eb30*/  MOV R241, R97 ;  /* 0x0000006100f17202 */ /* 0x000fe20000000f00 */
[----:B------:R-:W-:-:S02]  /*eb40*/  IMAD.MOV.U32 R240, RZ, RZ, R98 ;  /* 0x000000fffff07224 */ /* 0x000fc400078e0062 */
[----:B------:R-:W4:Y:S01]  /*eb50*/  LDL.LU R104, [R1+0x1f68] ;  /* 0x001f680001687983 */ /* 0x000f220000300800 */
[----:B------:R-:W-:Y:S01]  /*eb60*/  MOV R239, R99 ;  /* 0x0000006300ef7202 */ /* 0x000fe20000000f00 */
[----:B------:R-:W-:Y:S02]  /*eb70*/  IMAD.MOV.U32 R236, RZ, RZ, R102 ;  /* 0x000000ffffec7224 */ /* 0x000fe400078e0066 */
[----:B------:R-:W4:Y:S01]  /*eb80*/  LDL.LU.64 R100, [R1+0x1f60] ;  /* 0x001f600001647983 */ /* 0x000f220000300a00 */
[----:B------:R-:W-:-:S03]  /*eb90*/  MOV R235, R103 ;  /* 0x0000006700eb7202 */ /* 0x000fc60000000f00 */
        /* <DEDUP_REMOVED lines=8> */
[----:B------:R-:W-:Y:S01]  /*ec20*/  STL.64 [R1+0x1f40], R242 ;  /* 0x001f40f201007387 */ /* 0x000fe20000100a00 */
[----:B------:R-:W-:-:S03]  /*ec30*/  IMAD.MOV.U32 R226, RZ, RZ, R112 ;  /* 0x000000ffffe27224 */ /* 0x000fc600078e0070 */
[----:B------:R-:W-:Y:S04]  /*ec40*/  STL.64 [R1+0x1f38], R240 ;  /* 0x001f38f001007387 */ /* 0x000fe80000100a00 */
[----:B------:R-:W-:Y:S04]  /*ec50*/  STL.64 [R1+0x1f30], R238 ;  /* 0x001f30ee01007387 */ /* 0x000fe80000100a00 */
[----:B------:R-:W-:Y:S04]  /*ec60*/  STL.64 [R1+0x1f28], R236 ;  /* 0x001f28ec01007387 */ /* 0x000fe80000100a00 */
[----:B------:R-:W-:Y:S04]  /*ec70*/  STL.64 [R1+0x1f20], R234 ;  /* 0x001f20ea01007387 */ /* 0x000fe80000100a00 */
[----:B------:R-:W-:Y:S04]  /*ec80*/  STL.64 [R1+0x1f18], R232 ;  /* 0x001f18e801007387 */ /* 0x000fe80000100a00 */
[----:B------:R-:W-:Y:S04]  /*ec90*/  STL.64 [R1+0x1f10], R230 ;  /* 0x001f10e601007387 */ /* 0x000fe80000100a00 */
[----:B------:R-:W-:Y:S04]  /*eca0*/  STL.64 [R1+0x1f08], R228 ;  /* 0x001f08e401007387 */ /* 0x000fe80000100a00 */
[----:B------:R-:W-:Y:S01]  /*ecb0*/  STL.64 [R1+0x1f00], R226 ;  /* 0x001f00e201007387 */ /* 0x000fe20000100a00 */
[----:B------:R-:W-:-:S03]  /*ecc0*/  MOV R208, R129 ;  /* 0x0000008100d07202 */ /* 0x000fc60000000f00 */
[----:B------:R-:W-:Y:S04]  /*ecd0*/  STL.64 [R1+0x1ef8], R224 ;  /* 0x001ef8e001007387 */ /* 0x000fe80000100a00 */
[----:B------:R-:W-:Y:S04]  /*ece0*/  STL.64 [R1+0x1ef0], R222 ;  /* 0x001ef0de01007387 */ /* 0x000fe80000100a00 */
[----:B------:R-:W-:Y:S04]  /*ecf0*/  STL.64 [R1+0x1ee8], R220 ;  /* 0x001ee8dc01007387 */ /* 0x000fe80000100a00 */
[----:B------:R-:W-:Y:S01]  /*ed00*/  STL.64 [R1+0x1ee0], R218 ;  /* 0x001ee0da01007387 */ /* 0x000fe20000100a00 */
[----:B------:R-:W-:-:S03]  /*ed10*/  IMAD.MOV.U32 R201, RZ, RZ, R136 ;  /* 0x000000ffffc97224 */ /* 0x000fc600078e0088 */
[----:B------:R-:W-:Y:S01]  /*ed20*/  STL.64 [R1+0x1ed8], R216 ;  /* 0x001ed8d801007387 */ /* 0x000fe20000100a00 */
[----:B------:R-:W-:-:S03]  /*ed30*/  MOV R200, R137 ;  /* 0x0000008900c87202 */ /* 0x000fc60000000f00 */
        /* <DEDUP_REMOVED lines=69> */
[----:B------:R-:W-:Y:S01]  /*f190*/  VIADD R3, R216, 0x6200 ;  /* 0x00006200d8037836 */ /* 0x000fe20000000000 */
[----:B--2---:R-:W-:Y:S04]  /*f1a0*/  STL [R1+0x1e90], R139 ;  /* 0x001e908b01007387 */ /* 0x004fe80000100800 */
[----:B---3--:R-:W-:Y:S04]  /*f1b0*/  STL.64 [R1+0x1e88], R134 ;  /* 0x001e888601007387 */ /* 0x008fe80000100a00 */
        /* <DEDUP_REMOVED lines=8> */
[----:B------:R1:W-:Y:S04]  /*f240*/  STL.64 [R1+0x1e40], R116 ;  /* 0x001e407401007387 */ /* 0x0003e80000100a00 */
[----:B-1----:R-:W2:Y:S04]  /*f250*/  LDL.LU.64 R116, [R1] ;  /* 0x0000000001747983 */ /* 0x002ea80000300a00 */
        /* <DEDUP_REMOVED lines=63> */
[----:B------:R-:W-:Y:S01]  /*f650*/  R2UR UR6, R3 ;  /* 0x00000000030672ca */ /* 0x000fe200000e0000 */
[----:B------:R-:W-:Y:S01]  /*f660*/  UMOV UR7, 0x40000040 ;  /* 0x4000004000077882 */ /* 0x000fe20000000000 */
        /* <DEDUP_REMOVED lines=10> */
[----:B--2---:R-:W-:-:S06]  /*f710*/  WARPGROUP.ARRIVE ;  /* 0x00000000000079c5 */ /* 0x004fcc0000000000 */
[----:B------:R-:W-:Y:S01]  /*f720*/  HGMMA.64x256x16.F32.BF16 R116, R68, gdesc[UR4].tnspB, R116, gsb0 ;  /* 0x43e0000444747df0 */ /* 0x000fe20008001874 */
[----:B------:R-:W-:Y:S01]  /*f730*/  IMAD.MOV.U32 R246, RZ, RZ, R92 ;  /* 0x000000fffff67224 */ /* 0x000fe200078e005c */
[----:B------:R-:W-:Y:S01]  /*f740*/  MOV R245, R93 ;  /* 0x0000005d00f57202 */ /* 0x000fe20000000f00 */
[----:B------:R-:W-:Y:S01]  /*f750*/  IMAD.MOV.U32 R244, RZ, RZ, R94 ;  /* 0x000000fffff47224 */ /* 0x000fe200078e005e */
[----:B------:R-:W-:Y:S02]  /*f760*/  WARPGROUP.DEPBAR.LE gsb0, 0x0 ;  /* 0x00008000000079c5 */ /* 0x000fe40000010000 */
[----:B------:R-:W-:Y:S04]  /*f770*/  STL [R1+0x5c], R139 ;  /* 0x00005c8b01007387 */ /* 0x000fe80000100800 */
[----:B------:R-:W-:Y:S04]  /*f780*/  STL.64 [R1+0x60], R140 ;  /* 0x0000608c01007387 */ /* 0x000fe80000100a00 */
[----:B------:R-:W-:Y:S04]  /*f790*/  STL [R1+0x68], R142 ;  /* 0x0000688e01007387 */ /* 0x000fe80000100800 */
[----:B------:R-:W-:Y:S04]  /*f7a0*/  STL.64 [R1+0x70], R144 ;  /* 0x0000709001007387 */ /* 0x000fe80000100a00 */
        /* <DEDUP_REMOVED lines=48> */
[----:B------:R-:W3:Y:S04]  /*fab0*/  LDL.LU.64 R240, [R1+0x1f38] ;  /* 0x001f380001f07983 */ /* 0x000ee80000300a00 */
        /* <DEDUP_REMOVED lines=11> */
[----:B------:R-:W2:Y:S04]  /*fb70*/  LDL.LU.64 R216, [R1+0x1ed8] ;  /* 0x001ed80001d87983 */ /* 0x000ea80000300a00 */
[----:B------:R-:W3:Y:S04]  /*fb80*/  LDL.LU.64 R214, [R1+0x1ed0] ;  /* 0x001ed00001d67983 */ /* 0x000ee80000300a00 */
[----:B------:R-:W4:Y:S04]  /*fb90*/  LDL.LU.64 R212, [R1+0x1ec8] ;  /* 0x001ec80001d47983 */ /* 0x000f280000300a00 */
[----:B------:R-:W4:Y:S04]  /*fba0*/  LDL.LU.64 R210, [R1+0x1ec0] ;  /* 0x001ec00001d27983 */ /* 0x000f280000300a00 */
[----:B------:R-:W4:Y:S04]  /*fbb0*/  LDL.LU.64 R208, [R1+0x1eb8] ;  /* 0x001eb80001d07983 */ /* 0x000f280000300a00 */
[----:B------:R-:W4:Y:S01]  /*fbc0*/  LDL.LU.64 R206, [R1+0x1eb0] ;  /* 0x001eb00001ce7983 */ /* 0x000f220000300a00 */
[----:B------:R-:W-:-:S03]  /*fbd0*/  IMAD.MOV.U32 R90, RZ, RZ, R134 ;  /* 0x000000ffff5a7224 */ /* 0x000fc600078e0086 */
[----:B------:R-:W4:Y:S01]  /*fbe0*/  LDL.LU.64 R204, [R1+0x1ea8] ;  /* 0x001ea80001cc7983 */ /* 0x000f220000300a00 */
[----:B------:R-:W-:-:S03]  /*fbf0*/  MOV R91, R135 ;  /* 0x00000087005b7202 */ /* 0x000fc60000000f00 */
[----:B------:R-:W4:Y:S01]  /*fc00*/  LDL.LU.64 R202, [R1+0x1ea0] ;  /* 0x001ea00001ca7983 */ /* 0x000f220000300a00 */
[----:B------:R-:W-:Y:S01]  /*fc10*/  IMAD.MOV.U32 R88, RZ, RZ, R132 ;  /* 0x000000ffff587224 */ /* 0x000fe200078e0084 */
[----:B------:R-:W-:Y:S02]  /*fc20*/  MOV R89, R133 ;  /* 0x0000008500597202 */ /* 0x000fe40000000f00 */
[----:B------:R-:W4:Y:S01]  /*fc30*/  LDL.LU.64 R200, [R1+0x1e98] ;  /* 0x001e980001c87983 */ /* 0x000f220000300a00 */
        /* <DEDUP_REMOVED lines=22> */
[----:B------:R-:W4:Y:S01]  /*fda0*/  LDL.LU.64 R122, [R1+0x1e58] ;  /* 0x001e5800017a7983 */ /* 0x000f220000300a00 */
[----:B------:R-:W-:-:S03]  /*fdb0*/  MOV R70, R136 ;  /* 0x0000008800467202 */ /* 0x000fc60000000f00 */
[----:B------:R-:W4:Y:S01]  /*fdc0*/  LDL.LU.64 R120, [R1+0x1e50] ;  /* 0x001e500001787983 */ /* 0x000f220000300a00 */
[----:B------:R-:W-:-:S03]  /*fdd0*/  IMAD.MOV.U32 R69, RZ, RZ, R137 ;  /* 0x000000ffff457224 */ /* 0x000fc600078e0089 */
[----:B------:R-:W4:Y:S01]  /*fde0*/  LDL.LU.64 R118, [R1+0x1e48] ;  /* 0x001e480001767983 */ /* 0x000f220000300a00 */
[----:B------:R-:W-:-:S03]  /*fdf0*/  MOV R68, R138 ;  /* 0x0000008a00447202 */ /* 0x000fc60000000f00 */
[----:B------:R-:W4:Y:S04]  /*fe00*/  LDL.LU.64 R116, [R1+0x1e40] ;  /* 0x001e400001747983 */ /* 0x000f280000300a00 */
[----:B------:R-:W4:Y:S04]  /*fe10*/  LDL.LU R136, [R1+0x100] ;  /* 0x0001000001887983 */ /* 0x000f280000300800 */
[----:B------:R-:W4:Y:S04]  /*fe20*/  LDL.LU R137, [R1+0x104] ;  /* 0x0001040001897983 */ /* 0x000f280000300800 */
[----:B------:R-:W4:Y:S01]  /*fe30*/  LDL.LU R138, [R1+0x108] ;  /* 0x00010800018a7983 */ /* 0x000f220000300800 */
[----:B------:R-:W-:-:S03]  /*fe40*/  IMAD.MOV.U32 R99, RZ, RZ, R143 ;  /* 0x000000ffff637224 */ /* 0x000fc600078e008f */
[----:B------:R-:W4:Y:S04]  /*fe50*/  LDL.LU R199, [R1+0x10c] ;  /* 0x00010c0001c77983 */ /* 0x000f280000300800 */
[----:B------:R-:W4:Y:S04]  /*fe60*/  LDL.LU R140, [R1+0x110] ;  /* 0x00011000018c7983 */ /* 0x000f280000300800 */
[----:B------:R-:W4:Y:S01]  /*fe70*/  LDL.LU R141, [R1+0x114] ;  /* 0x00011400018d7983 */ /* 0x000f220000300800 */
[----:B------:R-:W-:-:S03]  /*fe80*/  MOV R102, R146 ;  /* 0x0000009200667202 */ /* 0x000fc60000000f00 */
[----:B------:R-:W4:Y:S01]  /*fe90*/  LDL.LU R142, [R1+0x118] ;  /* 0x00011800018e7983 */ /* 0x000f220000300800 */
[----:B------:R-:W-:-:S03]  /*fea0*/  IMAD.MOV.U32 R103, RZ, RZ, R147 ;  /* 0x000000ffff677224 */ /* 0x000fc600078e0093 */
[----:B------:R-:W4:Y:S04]  /*feb0*/  LDL.LU R143, [R1+0x11c] ;  /* 0x00011c00018f7983 */ /* 0x000f280000300800 */
[----:B------:R-:W4:Y:S01]  /*fec0*/  LDL.LU R144, [R1+0x120] ;  /* 0x0001200001907983 */ /* 0x000f220000300800 */
[----:B------:R-:W-:-:S03]  /*fed0*/  MOV R105, R149 ;  /* 0x0000009500697202 */ /* 0x000fc60000000f00 */
[----:B------:R-:W4:Y:S01]  /*fee0*/  LDL.LU R145, [R1+0x124] ;  /* 0x0001240001917983 */ /* 0x000f220000300800 */
[----:B------:R-:W-:-:S03]  /*fef0*/  IMAD.MOV.U32 R106, RZ, RZ, R150 ;  /* 0x000000ffff6a7224 */ /* 0x000fc600078e0096 */
[----:B------:R-:W4:Y:S01]  /*ff00*/  LDL.LU R146, [R1+0x128] ;  /* 0x0001280001927983 */ /* 0x000f220000300800 */
[----:B------:R-:W-:-:S03]  /*ff10*/  MOV R107, R151 ;  /* 0x00000097006b7202 */ /* 0x000fc60000000f00 */
[----:B------:R-:W4:Y:S04]  /*ff20*/  LDL.LU R147, [R1+0x12c] ;  /* 0x00012c0001937983 */ /* 0x000f280000300800 */
[----:B------:R-:W4:Y:S01]  /*ff30*/  LDL.LU R148, [R1+0x130] ;  /* 0x0001300001947983 */ /* 0x000f220000300800 */
[----:B------:R-:W-:-:S03]  /*ff40*/  IMAD.MOV.U32 R109, RZ, RZ, R153 ;  /* 0x000000ffff6d7224 */ /* 0x000fc600078e0099 */
[----:B------:R-:W4:Y:S01]  /*ff50*/  LDL.LU R149, [R1+0x134] ;  /* 0x0001340001957983 */ /* 0x000f220000300800 */
[----:B------:R-:W-:-:S03]  /*ff60*/  MOV R110, R154 ;  /* 0x0000009a006e7202 */ /* 0x000fc60000000f00 */
[----:B------:R-:W4:Y:S04]  /*ff70*/  LDL.LU R150, [R1+0x138] ;  /* 0x0001380001967983 */ /* 0x000f280000300800 */
[----:B------:R-:W4:Y:S01]  /*ff80*/  LDL.LU R151, [R1+0x13c] ;  /* 0x00013c0001977983 */ /* 0x000f220000300800 */
[----:B------:R-:W-:-:S03]  /*ff90*/  IMAD.MOV.U32 R112, RZ, RZ, R156 ;  /* 0x000000ffff707224 */ /* 0x000fc600078e009c */
[----:B------:R-:W4:Y:S04]  /*ffa0*/  LDL.LU R152, [R1+0x140] ;  /* 0x0001400001987983 */ /* 0x000f280000300800 */
        /* <DEDUP_REMOVED lines=14> */
[----:B------:R-:W4:Y:S01]  /*10090*/  LDL.LU R167, [R1+0x17c] ;  /* 0x00017c0001a77983 */ /* 0x000f220000300800 */
[----:B------:R-:W-:-:S03]  /*100a0*/  MOV R85, R129 ;  /* 0x0000008100557202 */ /* 0x000fc60000000f00 */
[----:B------:R-:W4:Y:S01]  /*100b0*/  LDL.LU R168, [R1+0x180] ;  /* 0x0001800001a87983 */ /* 0x000f220000300800 */
[----:B------:R-:W-:-:S03]  /*100c0*/  MOV R129, R173 ;  /* 0x000000ad00817202 */ /* 0x000fc60000000f00 */
        /* <DEDUP_REMOVED lines=49> */
[----:B------:R-:W-:Y:S04]  /*103e0*/  STL [R1+0x1bb0], R104 ;  /* 0x001bb06801007387 */ /* 0x000fe80000100800 */
[----:B------:R-:W-:Y:S04]  /*103f0*/  STL.64 [R1+0x1ba8], R100 ;  /* 0x001ba86401007387 */ /* 0x000fe80000100a00 */
[----:B------:R-:W-:Y:S04]  /*10400*/  STL [R1+0x1ba4], R98 ;  /* 0x001ba46201007387 */ /* 0x000fe80000100800 */
[----:B------:R-:W-:Y:S04]  /*10410*/  STL [R1+0x1ba0], R97 ;  /* 0x001ba06101007387 */ /* 0x000fe80000100800 */
[----:B------:R1:W-:Y:S04]  /*10420*/  STL [R1+0x1b9c], R95 ;  /* 0x001b9c5f01007387 */ /* 0x0003e80000100800 */
[----:B-1----:R-:W2:Y:S01]  /*10430*/  LDL.LU R95, [R1+0x5c] ;  /* 0x00005c00015f7983 */ /* 0x002ea20000300800 */
[----:B------:R-:W-:-:S13]  /*10440*/  FSETP.GEU.AND P1, PT, R92, -126, PT ;  /* 0xc2fc00005c00780b */ /* 0x000fda0003f2e000 */
[----:B------:R-:W-:-:S04]  /*10450*/  @!P1 FMUL R92, R92, 0.5 ;  /* 0x3f0000005c5c9820 */ /* 0x000fc80000400000 */
[----:B------:R-:W1:Y:S02]  /*10460*/  MUFU.EX2 R71, R92 ;  /* 0x0000005c00477308 */ /* 0x000e640000000800 */
[----:B-1----:R-:W-:Y:S01]  /*10470*/  @!P1 FMUL R71, R71, R71 ;  /* 0x0000004747479220 */ /* 0x002fe20000400000 */
[----:B------:R-:W-:Y:S01]  /*10480*/  FSETP.GEU.AND P1, PT, R93, -126, PT ;  /* 0xc2fc00005d00780b */ /* 0x000fe20003f2e000 */
[----:B------:R-:W-:-:S12]  /*10490*/  IMAD.MOV.U32 R92, RZ, RZ, R70 ;  /* 0x000000ffff5c7224 */ /* 0x000fd800078e0046 */
[----:B------:R-:W-:-:S04]  /*104a0*/  @!P1 FMUL R93, R93, 0.5 ;  /* 0x3f0000005d5d9820 */ /* 0x000fc80000400000 */
[----:B------:R-:W1:Y:S02]  /*104b0*/  MUFU.EX2 R70, R93 ;  /* 0x0000005d00467308 */ /* 0x000e640000000800 */
[----:B-1----:R-:W-:Y:S01]  /*104c0*/  @!P1 FMUL R70, R70, R70 ;  /* 0x0000004646469220 */ /* 0x002fe20000400000 */
[----:B------:R-:W-:Y:S02]  /*104d0*/  FSETP.GEU.AND P1, PT, R94, -126, PT ;  /* 0xc2fc00005e00780b */ /* 0x000fe40003f2e000 */
[----:B------:R-:W-:-:S11]  /*104e0*/  MOV R93, R69 ;  /* 0x00000045005d7202 */ /* 0x000fd60000000f00 */
[----:B------:R-:W-:-:S04]  /*104f0*/  @!P1 FMUL R94, R94, 0.5 ;  /* 0x3f0000005e5e9820 */ /* 0x000fc80000400000 */
[----:B------:R-:W1:Y:S02]  /*10500*/  MUFU.EX2 R69, R94 ;  /* 0x0000005e00457308 */ /* 0x000e640000000800 */
[----:B-1----:R-:W-:Y:S01]  /*10510*/  @!P1 FMUL R69, R69, R69 ;  /* 0x0000004545459220 */ /* 0x002fe20000400000 */
[----:B------:R-:W-:Y:S01]  /*10520*/  FSETP.GEU.AND P1, PT, R96, -126, PT ;  /* 0xc2fc00006000780b */ /* 0x000fe20003f2e000 */
[----:B------:R-:W-:-:S12]  /*10530*/  IMAD.MOV.U32 R94, RZ, RZ, R68 ;  /* 0x000000ffff5e7224 */ /* 0x000fd800078e0044 */
[----:B------:R-:W-:-:S04]  /*10540*/  @!P1 FMUL R96, R96, 0.5 ;  /* 0x3f00000060609820 */ /* 0x000fc80000400000 */
[----:B------:R1:W3:Y:S02]  /*10550*/  MUFU.EX2 R68, R96 ;  /* 0x0000006000447308 */ /* 0x0002e40000000800 */
[----:B-1----:R-:W4:Y:S04]  /*10560*/  LDL.LU R96, [R1+0x60] ;  /* 0x0000600001607983 */ /* 0x002f280000300800 */
[----:B------:R-:W4:Y:S04]  /*10570*/  LDL.LU R97, [R1+0x64] ;  /* 0x0000640001617983 */ /* 0x000f280000300800 */
[----:B------:R-:W2:Y:S04]  /*10580*/  LDL.LU R98, [R1+0x68] ;  /* 0x0000680001627983 */ /* 0x000ea80000300800 */
[----:B------:R-:W3:Y:S04]  /*10590*/  LDL.LU R100, [R1+0x70] ;  /* 0x0000700001647983 */ /* 0x000ee80000300800 */
[----:B------:R-:W3:Y:S04]  /*105a0*/  LDL.LU R101, [R1+0x74] ;  /* 0x0000740001657983 */ /* 0x000ee80000300800 */
[----:B------:R-:W4:Y:S04]  /*105b0*/  LDL.LU R104, [R1+0x80] ;  /* 0x0000800001687983 */ /* 0x000f280000300800 */
[----:B------:R-:W2:Y:S04]  /*105c0*/  LDL.LU R108, [R1+0x90] ;  /* 0x00009000016c7983 */ /* 0x000ea80000300800 */
[----:B------:R-:W3:Y:S04]  /*105d0*/  LDL.LU R111, [R1+0x9c] ;  /* 0x00009c00016f7983 */ /* 0x000ee80000300800 */
[----:B------:R-:W4:Y:S04]  /*105e0*/  LDL.LU R113, [R1+0xa4] ;  /* 0x0000a40001717983 */ /* 0x000f280000300800 */
[----:B------:R-:W2:Y:S04]  /*105f0*/  LDL.LU R114, [R1+0xa8] ;  /* 0x0000a80001727983 */ /* 0x000ea80000300800 */
[----:B------:R-:W2:Y:S04]  /*10600*/  LDL.LU R115, [R1+0xac] ;  /* 0x0000ac0001737983 */ /* 0x000ea80000300800 */
[----:B------:R-:W3:Y:S04]  /*10610*/  LDL.LU R116, [R1+0xb0] ;  /* 0x0000b00001747983 */ /* 0x000ee80000300800 */
[----:B------:R-:W3:Y:S04]  /*10620*/  LDL.LU R117, [R1+0xb4] ;  /* 0x0000b40001757983 */ /* 0x000ee80000300800 */
[----:B------:R-:W4:Y:S04]  /*10630*/  LDL.LU R118, [R1+0xb8] ;  /* 0x0000b80001767983 */ /* 0x000f280000300800 */
        /* <DEDUP_REMOVED lines=10> */
[----:B------:R-:W4:Y:S04]  /*106e0*/  LDL.LU R130, [R1+0xe8] ;  /* 0x0000e80001827983 */ /* 0x000f280000300800 */
[----:B------:R-:W4:Y:S04]  /*106f0*/  LDL.LU R131, [R1+0xec] ;  /* 0x0000ec0001837983 */ /* 0x000f280000300800 */
[----:B------:R-:W2:Y:S04]  /*10700*/  LDL.LU R132, [R1+0xf0] ;  /* 0x0000f00001847983 */ /* 0x000ea80000300800 */
[----:B------:R-:W2:Y:S04]  /*10710*/  LDL.LU R133, [R1+0xf4] ;  /* 0x0000f40001857983 */ /* 0x000ea80000300800 */
[----:B------:R-:W3:Y:S04]  /*10720*/  LDL.LU R134, [R1+0xf8] ;  /* 0x0000f80001867983 */ /* 0x000ee80000300800 */
[----:B------:R-:W3:Y:S01]  /*10730*/  LDL.LU R135, [R1+0xfc] ;  /* 0x0000fc0001877983 */ /* 0x000ee20000300800 */
[----:B------:R-:W-:Y:S01]  /*10740*/  MOV R139, R199 ;  /* 0x000000c7008b7202 */ /* 0x000fe20000000f00 */
[----:B------:R-:W-:-:S05]  /*10750*/  IMAD.MOV.U32 R199, RZ, RZ, R3 ;  /* 0x000000ffffc77224 */ /* 0x000fca00078e0003 */
        /* <DEDUP_REMOVED lines=32> */
[----:B---3--:R-:W-:Y:S04]  /*10960*/  STL.64 [R1+0x1d18], R134 ;  /* 0x001d188601007387 */ /* 0x008fe80000100a00 */
[----:B--2---:R-:W-:Y:S04]  /*10970*/  STL.64 [R1+0x1d10], R132 ;  /* 0x001d108401007387 */ /* 0x004fe80000100a00 */
[----:B----4-:R-:W-:Y:S04]  /*10980*/  STL.64 [R1+0x1d08], R130 ;  /* 0x001d088201007387 */ /* 0x010fe80000100a00 */
        /* <DEDUP_REMOVED lines=20> */
[----:B------:R2:W-:Y:S01]  /*10ad0*/  STL.64 [R1+0x1c60], R88 ;  /* 0x001c605801007387 */ /* 0x0005e20000100a00 */
[----:B-1----:R-:W-:Y:S01]  /*10ae0*/  MOV R98, R63 ;  /* 0x0000003f00627202 */ /* 0x002fe20000000f00 */
[----:B------:R-:W-:-:S02]  /*10af0*/  IMAD.MOV.U32 R99, RZ, RZ, R61 ;  /* 0x000000ffff637224 */ /* 0x000fc400078e003d */
[----:B--2---:R-:W2:Y:S04]  /*10b00*/  LDL.LU R88, [R1+0x200] ;  /* 0x0002000001587983 */ /* 0x004ea80000300800 */
[----:B------:R-:W2:Y:S04]  /*10b10*/  LDL.LU R89, [R1+0x204] ;  /* 0x0002040001597983 */ /* 0x000ea80000300800 */
[----:B------:R-:W2:Y:S04]  /*10b20*/  LDL.LU R90, [R1+0x208] ;  /* 0x00020800015a7983 */ /* 0x000ea80000300800 */
[----:B------:R-:W2:Y:S04]  /*10b30*/  LDL.LU R91, [R1+0x20c] ;  /* 0x00020c00015b7983 */ /* 0x000ea80000300800 */
[----:B------:R-:W2:Y:S04]  /*10b40*/  LDL.LU R92, [R1+0x210] ;  /* 0x00021000015c7983 */ /* 0x000ea80000300800 */
[----:B------:R-:W2:Y:S04]  /*10b50*/  LDL.LU R93, [R1+0x214] ;  /* 0x00021400015d7983 */ /* 0x000ea80000300800 */
[----:B------:R-:W2:Y:S04]  /*10b60*/  LDL.LU R94, [R1+0x218] ;  /* 0x00021800015e7983 */ /* 0x000ea80000300800 */
[----:B------:R-:W2:Y:S01]  /*10b70*/  LDL.LU R95, [R1+0x21c] ;  /* 0x00021c00015f7983 */ /* 0x000ea20000300800 */
[----:B------:R-:W-:-:S03]  /*10b80*/  MOV R100, R67 ;  /* 0x0000004300647202 */ /* 0x000fc60000000f00 */
[----:B------:R-:W2:Y:S01]  /*10b90*/  LDL.LU R96, [R1+0x220] ;  /* 0x0002200001607983 */ /* 0x000ea20000300800 */
[----:B------:R-:W-:-:S03]  /*10ba0*/  IMAD.MOV.U32 R101, RZ, RZ, R65 ;  /* 0x000000ffff657224 */ /* 0x000fc600078e0041 */
[----:B------:R-:W2:Y:S04]  /*10bb0*/  LDL.LU R97, [R1+0x224] ;  /* 0x0002240001617983 */ /* 0x000ea80000300800 */
[----:B------:R-:W3:Y:S04]  /*10bc0*/  LDL.LU R63, [R1+0x1e2c] ;  /* 0x001e2c00013f7983 */ /* 0x000ee80000300800 */
[----:B------:R-:W3:Y:S04]  /*10bd0*/  LDL.LU R61, [R1+0x1e28] ;  /* 0x001e2800013d7983 */ /* 0x000ee80000300800 */
[----:B------:R-:W2:Y:S04]  /*10be0*/  LDL.LU R67, [R1+0x1e24] ;  /* 0x001e240001437983 */ /* 0x000ea80000300800 */
[----:B------:R-:W2:Y:S01]  /*10bf0*/  LDL.LU R65, [R1+0x1e20] ;  /* 0x001e200001417983 */ /* 0x000ea20000300800 */
[----:B------:R-:W-:Y:S01]  /*10c00*/  IADD3 R3, R216, 0x4280, RZ ;  /* 0x00004280d8037810 */ /* 0x000fe20007ffe0ff */
[----:B------:R-:W-:Y:S01]  /*10c10*/  @!P1 FMUL R68, R68, R68 ;  /* 0x0000004444449220 */ /* 0x000fe20000400000 */
        /* <DEDUP_REMOVED lines=115> */
[----:B------:R-:W-:Y:S02]  /*11350*/  F2FP.BF16.F32.PACK_AB R64, R70, R71 ;  /* 0x000000474640723e */ /* 0x000fe400000010ff */
[----:B------:R-:W-:Y:S01]  /*11360*/  F2FP.BF16.F32.PACK_AB R66, R68, R69 ;  /* 0x000000454442723e */ /* 0x000fe200000010ff */
[----:B------:R-:W-:Y:S01]  /*11370*/  UMOV UR7, 0x40000040 ;  /* 0x4000004000077882 */ /* 0x000fe20000000000 */
[----:B------:R-:W-:Y:S04]  /*11380*/  STL.64 [R1+0x1c58], R86 ;  /* 0x001c585601007387 */ /* 0x000fe80000100a00 */
[----:B------:R-:W-:Y:S04]  /*11390*/  STL.64 [R1+0x1c50], R84 ;  /* 0x001c505401007387 */ /* 0x000fe80000100a00 */
[----:B------:R-:W-:Y:S04]  /*113a0*/  STL.64 [R1+0x1c48], R82 ;  /* 0x001c485201007387 */ /* 0x000fe80000100a00 */
[----:B------:R-:W-:Y:S04]  /*113b0*/  STL.64 [R1+0x1c40], R80 ;  /* 0x001c405001007387 */ /* 0x000fe80000100a00 */
[----:B------:R-:W-:Y:S01]  /*113c0*/  STL.64 [R1+0x1c38], R78 ;  /* 0x001c384e01007387 */ /* 0x000fe20000100a00 */
[----:B--2---:R-:W-:-:S06]  /*113d0*/  WARPGROUP.ARRIVE ;  /* 0x00000000000079c5 */ /* 0x004fcc0000000000 */
[----:B------:R-:W-:Y:S01]  /*113e0*/  HGMMA.64x256x16.F32.BF16 R88, R64, gdesc[UR4].tnspB, R88, gsb0 ;  /* 0x43e0000440587df0 */ /* 0x000fe20008001858 */
[----:B------:R-:W-:Y:S04]  /*113f0*/  STL.64 [R1+0x1c30], R76 ;  /* 0x001c304c01007387 */ /* 0x000fe80000100a00 */
[----:B------:R-:W-:Y:S04]  /*11400*/  STL.64 [R1+0x1c28], R74 ;  /* 0x001c284a01007387 */ /* 0x000fe80000100a00 */
[----:B------:R-:W-:Y:S04]  /*11410*/  STL.64 [R1+0x1c20], R72 ;  /* 0x001c204801007387 */ /* 0x000fe80000100a00 */
        /* <DEDUP_REMOVED lines=204> */
[----:B------:R-:W4:Y:S04]  /*120e0*/  LDL.LU.64 R134, [R1+0x1c10] ;  /* 0x001c100001867983 */ /* 0x000f280000300a00 */
[----:B------:R-:W3:Y:S04]  /*120f0*/  LDL.LU.64 R132, [R1+0x1c08] ;  /* 0x001c080001847983 */ /* 0x000ee80000300a00 */
[----:B------:R-:W3:Y:S04]  /*12100*/  LDL.LU.64 R130, [R1+0x1c00] ;  /* 0x001c000001827983 */ /* 0x000ee80000300a00 */
[----:B------:R-:W3:Y:S04]  /*12110*/  LDL.LU R128, [R1+0x1bf8] ;  /* 0x001bf80001807983 */ /* 0x000ee80000300800 */
[----:B------:R-:W3:Y:S04]  /*12120*/  LDL.LU.64 R126, [R1+0x1bf0] ;  /* 0x001bf000017e7983 */ /* 0x000ee80000300a00 */
[----:B------:R-:W3:Y:S04]  /*12130*/  LDL.LU.64 R124, [R1+0x1be8] ;  /* 0x001be800017c7983 */ /* 0x000ee80000300a00 */
[----:B------:R-:W3:Y:S04]  /*12140*/  LDL.LU.64 R122, [R1+0x1be0] ;  /* 0x001be000017a7983 */ /* 0x000ee80000300a00 */
[----:B------:R-:W3:Y:S04]  /*12150*/  LDL.LU.64 R120, [R1+0x1bd8] ;  /* 0x001bd80001787983 */ /* 0x000ee80000300a00 */
[----:B------:R-:W3:Y:S04]  /*12160*/  LDL.LU.64 R118, [R1+0x1bd0] ;  /* 0x001bd00001767983 */ /* 0x000ee80000300a00 */
[----:B------:R-:W3:Y:S04]  /*12170*/  LDL.LU.64 R116, [R1+0x1bc8] ;  /* 0x001bc80001747983 */ /* 0x000ee80000300a00 */
[----:B------:R-:W3:Y:S04]  /*12180*/  LDL.LU.64 R114, [R1+0x1bc0] ;  /* 0x001bc00001727983 */ /* 0x000ee80000300a00 */
[----:B------:R-:W3:Y:S04]  /*12190*/  LDL.LU R113, [R1+0x1bbc] ;  /* 0x001bbc0001717983 */ /* 0x000ee80000300800 */
[----:B------:R-:W3:Y:S04]  /*121a0*/  LDL.LU R111, [R1+0x1bb8] ;  /* 0x001bb800016f7983 */ /* 0x000ee80000300800 */
[----:B------:R-:W3:Y:S04]  /*121b0*/  LDL.LU R108, [R1+0x1bb4] ;  /* 0x001bb400016c7983 */ /* 0x000ee80000300800 */
[----:B------:R-:W2:Y:S04]  /*121c0*/  LDL.LU R104, [R1+0x1bb0] ;  /* 0x001bb00001687983 */ /* 0x000ea80000300800 */
[----:B------:R-:W4:Y:S04]  /*121d0*/  LDL.LU.64 R100, [R1+0x1ba8] ;  /* 0x001ba80001647983 */ /* 0x000f280000300a00 */
[----:B------:R-:W3:Y:S04]  /*121e0*/  LDL.LU R98, [R1+0x1ba4] ;  /* 0x001ba40001627983 */ /* 0x000ee80000300800 */
[----:B------:R-:W2:Y:S04]  /*121f0*/  LDL.LU R97, [R1+0x1ba0] ;  /* 0x001ba00001617983 */ /* 0x000ea80000300800 */
[----:B------:R-:W4:Y:S01]  /*12200*/  LDL.LU R95, [R1+0x1b9c] ;  /* 0x001b9c00015f7983 */ /* 0x000f220000300800 */
        /* <DEDUP_REMOVED lines=14> */
[----:B------:R-:W1:Y:S01]  /*122f0*/  MUFU.EX2 R64, R104 ;  /* 0x0000006800407308 */ /* 0x000e620000000800 */
[----:B------:R-:W-:Y:S04]  /*12300*/  STL [R1+0xdac], R67 ;  /* 0x000dac4301007387 */ /* 0x000fe80000100800 */
[----:B------:R-:W-:Y:S04]  /*12310*/  STL [R1+0xda8], R66 ;  /* 0x000da84201007387 */ /* 0x000fe80000100800 */
[----:B------:R-:W-:Y:S01]  /*12320*/  STL [R1+0xdb4], R65 ;  /* 0x000db44101007387 */ /* 0x000fe20000100800 */
[----:B-1----:R-:W-:-:S05]  /*12330*/  @!P1 FMUL R64, R64, R64 ;  /* 0x0000004040409220 */ /* 0x002fca0000400000 */
[----:B------:R1:W-:Y:S04]  /*12340*/  STL [R1+0xdb0], R64 ;  /* 0x000db04001007387 */ /* 0x0003e80000100800 */
[----:B------:R-:W-:Y:S04]  /*12350*/  STL [R1+0x1b98], R139 ;  /* 0x001b988b01007387 */ /* 0x000fe80000100800 */
        /* <DEDUP_REMOVED lines=11> */
[----:B------:R-:W-:Y:S01]  /*12410*/  STL [R1+0x1b38], R113 ;  /* 0x001b387101007387 */ /* 0x000fe20000100800 */
[----:B------:R-:W-:-:S03]  /*12420*/  F2FP.BF16.F32.PACK_AB R62, R64, R65 ;  /* 0x00000041403e723e */ /* 0x000fc600000010ff */
[----:B------:R-:W-:Y:S01]  /*12430*/  STL [R1+0x1b34], R111 ;  /* 0x001b346f01007387 */ /* 0x000fe20000100800 */
[----:B------:R-:W-:-:S03]  /*12440*/  F2FP.BF16.F32.PACK_AB R60, R66, R67 ;  /* 0x00000043423c723e */ /* 0x000fc600000010ff */
[----:B------:R-:W-:Y:S04]  /*12450*/  STL [R1+0x1b30], R108 ;  /* 0x001b306c01007387 */ /* 0x000fe80000100800 */
[----:B------:R-:W-:Y:S04]  /*12460*/  STL [R1+0x1b2c], R101 ;  /* 0x001b2c6501007387 */ /* 0x000fe80000100800 */
        /* <DEDUP_REMOVED lines=108> */
[----:B------:R-:W-:Y:S01]  /*12b30*/  MOV R214, R115 ;  /* 0x0000007300d67202 */ /* 0x000fe20000000f00 */
[----:B------:R-:W-:Y:S01]  /*12b40*/  IMAD.MOV.U32 R242, RZ, RZ, R88 ;  /* 0x000000fffff27224 */ /* 0x000fe200078e0058 */
[----:B------:R-:W-:Y:S01]  /*12b50*/  MOV R217, R113 ;  /* 0x0000007100d97202 */ /* 0x000fe20000000f00 */
[----:B------:R-:W4:Y:S01]  /*12b60*/  LDL.LU.64 R114, [R1+0x1b40] ;  /* 0x001b400001727983 */ /* 0x000f220000300a00 */
[----:B------:R-:W-:Y:S01]  /*12b70*/  MOV R243, R87 ;  /* 0x0000005700f37202 */ /* 0x000fe20000000f00 */
[----:B------:R-:W-:Y:S01]  /*12b80*/  IMAD.MOV.U32 R240, RZ, RZ, R90 ;  /* 0x000000fffff07224 */ /* 0x000fe200078e005a */
[----:B------:R-:W-:Y:S01]  /*12b90*/  MOV R219, R111 ;  /* 0x0000006f00db7202 */ /* 0x000fe20000000f00 */
[----:B------:R-:W4:Y:S01]  /*12ba0*/  LDL.LU R113, [R1+0x1b38] ;  /* 0x001b380001717983 */ /* 0x000f220000300800 */
[----:B------:R-:W-:Y:S01]  /*12bb0*/  MOV R241, R89 ;  /* 0x0000005900f17202 */ /* 0x000fe20000000f00 */
[----:B------:R-:W-:Y:S01]  /*12bc0*/  IMAD.MOV.U32 R222, RZ, RZ, R108 ;  /* 0x000000ffffde7224 */ /* 0x000fe200078e006c */
[----:B------:R-:W-:Y:S01]  /*12bd0*/  MOV R239, R91 ;  /* 0x0000005b00ef7202 */ /* 0x000fe20000000f00 */
[----:B------:R-:W4:Y:S01]  /*12be0*/  LDL.LU R111, [R1+0x1b34] ;  /* 0x001b3400016f7983 */ /* 0x000f220000300800 */
[----:B------:R-:W-:Y:S01]  /*12bf0*/  IMAD.MOV.U32 R238, RZ, RZ, R92 ;  /* 0x000000ffffee7224 */ /* 0x000fe200078e005c */
[----:B------:R-:W-:Y:S01]  /*12c00*/  MOV R229, R101 ;  /* 0x0000006500e57202 */ /* 0x000fe20000000f00 */
[----:B------:R-:W-:Y:S01]  /*12c10*/  IMAD.MOV.U32 R236, RZ, RZ, R94 ;  /* 0x000000ffffec7224 */ /* 0x000fe200078e005e */
[----:B------:R-:W4:Y:S01]  /*12c20*/  LDL.LU R108, [R1+0x1b30] ;  /* 0x001b3000016c7983 */ /* 0x000f220000300800 */
[----:B------:R-:W-:Y:S01]  /*12c30*/  MOV R237, R93 ;  /* 0x0000005d00ed7202 */ /* 0x000fe20000000f00 */
[----:B------:R-:W-:Y:S01]  /*12c40*/  IMAD.MOV.U32 R234, RZ, RZ, R96 ;  /* 0x000000ffffea7224 */ /* 0x000fe200078e0060 */
[----:B------:R-:W-:Y:S01]  /*12c50*/  MOV R235, R95 ;  /* 0x0000005f00eb7202 */ /* 0x000fe20000000f00 */
[----:B------:R-:W4:Y:S01]  /*12c60*/  LDL.LU R101, [R1+0x1b2c] ;  /* 0x001b2c0001657983 */ /* 0x000f220000300800 */
[----:B------:R-:W-:Y:S01]  /*12c70*/  MOV R233, R97 ;  /* 0x0000006100e97202 */ /* 0x000fe20000000f00 */
[----:B------:R-:W-:-:S02]  /*12c80*/  IMAD.MOV.U32 R232, RZ, RZ, R98 ;  /* 0x000000ffffe87224 */ /* 0x000fc400078e0062 */
[----:B------:R-:W4:Y:S01]  /*12c90*/  LDL.LU R95, [R1+0x1b28] ;  /* 0x001b2800015f7983 */ /* 0x000f220000300800 */
[----:B------:R-:W-:Y:S01]  /*12ca0*/  MOV R231, R99 ;  /* 0x0000006300e77202 */ /* 0x000fe20000000f00 */
[----:B------:R-:W-:Y:S02]  /*12cb0*/  IMAD.MOV.U32 R230, RZ, RZ, R100 ;  /* 0x000000ffffe67224 */ /* 0x000fe400078e0064 */
[----:B------:R-:W-:Y:S01]  /*12cc0*/  STL.64 [R1+0x1b20], R242 ;  /* 0x001b20f201007387 */ /* 0x000fe20000100a00 */
[----:B------:R-:W-:Y:S01]  /*12cd0*/  IMAD.MOV.U32 R228, RZ, RZ, R102 ;  /* 0x000000ffffe47224 */ /* 0x000fe200078e0066 */
[----:B------:R-:W-:Y:S02]  /*12ce0*/  MOV R227, R103 ;  /* 0x0000006700e37202 */ /* 0x000fe40000000f00 */
[----:B------:R-:W-:Y:S01]  /*12cf0*/  STL.64 [R1+0x1b18], R240 ;  /* 0x001b18f001007387 */ /* 0x000fe20000100a00 */
[----:B------:R-:W-:Y:S01]  /*12d00*/  IMAD.MOV.U32 R226, RZ, RZ, R104 ;  /* 0x000000ffffe27224 */ /* 0x000fe200078e0068 */
[----:B------:R-:W-:-:S02]  /*12d10*/  MOV R225, R105 ;  /* 0x0000006900e17202 */ /* 0x000fc40000000f00 */
[----:B------:R-:W-:Y:S01]  /*12d20*/  STL.64 [R1+0x1b10], R238 ;  /* 0x001b10ee01007387 */ /* 0x000fe20000100a00 */
[----:B------:R-:W-:Y:S01]  /*12d30*/  IMAD.MOV.U32 R224, RZ, RZ, R106 ;  /* 0x000000ffffe07224 */ /* 0x000fe200078e006a */
[----:B------:R-:W-:Y:S02]  /*12d40*/  MOV R223, R107 ;  /* 0x0000006b00df7202 */ /* 0x000fe40000000f00 */
[----:B------:R-:W-:Y:S01]  /*12d50*/  STL.64 [R1+0x1b08], R236 ;  /* 0x001b08ec01007387 */ /* 0x000fe20000100a00 */
        /* <DEDUP_REMOVED lines=170> */
[----:B------:R-:W-:Y:S01]  /*13800*/  IMAD.MOV.U32 R244, RZ, RZ, R86 ;  /* 0x000000fffff47224 */ /* 0x000fe200078e0056 */
[----:B--2---:R-:W-:-:S06]  /*13810*/  WARPGROUP.ARRIVE ;  /* 0x00000000000079c5 */ /* 0x004fcc0000000000 */
[----:B------:R-:W-:Y:S01]  /*13820*/  HGMMA.64x256x16.F32.BF16 R116, R60, gdesc[UR4].tnspB, R116, gsb0 ;  /* 0x43e000043c747df0 */ /* 0x000fe20008001874 */
[----:B------:R-:W-:Y:S02]  /*13830*/  MOV R57, R77 ;  /* 0x0000004d00397202 */ /* 0x000fe40000000f00 */
[----:B------:R-:W-:Y:S02]  /*13840*/  WARPGROUP.DEPBAR.LE gsb0, 0x0 ;  /* 0x00008000000079c5 */ /* 0x000fe40000010000 */
[----:B------:R-:W-:Y:S04]  /*13850*/  STL [R1+0x7c], R147 ;  /* 0x00007c9301007387 */ /* 0x000fe80000100800 */
[----:B------:R-:W-:Y:S04]  /*13860*/  STL [R1+0x94], R153 ;  /* 0x0000949901007387 */ /* 0x000fe80000100800 */
[----:B------:R-:W-:Y:S04]  /*13870*/  STL [R1+0x98], R154 ;  /* 0x0000989a01007387 */ /* 0x000fe80000100800 */
[----:B------:R-:W-:Y:S04]  /*13880*/  STL.64 [R1+0xb0], R160 ;  /* 0x0000b0a001007387 */ /* 0x000fe80000100a00 */
        /* <DEDUP_REMOVED lines=59> */
[----:B------:R-:W4:Y:S04]  /*13c40*/  LDL.LU.64 R206, [R1+0x1a90] ;  /* 0x001a900001ce7983 */ /* 0x000f280000300a00 */
[----:B------:R-:W4:Y:S04]  /*13c50*/  LDL.LU.64 R204, [R1+0x1a88] ;  /* 0x001a880001cc7983 */ /* 0x000f280000300a00 */
[----:B------:R-:W4:Y:S04]  /*13c60*/  LDL.LU.64 R202, [R1+0x1a80] ;  /* 0x001a800001ca7983 */ /* 0x000f280000300a00 */
[----:B------:R-:W4:Y:S01]  /*13c70*/  LDL.LU.64 R200, [R1+0x1a78] ;  /* 0x001a780001c87983 */ /* 0x000f220000300a00 */
[----:B------:R-:W-:-:S03]  /*13c80*/  MOV R87, R139 ;  /* 0x0000008b00577202 */ /* 0x000fc60000000f00 */
        /* <DEDUP_REMOVED lines=31> */
[----:B------:R-:W-:-:S03]  /*13e80*/  IMAD.MOV.U32 R84, RZ, RZ, R136 ;  /* 0x000000ffff547224 */ /* 0x000fc600078e0088 */
[----:B------:R-:W4:Y:S01]  /*13e90*/  LDL.LU.64 R120, [R1+0x1a10] ;  /* 0x001a100001787983 */ /* 0x000f220000300a00 */
[----:B------:R-:W-:-:S03]  /*13ea0*/  MOV R85, R137 ;  /* 0x0000008900557202 */ /* 0x000fc60000000f00 */
[----:B------:R-:W4:Y:S01]  /*13eb0*/  LDL.LU.64 R118, [R1+0x1a08] ;  /* 0x001a080001767983 */ /* 0x000f220000300a00 */
[----:B------:R-:W-:-:S03]  /*13ec0*/  IMAD.MOV.U32 R86, RZ, RZ, R138 ;  /* 0x000000ffff567224 */ /* 0x000fc600078e008a */
[----:B------:R-:W4:Y:S01]  /*13ed0*/  LDL.LU.64 R116, [R1+0x1a00] ;  /* 0x001a000001747983 */ /* 0x000f220000300a00 */
[----:B------:R-:W-:-:S03]  /*13ee0*/  IMAD.MOV.U32 R88, RZ, RZ, R140 ;  /* 0x000000ffff587224 */ /* 0x000fc600078e008c */
[----:B------:R-:W4:Y:S01]  /*13ef0*/  LDL.LU R136, [R1+0x120] ;  /* 0x0001200001887983 */ /* 0x000f220000300800 */
[----:B------:R-:W-:-:S03]  /*13f00*/  MOV R89, R141 ;  /* 0x0000008d00597202 */ /* 0x000fc60000000f00 */
[----:B------:R-:W4:Y:S01]  /*13f10*/  LDL.LU R137, [R1+0x124] ;  /* 0x0001240001897983 */ /* 0x000f220000300800 */
        /* <DEDUP_REMOVED lines=19> */
[----:B------:R-:W-:-:S03]  /*14050*/  IMAD.MOV.U32 R100, RZ, RZ, R152 ;  /* 0x000000ffff647224 */ /* 0x000fc600078e0098 */
[----:B------:R-:W4:Y:S04]  /*14060*/  LDL.LU R148, [R1+0x150] ;  /* 0x0001500001947983 */ /* 0x000f280000300800 */
[----:B------:R-:W4:Y:S04]  /*14070*/  LDL.LU R149, [R1+0x154] ;  /* 0x0001540001957983 */ /* 0x000f280000300800 */
[----:B------:R-:W4:Y:S01]  /*14080*/  LDL.LU R150, [R1+0x158] ;  /* 0x0001580001967983 */ /* 0x000f220000300800 */
[----:B------:R-:W-:-:S03]  /*14090*/  MOV R60, R155 ;  /* 0x0000009b003c7202 */ /* 0x000fc60000000f00 */
[----:B------:R-:W4:Y:S01]  /*140a0*/  LDL.LU R151, [R1+0x15c] ;  /* 0x00015c0001977983 */ /* 0x000f220000300800 */
[----:B------:R-:W-:-:S03]  /*140b0*/  MOV R104, R156 ;  /* 0x0000009c00687202 */ /* 0x000fc60000000f00 */
[----:B------:R-:W4:Y:S01]  /*140c0*/  LDL.LU R152, [R1+0x160] ;  /* 0x0001600001987983 */ /* 0x000f220000300800 */
[----:B------:R-:W-:-:S03]  /*140d0*/  MOV R62, R157 ;  /* 0x0000009d003e7202 */ /* 0x000fc60000000f00 */
[----:B------:R-:W4:Y:S01]  /*140e0*/  LDL.LU R153, [R1+0x164] ;  /* 0x0001640001997983 */ /* 0x000f220000300800 */
[----:B------:R-:W-:-:S03]  /*140f0*/  IMAD.MOV.U32 R106, RZ, RZ, R158 ;  /* 0x000000ffff6a7224 */ /* 0x000fc600078e009e */
[----:B------:R-:W4:Y:S01]  /*14100*/  LDL.LU R154, [R1+0x168] ;  /* 0x00016800019a7983 */ /* 0x000f220000300800 */
[----:B------:R-:W-:-:S03]  /*14110*/  MOV R107, R159 ;  /* 0x0000009f006b7202 */ /* 0x000fc60000000f00 */
[----:B------:R-:W4:Y:S04]  /*14120*/  LDL.LU R155, [R1+0x16c] ;  /* 0x00016c00019b7983 */ /* 0x000f280000300800 */
[----:B------:R-:W4:Y:S04]  /*14130*/  LDL.LU R156, [R1+0x170] ;  /* 0x00017000019c7983 */ /* 0x000f280000300800 */
[----:B------:R-:W4:Y:S01]  /*14140*/  LDL.LU R157, [R1+0x174] ;  /* 0x00017400019d7983 */ /* 0x000f220000300800 */
[----:B------:R-:W-:-:S03]  /*14150*/  IMAD.MOV.U32 R110, RZ, RZ, R162 ;  /* 0x000000ffff6e7224 */ /* 0x000fc600078e00a2 */
[----:B------:R-:W4:Y:S04]  /*14160*/  LDL.LU R158, [R1+0x178] ;  /* 0x00017800019e7983 */ /* 0x000f280000300800 */
        /* <DEDUP_REMOVED lines=54> */
[----:B------:R-:W-:Y:S01]  /*144d0*/  STL [R1+0x1770], R111 ;  /* 0x0017706f01007387 */ /* 0x000fe20000100800 */
[----:B------:R-:W-:-:S13]  /*144e0*/  FSETP.GEU.AND P1, PT, R105, -126, PT ;  /* 0xc2fc00006900780b */ /* 0x000fda0003f2e000 */
        /* <DEDUP_REMOVED lines=11> */
[----:B------:R-:W1:Y:S01]  /*145a0*/  MUFU.EX2 R61, R103 ;  /* 0x00000067003d7308 */ /* 0x000e620000000800 */
[----:B------:R-:W-:Y:S01]  /*145b0*/  STL.64 [R1+0x1768], R108 ;  /* 0x0017686c01007387 */ /* 0x000fe20000100a00 */
[----:B-1----:R-:W-:Y:S01]  /*145c0*/  @!P1 FMUL R61, R61, R61 ;  /* 0x0000003d3d3d9220 */ /* 0x002fe20000400000 */
[----:B------:R-:W-:Y:S02]  /*145d0*/  FSETP.GEU.AND P1, PT, R102, -126, PT ;  /* 0xc2fc00006600780b */ /* 0x000fe40003f2e000 */
[----:B------:R-:W-:Y:S01]  /*145e0*/  STL [R1+0x1760], R101 ;  /* 0x0017606501007387 */ /* 0x000fe20000100800 */
[----:B------:R-:W-:-:S03]  /*145f0*/  MOV R103, R60 ;  /* 0x0000003c00677202 */ /* 0x000fc60000000f00 */
[----:B------:R1:W-:Y:S07]  /*14600*/  STL [R1+0x175c], R95 ;  /* 0x00175c5f01007387 */ /* 0x0003ee0000100800 */
[----:B------:R-:W-:Y:S01]  /*14610*/  @!P1 FMUL R102, R102, 0.5 ;  /* 0x3f00000066669820 */ /* 0x000fe20000400000 */
[----:B-1----:R-:W2:Y:S03]  /*14620*/  LDL.LU R95, [R1+0x7c] ;  /* 0x00007c00015f7983 */ /* 0x002ea60000300800 */
[----:B------:R1:W3:Y:S01]  /*14630*/  MUFU.EX2 R60, R102 ;  /* 0x00000066003c7308 */ /* 0x0002e20000000800 */
[----:B------:R-:W4:Y:S04]  /*14640*/  LDL.LU R101, [R1+0x94] ;  /* 0x0000940001657983 */ /* 0x000f280000300800 */
[----:B-1----:R-:W3:Y:S04]  /*14650*/  LDL.LU R102, [R1+0x98] ;  /* 0x0000980001667983 */ /* 0x002ee80000300800 */
[----:B------:R-:W2:Y:S04]  /*14660*/  LDL.LU R108, [R1+0xb0] ;  /* 0x0000b000016c7983 */ /* 0x000ea80000300800 */
[----:B------:R-:W2:Y:S04]  /*14670*/  LDL.LU R109, [R1+0xb4] ;  /* 0x0000b400016d7983 */ /* 0x000ea80000300800 */
[----:B------:R-:W4:Y:S04]  /*14680*/  LDL.LU R111, [R1+0xbc] ;  /* 0x0000bc00016f7983 */ /* 0x000f280000300800 */
[----:B------:R-:W3:Y:S04]  /*14690*/  LDL.LU R113, [R1+0xc4] ;  /* 0x0000c40001717983 */ /* 0x000ee80000300800 */
[----:B------:R-:W2:Y:S04]  /*146a0*/  LDL.LU R114, [R1+0xc8] ;  /* 0x0000c80001727983 */ /* 0x000ea80000300800 */
[----:B------:R-:W2:Y:S04]  /*146b0*/  LDL.LU R115, [R1+0xcc] ;  /* 0x0000cc0001737983 */ /* 0x000ea80000300800 */
[----:B------:R-:W4:Y:S04]  /*146c0*/  LDL.LU R116, [R1+0xd0] ;  /* 0x0000d00001747983 */ /* 0x000f280000300800 */
[----:B------:R-:W4:Y:S04]  /*146d0*/  LDL.LU R117, [R1+0xd4] ;  /* 0x0000d40001757983 */ /* 0x000f280000300800 */
[----:B------:R-:W3:Y:S04]  /*146e0*/  LDL.LU R118, [R1+0xd8] ;  /* 0x0000d80001767983 */ /* 0x000ee80000300800 */
        /* <DEDUP_REMOVED lines=10> */
[----:B------:R-:W3:Y:S04]  /*14790*/  LDL.LU R130, [R1+0x108] ;  /* 0x0001080001827983 */ /* 0x000ee80000300800 */
[----:B------:R-:W3:Y:S04]  /*147a0*/  LDL.LU R131, [R1+0x10c] ;  /* 0x00010c0001837983 */ /* 0x000ee80000300800 */
[----:B------:R-:W2:Y:S04]  /*147b0*/  LDL.LU R132, [R1+0x110] ;  /* 0x0001100001847983 */ /* 0x000ea80000300800 */
[----:B------:R-:W2:Y:S04]  /*147c0*/  LDL.LU R133, [R1+0x114] ;  /* 0x0001140001857983 */ /* 0x000ea80000300800 */
[----:B------:R-:W4:Y:S04]  /*147d0*/  LDL.LU R134, [R1+0x118] ;  /* 0x0001180001867983 */ /* 0x000f280000300800 */
[----:B------:R-:W4:Y:S01]  /*147e0*/  LDL.LU R135, [R1+0x11c] ;  /* 0x00011c0001877983 */ /* 0x000f220000300800 */
[----:B------:R-:W-:Y:S01]  /*147f0*/  IMAD.MOV.U32 R139, RZ, RZ, R191 ;  /* 0x000000ffff8b7224 */ /* 0x000fe200078e00bf */
[----:B------:R-:W-:-:S05]  /*14800*/  MOV R191, R3 ;  /* 0x0000000300bf7202 */ /* 0x000fca0000000f00 */
        /* <DEDUP_REMOVED lines=28> */
[----:B----4-:R-:W-:Y:S04]  /*149d0*/  STL.64 [R1+0x18f0], R134 ;  /* 0x0018f08601007387 */ /* 0x010fe80000100a00 */
[----:B--2---:R-:W-:Y:S04]  /*149e0*/  STL.64 [R1+0x18e8], R132 ;  /* 0x0018e88401007387 */ /* 0x004fe80000100a00 */
[----:B---3--:R-:W-:Y:S04]  /*149f0*/  STL.64 [R1+0x18e0], R130 ;  /* 0x0018e08201007387 */ /* 0x008fe80000100a00 */
        /* <DEDUP_REMOVED lines=34> */
[----:B------:R-:W2:Y:S04]  /*14c20*/  LDL.LU R97, [R1+0x224] ;  /* 0x0002240001617983 */ /* 0x000ea80000300800 */
[----:B------:R-:W3:Y:S04]  /*14c30*/  LDL.LU R55, [R1+0x19e4] ;  /* 0x0019e40001377983 */ /* 0x000ee80000300800 */
[----:B------:R-:W3:Y:S04]  /*14c40*/  LDL.LU R53, [R1+0x19e0] ;  /* 0x0019e00001357983 */ /* 0x000ee80000300800 */
[----:B------:R-:W2:Y:S04]  /*14c50*/  LDL.LU R59, [R1+0x19dc] ;  /* 0x0019dc00013b7983 */ /* 0x000ea80000300800 */
[----:B------:R-:W2:Y:S01]  /*14c60*/  LDL.LU R57, [R1+0x19d8] ;  /* 0x0019d80001397983 */ /* 0x000ea20000300800 */
[----:B------:R-:W-:-:S02]  /*14c70*/  VIADD R3, R216, 0x4380 ;  /* 0x00004380d8037836 */ /* 0x000fc40000000000 */
[----:B------:R-:W-:Y:S01]  /*14c80*/  @!P1 FMUL R60, R60, R60 ;  /* 0x0000003c3c3c9220 */ /* 0x000fe20000400000 */
        /* <DEDUP_REMOVED lines=114> */
[----:B------:R-:W-:Y:S02]  /*153b0*/  MOV R215, R0 ;  /* 0x0000000000d77202 */ /* 0x000fe40000000f00 */
        /* <DEDUP_REMOVED lines=234> */
[----:B------:R-:W2:Y:S04]  /*16260*/  LDL.LU.64 R108, [R1+0x1768] ;  /* 0x00176800016c7983 */ /* 0x000ea80000300a00 */
[----:B------:R-:W4:Y:S04]  /*16270*/  LDL.LU R101, [R1+0x1760] ;  /* 0x0017600001657983 */ /* 0x000f280000300800 */
[----:B------:R-:W3:Y:S01]  /*16280*/  LDL.LU R95, [R1+0x175c] ;  /* 0x00175c00015f7983 */ /* 0x000ee20000300800 */
[----:B--2---:R-:W-:-:S13]  /*16290*/  FSETP.GEU.AND P1, PT, R109, -126, PT ;  /* 0xc2fc00006d00780b */ /* 0x004fda0003f2e000 */
[----:B------:R-:W-:-:S04]  /*162a0*/  @!P1 FMUL R109, R109, 0.5 ;  /* 0x3f0000006d6d9820 */ /* 0x000fc80000400000 */
[----:B------:R-:W1:Y:S02]  /*162b0*/  MUFU.EX2 R58, R109 ;  /* 0x0000006d003a7308 */ /* 0x000e640000000800 */
[----:B-1----:R-:W-:Y:S01]  /*162c0*/  @!P1 FMUL R58, R58, R58 ;  /* 0x0000003a3a3a9220 */ /* 0x002fe20000400000 */
[----:B------:R-:W-:-:S13]  /*162d0*/  FSETP.GEU.AND P1, PT, R108, -126, PT ;  /* 0xc2fc00006c00780b */ /* 0x000fda0003f2e000 */
[----:B------:R-:W-:-:S04]  /*162e0*/  @!P1 FMUL R108, R108, 0.5 ;  /* 0x3f0000006c6c9820 */ /* 0x000fc80000400000 */
[----:B------:R-:W1:Y:S02]  /*162f0*/  MUFU.EX2 R57, R108 ;  /* 0x0000006c00397308 */ /* 0x000e640000000800 */
[----:B-1----:R-:W-:Y:S01]  /*16300*/  @!P1 FMUL R57, R57, R57 ;  /* 0x0000003939399220 */ /* 0x002fe20000400000 */
[----:B----4-:R-:W-:-:S13]  /*16310*/  FSETP.GEU.AND P1, PT, R101, -126, PT ;  /* 0xc2fc00006500780b */ /* 0x010fda0003f2e000 */
        /* <DEDUP_REMOVED lines=8> */
[----:B---3--:R-:W-:Y:S04]  /*163a0*/  STL.64 [R1+0x1748], R132 ;  /* 0x0017488401007387 */ /* 0x008fe80000100a00 */
[----:B------:R-:W-:Y:S04]  /*163b0*/  STL.64 [R1+0x1740], R130 ;  /* 0x0017408201007387 */ /* 0x000fe80000100a00 */
[----:B------:R-:W-:Y:S04]  /*163c0*/  STL [R1+0x1738], R128 ;  /* 0x0017388001007387 */ /* 0x000fe80000100800 */
[----:B------:R-:W-:Y:S04]  /*163d0*/  STL.64 [R1+0x1730], R126 ;  /* 0x0017307e01007387 */ /* 0x000fe80000100a00 */
[----:B------:R-:W-:Y:S04]  /*163e0*/  STL.64 [R1+0x1728], R124 ;  /* 0x0017287c01007387 */ /* 0x000fe80000100a00 */
[----:B------:R-:W-:Y:S04]  /*163f0*/  STL.64 [R1+0x1720], R122 ;  /* 0x0017207a01007387 */ /* 0x000fe80000100a00 */
[----:B------:R-:W-:Y:S04]  /*16400*/  STL.64 [R1+0x1718], R120 ;  /* 0x0017187801007387 */ /* 0x000fe80000100a00 */
[----:B------:R-:W-:Y:S01]  /*16410*/  STL.64 [R1+0x1710], R118 ;  /* 0x0017107601007387 */ /* 0x000fe20000100a00 */
[----:B------:R-:W-:-:S03]  /*16420*/  F2FP.BF16.F32.PACK_AB R54, R56, R57 ;  /* 0x000000393836723e */ /* 0x000fc600000010ff */
[----:B------:R-:W-:Y:S01]  /*16430*/  STL.64 [R1+0x1708], R116 ;  /* 0x0017087401007387 */ /* 0x000fe20000100a00 */
[----:B------:R-:W-:-:S03]  /*16440*/  F2FP.BF16.F32.PACK_AB R52, R58, R95 ;  /* 0x0000005f3a34723e */ /* 0x000fc600000010ff */
[----:B------:R-:W-:Y:S04]  /*16450*/  STL.64 [R1+0x1700], R114 ;  /* 0x0017007201007387 */ /* 0x000fe80000100a00 */
        /* <DEDUP_REMOVED lines=66> */
[----:B------:R-:W-:-:S05]  /*16880*/  VIADD R3, R216, 0x4400 ;  /* 0x00004400d8037836 */ /* 0x000fca0000000000 */
[----:B------:R-:W-:Y:S01]  /*16890*/  R2UR UR6, R3 ;  /* 0x00000000030672ca */ /* 0x000fe200000e0000 */
[----:B------:R-:W-:Y:S01]  /*168a0*/  UMOV UR7, 0x40000040 ;  /* 0x4000004000077882 */ /* 0x000fe20000000000 */
[----:B---3--:R-:W-:-:S11]  /*168b0*/  WARPGROUP.ARRIVE ;  /* 0x00000000000079c5 */ /* 0x008fd60000000000 */
[----:B------:R-:W-:Y:S03]  /*168c0*/  HGMMA.64x256x16.F32.BF16 R56, R52, gdesc[UR4].tnspB, R56, gsb0 ;  /* 0x43e0000434387df0 */ /* 0x000fe60008001838 */
[----:B------:R-:W-:Y:S02]  /*168d0*/  WARPGROUP.DEPBAR.LE gsb0, 0x0 ;  /* 0x00008000000079c5 */ /* 0x000fe40000010000 */
[----:B------:R-:W-:Y:S01]  /*168e0*/  STL.64 [R1+0x200], R56 ;  /* 0x0002003801007387 */ /* 0x000fe20000100a00 */
[----:B------:R-:W-:-:S03]  /*168f0*/  IMAD.MOV.U32 R50, RZ, RZ, R139 ;  /* 0x000000ffff327224 */ /* 0x000fc600078e008b */
[----:B------:R-:W-:Y:S01]  /*16900*/  STL.64 [R1+0x208], R58 ;  /* 0x0002083a01007387 */ /* 0x000fe20000100a00 */
[----:B------:R-:W-:-:S03]  /*16910*/  MOV R188, R134 ;  /* 0x0000008600bc7202 */ /* 0x000fc60000000f00 */
[----:B------:R-:W-:Y:S01]  /*16920*/  STL.64 [R1+0x210], R60 ;  /* 0x0002103c01007387 */ /* 0x000fe20000100a00 */
[----:B------:R-:W-:-:S03]  /*16930*/  IMAD.MOV.U32 R187, RZ, RZ, R135 ;  /* 0x000000ffffbb7224 */ /* 0x000fc600078e0087 */
[----:B------:R-:W-:Y:S01]  /*16940*/  STL.64 [R1+0x218], R62 ;  /* 0x0002183e01007387 */ /* 0x000fe20000100a00 */
[----:B------:R-:W-:Y:S01]  /*16950*/  MOV R190, R132 ;  /* 0x0000008400be7202 */ /* 0x000fe20000000f00 */
[----:B------:R-:W-:Y:S02]  /*16960*/  IMAD.MOV.U32 R189, RZ, RZ, R133 ;  /* 0x000000ffffbd7224 */ /* 0x000fe400078e0085 */
[----:B------:R-:W-:Y:S01]  /*16970*/  STL.64 [R1+0x220], R64 ;  /* 0x0002204001007387 */ /* 0x000fe20000100a00 */
[----:B------:R-:W-:Y:S01]  /*16980*/  MOV R192, R130 ;  /* 0x0000008200c07202 */ /* 0x000fe20000000f00 */
[----:B------:R-:W-:Y:S02]  /*16990*/  IMAD.MOV.U32 R191, RZ, RZ, R131 ;  /* 0x000000ffffbf7224 */ /* 0x000fe400078e0083 */
[----:B------:R-:W2:Y:S01]  /*169a0*/  LDL.LU R139, [R1+0x1758] ;  /* 0x00175800018b7983 */ /* 0x000ea20000300800 */
[----:B------:R-:W-:-:S03]  /*169b0*/  MOV R194, R128 ;  /* 0x0000008000c27202 */ /* 0x000fc60000000f00 */
[----:B------:R-:W3:Y:S01]  /*169c0*/  LDL.LU.64 R134, [R1+0x1750] ;  /* 0x0017500001867983 */ /* 0x000ee20000300a00 */
[----:B------:R-:W-:Y:S01]  /*169d0*/  MOV R196, R126 ;  /* 0x0000007e00c47202 */ /* 0x000fe20000000f00 */
[----:B------:R-:W-:Y:S02]  /*169e0*/  IMAD.MOV.U32 R195, RZ, RZ, R127 ;  /* 0x000000ffffc37224 */ /* 0x000fe400078e007f */
[----:B------:R-:W4:Y:S01]  /*169f0*/  LDL.LU.64 R132, [R1+0x1748] ;  /* 0x0017480001847983 */ /* 0x000f220000300a00 */
[----:B------:R-:W-:Y:S01]  /*16a00*/  MOV R198, R124 ;  /* 0x0000007c00c67202 */ /* 0x000fe20000000f00 */
[----:B------:R-:W-:Y:S02]  /*16a10*/  IMAD.MOV.U32 R197, RZ, RZ, R125 ;  /* 0x000000ffffc57224 */ /* 0x000fe400078e007d */
[----:B------:R-:W4:Y:S01]  /*16a20*/  LDL.LU.64 R130, [R1+0x1740] ;  /* 0x0017400001827983 */ /* 0x000f220000300a00 */
[----:B------:R-:W-:Y:S01]  /*16a30*/  MOV R200, R122 ;  /* 0x0000007a00c87202 */ /* 0x000fe20000000f00 */
[----:B------:R-:W-:-:S02]  /*16a40*/  IMAD.MOV.U32 R199, RZ, RZ, R123 ;  /* 0x000000ffffc77224 */ /* 0x000fc400078e007b */
[----:B------:R-:W4:Y:S01]  /*16a50*/  LDL.LU R128, [R1+0x1738] ;  /* 0x0017380001807983 */ /* 0x000f220000300800 */
        /* <DEDUP_REMOVED lines=8> */
[----:B------:R-:W4:Y:S01]  /*16ae0*/  LDL.LU.64 R122, [R1+0x1720] ;  /* 0x00172000017a7983 */ /* 0x000f220000300a00 */
[----:B------:R-:W-:Y:S01]  /*16af0*/  MOV R208, R114 ;  /* 0x0000007200d07202 */ /* 0x000fe20000000f00 */
[----:B------:R-:W-:Y:S02]  /*16b00*/  IMAD.MOV.U32 R207, RZ, RZ, R115 ;  /* 0x000000ffffcf7224 */ /* 0x000fe400078e0073 */
[----:B------:R-:W4:Y:S01]  /*16b10*/  LDL.LU.64 R120, [R1+0x1718] ;  /* 0x0017180001787983 */ /* 0x000f220000300a00 */
[----:B------:R-:W-:-:S03]  /*16b20*/  IMAD.MOV.U32 R209, RZ, RZ, R113 ;  /* 0x000000ffffd17224 */ /* 0x000fc600078e0071 */
[----:B------:R-:W4:Y:S04]  /*16b30*/  LDL.LU.64 R118, [R1+0x1710] ;  /* 0x0017100001767983 */ /* 0x000f280000300a00 */
[----:B------:R-:W4:Y:S04]  /*16b40*/  LDL.LU.64 R116, [R1+0x1708] ;  /* 0x0017080001747983 */ /* 0x000f280000300a00 */
[----:B------:R-:W4:Y:S04]  /*16b50*/  LDL.LU.64 R114, [R1+0x1700] ;  /* 0x0017000001727983 */ /* 0x000f280000300a00 */
[----:B------:R-:W4:Y:S01]  /*16b60*/  LDL.LU R113, [R1+0x16fc] ;  /* 0x0016fc0001717983 */ /* 0x000f220000300800 */
        /* <DEDUP_REMOVED lines=12> */
[----:B------:R-:W4:Y:S01]  /*16c30*/  LDL.LU R111, [R1+0x16f8] ;  /* 0x0016f800016f7983 */ /* 0x000f220000300800 */
[----:B------:R-:W-:Y:S01]  /*16c40*/  IMAD.MOV.U32 R228, RZ, RZ, R95 ;  /* 0x000000ffffe47224 */ /* 0x000fe200078e005f */
[----:B------:R-:W-:Y:S01]  /*16c50*/  MOV R227, R96 ;  /* 0x0000006000e37202 */ /* 0x000fe20000000f00 */
[----:B------:R-:W-:Y:S01]  /*16c60*/  IMAD.MOV.U32 R226, RZ, RZ, R97 ;  /* 0x000000ffffe27224 */ /* 0x000fe200078e0061 */
[----:B------:R-:W-:Y:S01]  /*16c70*/  STL.64 [R1+0x16f0], R238 ;  /* 0x0016f0ee01007387 */ /* 0x000fe20000100a00 */
[----:B------:R-:W-:Y:S01]  /*16c80*/  MOV R225, R98 ;  /* 0x0000006200e17202 */ /* 0x000fe20000000f00 */
[----:B------:R-:W-:-:S02]  /*16c90*/  IMAD.MOV.U32 R224, RZ, RZ, R99 ;  /* 0x000000ffffe07224 */ /* 0x000fc400078e0063 */
[----:B------:R-:W-:Y:S01]  /*16ca0*/  STL.64 [R1+0x16e8], R236 ;  /* 0x0016e8ec01007387 */ /* 0x000fe20000100a00 */
[----:B------:R-:W-:Y:S01]  /*16cb0*/  MOV R223, R100 ;  /* 0x0000006400df7202 */ /* 0x000fe20000000f00 */
[----:B------:R-:W-:Y:S02]  /*16cc0*/  IMAD.MOV.U32 R222, RZ, RZ, R101 ;  /* 0x000000ffffde7224 */ /* 0x000fe400078e0065 */
[----:B------:R-:W-:Y:S01]  /*16cd0*/  STL.64 [R1+0x16e0], R234 ;  /* 0x0016e0ea01007387 */ /* 0x000fe20000100a00 */
[----:B------:R-:W-:Y:S01]  /*16ce0*/  MOV R221, R102 ;  /* 0x0000006600dd7202 */ /* 0x000fe20000000f00 */
[----:B------:R-:W-:Y:S02]  /*16cf0*/  IMAD.MOV.U32 R220, RZ, RZ, R103 ;  /* 0x000000ffffdc7224 */ /* 0x000fe400078e0067 */
        /* <DEDUP_REMOVED lines=10> */
[----:B------:R-:W-:-:S03]  /*16da0*/  MOV R212, R110 ;  /* 0x0000006e00d47202 */ /* 0x000fc60000000f00 */
        /* <DEDUP_REMOVED lines=8> */
[----:B------:R-:W-:Y:S01]  /*16e30*/  STL.64 [R1+0x1680], R210 ;  /* 0x001680d201007387 */ /* 0x000fe20000100a00 */
[----:B------:R-:W-:-:S03]  /*16e40*/  IMAD.MOV.U32 R193, RZ, RZ, R129 ;  /* 0x000000ffffc17224 */ /* 0x000fc600078e0081 */
[----:B------:R-:W-:Y:S04]  /*16e50*/  STL.64 [R1+0x1678], R208 ;  /* 0x001678d001007387 */ /* 0x000fe80000100a00 */
[----:B------:R-:W-:Y:S04]  /*16e60*/  STL.64 [R1+0x1670], R206 ;  /* 0x001670ce01007387 */ /* 0x000fe80000100a00 */
[----:B------:R-:W-:Y:S01]  /*16e70*/  STL.64 [R1+0x1668], R204 ;  /* 0x001668cc01007387 */ /* 0x000fe20000100a00 */
[----:B------:R-:W-:-:S03]  /*16e80*/  MOV R186, R136 ;  /* 0x0000008800ba7202 */ /* 0x000fc60000000f00 */
        /* <DEDUP_REMOVED lines=56> */
[----:B------:R-:W-:Y:S01]  /*17210*/  IADD3 R3, R216, 0x6400, RZ ;  /* 0x00006400d8037810 */ /* 0x000fe20007ffe0ff */
        /* <DEDUP_REMOVED lines=12> */
[----:B------:R1:W-:Y:S04]  /*172e0*/  STL [R1+0x15b4], R113 ;  /* 0x0015b47101007387 */ /* 0x0003e80000100800 */
        /* <DEDUP_REMOVED lines=85> */
[----:B------:R-:W-:Y:S03]  /*17840*/  HGMMA.64x256x16.F32.BF16 R112, R52, gdesc[UR4].tnspB, R112, gsb0 ;  /* 0x43e0000434707df0 */ /* 0x000fe60008001870 */
[----:B------:R-:W-:Y:S02]  /*17850*/  WARPGROUP.DEPBAR.LE gsb0, 0x0 ;  /* 0x00008000000079c5 */ /* 0x000fe40000010000 */
        /* <DEDUP_REMOVED lines=63> */
[----:B------:R-:W-:-:S03]  /*17c50*/  IMAD.MOV.U32 R83, RZ, RZ, R139 ;  /* 0x000000ffff537224 */ /* 0x000fc600078e008b */
[----:B------:R-:W4:Y:S01]  /*17c60*/  LDL.LU.64 R190, [R1+0x1630] ;  /* 0x0016300001be7983 */ /* 0x000f220000300a00 */
[----:B------:R-:W-:-:S03]  /*17c70*/  MOV R78, R134 ;  /* 0x00000086004e7202 */ /* 0x000fc60000000f00 */
[----:B------:R-:W4:Y:S01]  /*17c80*/  LDL.LU.64 R188, [R1+0x1628] ;  /* 0x0016280001bc7983 */ /* 0x000f220000300a00 */
[----:B------:R-:W-:-:S03]  /*17c90*/  IMAD.MOV.U32 R79, RZ, RZ, R135 ;  /* 0x000000ffff4f7224 */ /* 0x000fc600078e0087 */
[----:B------:R-:W4:Y:S01]  /*17ca0*/  LDL.LU.64 R186, [R1+0x1620] ;  /* 0x0016200001ba7983 */ /* 0x000f220000300a00 */
[----:B------:R-:W-:Y:S01]  /*17cb0*/  MOV R76, R132 ;  /* 0x00000084004c7202 */ /* 0x000fe20000000f00 */
[----:B------:R-:W-:Y:S02]  /*17cc0*/  IMAD.MOV.U32 R77, RZ, RZ, R133 ;  /* 0x000000ffff4d7224 */ /* 0x000fe400078e0085 */
[----:B------:R-:W4:Y:S01]  /*17cd0*/  LDL.LU.64 R184, [R1+0x1618] ;  /* 0x0016180001b87983 */ /* 0x000f220000300a00 */
        /* <DEDUP_REMOVED lines=233> */
[----:B------:R-:W2:Y:S01]  /*18b70*/  LDL.LU R97, [R1+0x224] ;  /* 0x0002240001617983 */ /* 0x000ea20000300800 */
[----:B------:R-:W-:-:S03]  /*18b80*/  MOV R102, R49 ;  /* 0x0000003100667202 */ /* 0x000fc60000000f00 */
[----:B------:R-:W3:Y:S04]  /*18b90*/  LDL.LU R2, [R1+0x15a0] ;  /* 0x0015a00001027983 */ /* 0x000ee80000300800 */
[----:B------:R-:W4:Y:S04]  /*18ba0*/  LDL.LU R47, [R1+0x159c] ;  /* 0x00159c00012f7983 */ /* 0x000f280000300800 */
[----:B------:R-:W4:Y:S04]  /*18bb0*/  LDL.LU R45, [R1+0x1598] ;  /* 0x00159800012d7983 */ /* 0x000f280000300800 */
[----:B------:R-:W2:Y:S04]  /*18bc0*/  LDL.LU R51, [R1+0x1594] ;  /* 0x0015940001337983 */ /* 0x000ea80000300800 */
[----:B------:R-:W2:Y:S01]  /*18bd0*/  LDL.LU R49, [R1+0x1590] ;  /* 0x0015900001317983 */ /* 0x000ea20000300800 */
[----:B------:R-:W-:Y:S01]  /*18be0*/  IADD3 R3, R216, 0x4480, RZ ;  /* 0x00004480d8037810 */ /* 0x000fe20007ffe0ff */
        /* <DEDUP_REMOVED lines=348> */
[----:B------:R-:W2:Y:S04]  /*1a1b0*/  LDL.LU.64 R118, [R1+0x1340] ;  /* 0x0013400001767983 */ /* 0x000ea80000300a00 */
[----:B------:R-:W4:Y:S04]  /*1a1c0*/  LDL.LU.64 R116, [R1+0x1338] ;  /* 0x0013380001747983 */ /* 0x000f280000300a00 */
[----:B------:R-:W3:Y:S04]  /*1a1d0*/  LDL.LU.64 R114, [R1+0x1330] ;  /* 0x0013300001727983 */ /* 0x000ee80000300a00 */
[----:B------:R-:W4:Y:S04]  /*1a1e0*/  LDL.LU R113, [R1+0x1328] ;  /* 0x0013280001717983 */ /* 0x000f280000300800 */
[----:B------:R-:W4:Y:S01]  /*1a1f0*/  LDL.LU R111, [R1+0x1324] ;  /* 0x00132400016f7983 */ /* 0x000f220000300800 */
[----:B---3--:R-:W-:-:S13]  /*1a200*/  FSETP.GEU.AND P1, PT, R115, -126, PT ;  /* 0xc2fc00007300780b */ /* 0x008fda0003f2e000 */
[----:B------:R-:W-:-:S04]  /*1a210*/  @!P1 FMUL R115, R115, 0.5 ;  /* 0x3f00000073739820 */ /* 0x000fc80000400000 */
[----:B------:R-:W1:Y:S02]  /*1a220*/  MUFU.EX2 R44, R115 ;  /* 0x00000073002c7308 */ /* 0x000e640000000800 */
[----:B-1----:R-:W-:Y:S01]  /*1a230*/  @!P1 FMUL R44, R44, R44 ;  /* 0x0000002c2c2c9220 */ /* 0x002fe20000400000 */
[----:B--2---:R-:W-:-:S13]  /*1a240*/  FSETP.GEU.AND P1, PT, R119, -126, PT ;  /* 0xc2fc00007700780b */ /* 0x004fda0003f2e000 */
[----:B------:R-:W-:-:S04]  /*1a250*/  @!P1 FMUL R119, R119, 0.5 ;  /* 0x3f00000077779820 */ /* 0x000fc80000400000 */
[----:B------:R-:W1:Y:S01]  /*1a260*/  MUFU.EX2 R48, R119 ;  /* 0x0000007700307308 */ /* 0x000e620000000800 */
[----:B------:R-:W-:Y:S01]  /*1a270*/  STL [R1+0x1320], R139 ;  /* 0x0013208b01007387 */ /* 0x000fe20000100800 */
[----:B-1----:R-:W-:Y:S01]  /*1a280*/  @!P1 FMUL R48, R48, R48 ;  /* 0x0000003030309220 */ /* 0x002fe20000400000 */
[C---:B----4-:R-:W-:Y:S02]  /*1a290*/  FSETP.GEU.AND P1, PT, R111.reuse, -126, PT ;  /* 0xc2fc00006f00780b */ /* 0x050fe40003f2e000 */
[----:B------:R-:W-:Y:S04]  /*1a2a0*/  STL.64 [R1+0x1318], R134 ;  /* 0x0013188601007387 */ /* 0x000fe80000100a00 */
[----:B------:R-:W-:Y:S04]  /*1a2b0*/  STL.64 [R1+0x1310], R132 ;  /* 0x0013108401007387 */ /* 0x000fe80000100a00 */
[----:B------:R-:W-:Y:S03]  /*1a2c0*/  STL.64 [R1+0x1308], R130 ;  /* 0x0013088201007387 */ /* 0x000fe60000100a00 */
[----:B------:R-:W-:Y:S01]  /*1a2d0*/  @!P1 FMUL R111, R111, 0.5 ;  /* 0x3f0000006f6f9820 */ /* 0x000fe20000400000 */
[----:B------:R-:W-:Y:S03]  /*1a2e0*/  STL [R1+0x1300], R128 ;  /* 0x0013008001007387 */ /* 0x000fe60000100800 */
[----:B------:R-:W1:Y:S01]  /*1a2f0*/  MUFU.EX2 R23, R111 ;  /* 0x0000006f00177308 */ /* 0x000e620000000800 */
[----:B------:R-:W-:Y:S04]  /*1a300*/  STL.64 [R1+0x12f8], R126 ;  /* 0x0012f87e01007387 */ /* 0x000fe80000100a00 */
[----:B------:R-:W-:Y:S04]  /*1a310*/  STL.64 [R1+0x12f0], R124 ;  /* 0x0012f07c01007387 */ /* 0x000fe80000100a00 */
[----:B------:R-:W-:Y:S04]  /*1a320*/  STL.64 [R1+0x12e8], R122 ;  /* 0x0012e87a01007387 */ /* 0x000fe80000100a00 */
[----:B------:R-:W-:Y:S04]  /*1a330*/  STL.64 [R1+0x12e0], R120 ;  /* 0x0012e07801007387 */ /* 0x000fe80000100a00 */
[----:B------:R-:W-:Y:S04]  /*1a340*/  STL [R1+0x12d8], R118 ;  /* 0x0012d87601007387 */ /* 0x000fe80000100800 */
[----:B------:R-:W-:Y:S04]  /*1a350*/  STL.64 [R1+0x12d0], R116 ;  /* 0x0012d07401007387 */ /* 0x000fe80000100a00 */
[----:B------:R2:W-:Y:S04]  /*1a360*/  STL [R1+0x12c8], R114 ;  /* 0x0012c87201007387 */ /* 0x0005e80000100800 */
[----:B------:R-:W3:Y:S04]  /*1a370*/  LDL.LU.64 R52, [R1+0x200] ;  /* 0x0002000001347983 */ /* 0x000ee80000300a00 */
[----:B------:R-:W3:Y:S04]  /*1a380*/  LDL.LU.64 R54, [R1+0x208] ;  /* 0x0002080001367983 */ /* 0x000ee80000300a00 */
[----:B------:R-:W3:Y:S04]  /*1a390*/  LDL.LU.64 R56, [R1+0x210] ;  /* 0x0002100001387983 */ /* 0x000ee80000300a00 */
[----:B------:R-:W3:Y:S04]  /*1a3a0*/  LDL.LU.64 R58, [R1+0x218] ;  /* 0x00021800013a7983 */ /* 0x000ee80000300a00 */
[----:B------:R-:W3:Y:S04]  /*1a3b0*/  LDL.LU.64 R60, [R1+0x220] ;  /* 0x00022000013c7983 */ /* 0x000ee80000300a00 */
[----:B------:R-:W3:Y:S04]  /*1a3c0*/  LDL.LU.64 R62, [R1+0x228] ;  /* 0x00022800013e7983 */ /* 0x000ee80000300a00 */
[----:B------:R-:W3:Y:S01]  /*1a3d0*/  LDL.LU.64 R64, [R1+0x230] ;  /* 0x0002300001407983 */ /* 0x000ee20000300a00 */
[----:B-1----:R-:W-:-:S03]  /*1a3e0*/  @!P1 FMUL R23, R23, R23 ;  /* 0x0000001717179220 */ /* 0x002fc60000400000 */
[----:B------:R-:W3:Y:S01]  /*1a3f0*/  LDL.LU.64 R66, [R1+0x238] ;  /* 0x0002380001427983 */ /* 0x000ee20000300a00 */
[----:B------:R-:W-:-:S03]  /*1a400*/  FSETP.GEU.AND P1, PT, R113, -126, PT ;  /* 0xc2fc00007100780b */ /* 0x000fc60003f2e000 */
        /* <DEDUP_REMOVED lines=13> */
[----:B------:R-:W-:-:S03]  /*1a4e0*/  @!P1 FMUL R113, R113, 0.5 ;  /* 0x3f00000071719820 */ /* 0x000fc60000400000 */
[----:B------:R-:W3:Y:S04]  /*1a4f0*/  LDL.LU.64 R94, [R1+0x2a8] ;  /* 0x0002a800015e7983 */ /* 0x000ee80000300a00 */
[----:B------:R-:W3:Y:S04]  /*1a500*/  LDL.LU.64 R96, [R1+0x2b0] ;  /* 0x0002b00001607983 */ /* 0x000ee80000300a00 */
[----:B------:R-:W3:Y:S04]  /*1a510*/  LDL.LU.64 R98, [R1+0x2b8] ;  /* 0x0002b80001627983 */ /* 0x000ee80000300a00 */
[----:B------:R-:W3:Y:S04]  /*1a520*/  LDL.LU.64 R100, [R1+0x2c0] ;  /* 0x0002c00001647983 */ /* 0x000ee80000300a00 */
[----:B------:R-:W3:Y:S01]  /*1a530*/  LDL.LU.64 R102, [R1+0x2c8] ;  /* 0x0002c80001667983 */ /* 0x000ee20000300a00 */
[----:B------:R1:W4:Y:S03]  /*1a540*/  MUFU.EX2 R22, R113 ;  /* 0x0000007100167308 */ /* 0x0003260000000800 */
[----:B------:R-:W3:Y:S04]  /*1a550*/  LDL.LU.64 R104, [R1+0x2d0] ;  /* 0x0002d00001687983 */ /* 0x000ee80000300a00 */
[----:B------:R-:W3:Y:S04]  /*1a560*/  LDL.LU.64 R106, [R1+0x2d8] ;  /* 0x0002d800016a7983 */ /* 0x000ee80000300a00 */
[----:B------:R-:W3:Y:S04]  /*1a570*/  LDL.LU.64 R108, [R1+0x2e0] ;  /* 0x0002e000016c7983 */ /* 0x000ee80000300a00 */
[----:B------:R-:W3:Y:S04]  /*1a580*/  LDL.LU.64 R110, [R1+0x2e8] ;  /* 0x0002e800016e7983 */ /* 0x000ee80000300a00 */
[----:B-1----:R-:W3:Y:S04]  /*1a590*/  LDL.LU.64 R112, [R1+0x2f0] ;  /* 0x0002f00001707983 */ /* 0x002ee80000300a00 */
        /* <DEDUP_REMOVED lines=33> */
[----:B------:R-:W-:Y:S01]  /*1a7b0*/  FADD R49, R2, R44 ;  /* 0x0000002c02317221 */ /* 0x000fe20000000000 */
[----:B------:R-:W-:Y:S01]  /*1a7c0*/  IADD3 R2, R216, 0x4500, RZ ;  /* 0x00004500d8027810 */ /* 0x000fe20007ffe0ff */
[----:B----4-:R-:W-:-:S03]  /*1a7d0*/  @!P1 FMUL R22, R22, R22 ;  /* 0x0000001616169220 */ /* 0x010fc60000400000 */
[----:B------:R-:W-:Y:S02]  /*1a7e0*/  R2UR UR6, R2 ;  /* 0x00000000020672ca */ /* 0x000fe400000e0000 */
[----:B------:R-:W-:Y:S02]  /*1a7f0*/  F2FP.BF16.F32.PACK_AB R44, R48, R44 ;  /* 0x0000002c302c723e */ /* 0x000fe400000010ff */
[----:B------:R-:W-:Y:S01]  /*1a800*/  F2FP.BF16.F32.PACK_AB R46, R22, R23 ;  /* 0x00000017162e723e */ /* 0x000fe200000010ff */
[----:B------:R-:W-:Y:S01]  /*1a810*/  UMOV UR7, 0x40000040 ;  /* 0x4000004000077882 */ /* 0x000fe20000000000 */
[----:B------:R-:W-:Y:S04]  /*1a820*/  STL [R1+0xde4], R49 ;  /* 0x000de43101007387 */ /* 0x000fe80000100800 */
[----:B------:R-:W-:Y:S04]  /*1a830*/  STL [R1+0xde8], R48 ;  /* 0x000de83001007387 */ /* 0x000fe80000100800 */
[----:B------:R-:W-:Y:S04]  /*1a840*/  STL [R1+0x7d4], R23 ;  /* 0x0007d41701007387 */ /* 0x000fe80000100800 */
[----:B------:R-:W-:Y:S01]  /*1a850*/  STL [R1+0x7d0], R22 ;  /* 0x0007d01601007387 */ /* 0x000fe20000100800 */
[----:B---3--:R-:W-:-:S06]  /*1a860*/  WARPGROUP.ARRIVE ;  /* 0x00000000000079c5 */ /* 0x008fcc0000000000 */
[----:B------:R-:W-:Y:S03]  /*1a870*/  HGMMA.64x256x16.F32.BF16 R52, R44, gdesc[UR4].tnspB, R52, gsb0 ;  /* 0x43e000042c347df0 */ /* 0x000fe60008001834 */
[----:B------:R-:W-:Y:S02]  /*1a880*/  WARPGROUP.DEPBAR.LE gsb0, 0x0 ;  /* 0x00008000000079c5 */ /* 0x000fe40000010000 */
[----:B------:R-:W-:Y:S04]  /*1a890*/  STL.64 [R1+0x200], R52 ;  /* 0x0002003401007387 */ /* 0x000fe80000100a00 */
[----:B------:R-:W-:Y:S04]  /*1a8a0*/  STL.64 [R1+0x208], R54 ;  /* 0x0002083601007387 */ /* 0x000fe80000100a00 */
[----:B------:R-:W-:Y:S04]  /*1a8b0*/  STL.64 [R1+0x210], R56 ;  /* 0x0002103801007387 */ /* 0x000fe80000100a00 */
[----:B------:R-:W-:Y:S04]  /*1a8c0*/  STL.64 [R1+0x218], R58 ;  /* 0x0002183a01007387 */ /* 0x000fe80000100a00 */
[----:B------:R-:W-:Y:S04]  /*1a8d0*/  STL.64 [R1+0x220], R60 ;  /* 0x0002203c01007387 */ /* 0x000fe80000100a00 */
[----:B------:R-:W-:Y:S04]  /*1a8e0*/  STL [R1+0x354], R137 ;  /* 0x0003548901007387 */ /* 0x000fe80000100800 */
        /* <DEDUP_REMOVED lines=17> */
[----:B------:R2:W-:Y:S01]  /*1aa00*/  STL.64 [R1+0x3e0], R172 ;  /* 0x0003e0ac01007387 */ /* 0x0005e20000100a00 */
[----:B------:R-:W-:-:S03]  /*1aa10*/  IMAD.MOV.U32 R183, RZ, RZ, R134 ;  /* 0x000000ffffb77224 */ /* 0x000fc600078e0086 */
[----:B------:R3:W-:Y:S01]  /*1aa20*/  STL.64 [R1+0x3e8], R174 ;  /* 0x0003e8ae01007387 */ /* 0x0007e20000100a00 */
[----:B------:R-:W-:-:S03]  /*1aa30*/  MOV R182, R135 ;  /* 0x0000008700b67202 */ /* 0x000fc60000000f00 */
[----:B------:R4:W-:Y:S01]  /*1aa40*/  STL.64 [R1+0x3f0], R176 ;  /* 0x0003f0b001007387 */ /* 0x0009e20000100a00 */
[----:B------:R-:W-:Y:S01]  /*1aa50*/  IMAD.MOV.U32 R185, RZ, RZ, R132 ;  /* 0x000000ffffb97224 */ /* 0x000fe200078e0084 */
[----:B------:R-:W-:Y:S02]  /*1aa60*/  MOV R184, R133 ;  /* 0x0000008500b87202 */ /* 0x000fe40000000f00 */
[----:B------:R4:W-:Y:S01]  /*1aa70*/  STL.64 [R1+0x3f8], R178 ;  /* 0x0003f8b201007387 */ /* 0x0009e20000100a00 */
[----:B------:R-:W-:Y:S01]  /*1aa80*/  IMAD.MOV.U32 R187, RZ, RZ, R130 ;  /* 0x000000ffffbb7224 */ /* 0x000fe200078e0082 */
[----:B------:R-:W-:Y:S02]  /*1aa90*/  MOV R186, R131 ;  /* 0x0000008300ba7202 */ /* 0x000fe40000000f00 */
[----:B-1----:R-:W4:Y:S01]  /*1aaa0*/  LDL.LU R139, [R1+0x1320] ;  /* 0x00132000018b7983 */ /* 0x002f220000300800 */
[----:B------:R-:W-:-:S03]  /*1aab0*/  IMAD.MOV.U32 R189, RZ, RZ, R128 ;  /* 0x000000ffffbd7224 */ /* 0x000fc600078e0080 */
[----:B------:R-:W4:Y:S01]  /*1aac0*/  LDL.LU.64 R134, [R1+0x1318] ;  /* 0x0013180001867983 */ /* 0x000f220000300a00 */
        /* <DEDUP_REMOVED lines=12> */
[----:B------:R-:W-:-:S03]  /*1ab90*/  IMAD.MOV.U32 R199, RZ, RZ, R118 ;  /* 0x000000ffffc77224 */ /* 0x000fc600078e0076 */
[----:B------:R-:W4:Y:S01]  /*1aba0*/  LDL.LU.64 R124, [R1+0x12f0] ;  /* 0x0012f000017c7983 */ /* 0x000f220000300a00 */
[----:B------:R-:W-:Y:S01]  /*1abb0*/  IMAD.MOV.U32 R201, RZ, RZ, R116 ;  /* 0x000000ffffc97224 */ /* 0x000fe200078e0074 */
[----:B------:R-:W-:Y:S02]  /*1abc0*/  MOV R200, R117 ;  /* 0x0000007500c87202 */ /* 0x000fe40000000f00 */
[----:B------:R-:W4:Y:S01]  /*1abd0*/  LDL.LU.64 R122, [R1+0x12e8] ;  /* 0x0012e800017a7983 */ /* 0x000f220000300a00 */
[----:B------:R-:W-:-:S03]  /*1abe0*/  IMAD.MOV.U32 R203, RZ, RZ, R114 ;  /* 0x000000ffffcb7224 */ /* 0x000fc600078e0072 */
[----:B------:R-:W4:Y:S04]  /*1abf0*/  LDL.LU.64 R120, [R1+0x12e0] ;  /* 0x0012e00001787983 */ /* 0x000f280000300a00 */
[----:B------:R-:W4:Y:S04]  /*1ac00*/  LDL.LU R118, [R1+0x12d8] ;  /* 0x0012d80001767983 */ /* 0x000f280000300800 */
[----:B------:R-:W4:Y:S04]  /*1ac10*/  LDL.LU.64 R116, [R1+0x12d0] ;  /* 0x0012d00001747983 */ /* 0x000f280000300a00 */
[----:B------:R-:W4:Y:S04]  /*1ac20*/  LDL.LU R114, [R1+0x12c8] ;  /* 0x0012c80001727983 */ /* 0x000f280000300800 */
[----:B--2---:R-:W2:Y:S04]  /*1ac30*/  LDL.LU R173, [R1+0x354] ;  /* 0x0003540001ad7983 */ /* 0x004ea80000300800 */
[----:B---3--:R-:W3:Y:S04]  /*1ac40*/  LDL.LU R174, [R1+0x358] ;  /* 0x0003580001ae7983 */ /* 0x008ee80000300800 */
[----:B------:R-:W3:Y:S04]  /*1ac50*/  LDL.LU R175, [R1+0x35c] ;  /* 0x00035c0001af7983 */ /* 0x000ee80000300800 */
[----:B----4-:R-:W4:Y:S04]  /*1ac60*/  LDL.LU R176, [R1+0x360] ;  /* 0x0003600001b07983 */ /* 0x010f280000300800 */
[----:B------:R-:W4:Y:S04]  /*1ac70*/  LDL.LU R177, [R1+0x364] ;  /* 0x0003640001b17983 */ /* 0x000f280000300800 */
[----:B------:R-:W2:Y:S04]  /*1ac80*/  LDL.LU R178, [R1+0x368] ;  /* 0x0003680001b27983 */ /* 0x000ea80000300800 */
[----:B------:R-:W2:Y:S04]  /*1ac90*/  LDL.LU R179, [R1+0x36c] ;  /* 0x00036c0001b37983 */ /* 0x000ea80000300800 */
[----:B------:R-:W3:Y:S04]  /*1aca0*/  LDL.LU R180, [R1+0x370] ;  /* 0x0003700001b47983 */ /* 0x000ee80000300800 */
[----:B------:R-:W3:Y:S04]  /*1acb0*/  LDL.LU R181, [R1+0x374] ;  /* 0x0003740001b57983 */ /* 0x000ee80000300800 */
        /* <DEDUP_REMOVED lines=29> */
[----:B------:R-:W4:Y:S01]  /*1ae90*/  LDL.LU R8, [R1+0x3e4] ;  /* 0x0003e40001087983 */ /* 0x000f220000300800 */
[----:B------:R-:W-:Y:S01]  /*1aea0*/  MOV R245, R73 ;  /* 0x0000004900f57202 */ /* 0x000fe20000000f00 */
[----:B------:R-:W-:Y:S02]  /*1aeb0*/  IMAD.MOV.U32 R244, RZ, RZ, R74 ;  /* 0x000000fffff47224 */ /* 0x000fe400078e004a */
[----:B------:R-:W4:Y:S01]  /*1aec0*/  LDL.LU R7, [R1+0x3e8] ;  /* 0x0003e80001077983 */ /* 0x000f220000300800 */
[----:B------:R-:W-:Y:S01]  /*1aed0*/  MOV R243, R75 ;  /* 0x0000004b00f37202 */ /* 0x000fe20000000f00 */
[----:B------:R-:W-:Y:S02]  /*1aee0*/  IMAD.MOV.U32 R242, RZ, RZ, R76 ;  /* 0x000000fffff27224 */ /* 0x000fe400078e004c */
[----:B------:R-:W4:Y:S01]  /*1aef0*/  LDL.LU R6, [R1+0x3ec] ;  /* 0x0003ec0001067983 */ /* 0x000f220000300800 */
[----:B------:R-:W-:Y:S01]  /*1af00*/  MOV R241, R77 ;  /* 0x0000004d00f17202 */ /* 0x000fe20000000f00 */
[----:B------:R-:W-:-:S02]  /*1af10*/  IMAD.MOV.U32 R240, RZ, RZ, R78 ;  /* 0x000000fffff07224 */ /* 0x000fc400078e004e */
        /* <DEDUP_REMOVED lines=134> */
[----:B------:R-:W-:-:S03]  /*1b780*/  IADD3 R2, R216, 0x6500, RZ ;  /* 0x00006500d8027810 */ /* 0x000fc60007ffe0ff */
        /* <DEDUP_REMOVED lines=32> */
[----:B------:R-:W-:Y:S03]  /*1b990*/  HGMMA.64x256x16.F32.BF16 R120, R44, gdesc[UR4].tnspB, R120, gsb0 ;  /* 0x43e000042c787df0 */ /* 0x000fe60008001878 */
[----:B------:R-:W-:Y:S02]  /*1b9a0*/  WARPGROUP.DEPBAR.LE gsb0, 0x0 ;  /* 0x00008000000079c5 */ /* 0x000fe40000010000 */
[----:B------:R-:W-:Y:S04]  /*1b9b0*/  STL [R1+0x118], R190 ;  /* 0x000118be01007387 */ /* 0x000fe80000100800 */
[----:B------:R-:W-:Y:S04]  /*1b9c0*/  STL.64 [R1+0x120], R192 ;  /* 0x000120c001007387 */ /* 0x000fe80000100a00 */
[----:B------:R-:W-:Y:S04]  /*1b9d0*/  STL.64 [R1+0x130], R196 ;  /* 0x000130c401007387 */ /* 0x000fe80000100a00 */
[----:B------:R-:W-:Y:S04]  /*1b9e0*/  STL.64 [R1+0x138], R198 ;  /* 0x000138c601007387 */ /* 0x000fe80000100a00 */
[----:B------:R-:W-:Y:S04]  /*1b9f0*/  STL [R1+0x144], R201 ;  /* 0x000144c901007387 */ /* 0x000fe80000100800 */
        /* <DEDUP_REMOVED lines=37> */
[----:B------:R-:W-:-:S03]  /*1bc50*/  MOV R136, R212 ;  /* 0x000000d400887202 */ /* 0x000fc60000000f00 */
[----:B------:R-:W4:Y:S04]  /*1bc60*/  LDL.LU.64 R220, [R1+0x1258] ;  /* 0x0012580001dc7983 */ /* 0x000f280000300a00 */
[----:B------:R-:W4:Y:S04]  /*1bc70*/  LDL.LU.64 R218, [R1+0x1250] ;  /* 0x0012500001da7983 */ /* 0x000f280000300a00 */
[----:B------:R-:W2:Y:S04]  /*1bc80*/  LDL.LU.64 R216, [R1+0x1248] ;  /* 0x0012480001d87983 */ /* 0x000ea80000300a00 */
[----:B------:R-:W3:Y:S01]  /*1bc90*/  LDL.LU.64 R214, [R1+0x1240] ;  /* 0x0012400001d67983 */ /* 0x000ee20000300a00 */
[----:B------:R-:W-:-:S03]  /*1bca0*/  IMAD.MOV.U32 R18, RZ, RZ, R205 ;  /* 0x000000ffff127224 */ /* 0x000fc600078e00cd */
[----:B------:R-:W4:Y:S04]  /*1bcb0*/  LDL.LU.64 R212, [R1+0x1238] ;  /* 0x0012380001d47983 */ /* 0x000f280000300a00 */
[----:B------:R-:W4:Y:S01]  /*1bcc0*/  LDL.LU.64 R210, [R1+0x1230] ;  /* 0x0012300001d27983 */ /* 0x000f220000300a00 */
[----:B------:R-:W-:-:S03]  /*1bcd0*/  MOV R19, R200 ;  /* 0x000000c800137202 */ /* 0x000fc60000000f00 */
[----:B------:R-:W4:Y:S04]  /*1bce0*/  LDL.LU.64 R208, [R1+0x1228] ;  /* 0x0012280001d07983 */ /* 0x000f280000300a00 */
[----:B------:R-:W4:Y:S04]  /*1bcf0*/  LDL.LU.64 R206, [R1+0x1220] ;  /* 0x0012200001ce7983 */ /* 0x000f280000300a00 */
[----:B------:R-:W4:Y:S01]  /*1bd00*/  LDL.LU.64 R204, [R1+0x1218] ;  /* 0x0012180001cc7983 */ /* 0x000f220000300a00 */
[----:B------:R-:W-:-:S03]  /*1bd10*/  IMAD.MOV.U32 R20, RZ, RZ, R194 ;  /* 0x000000ffff147224 */ /* 0x000fc600078e00c2 */
[----:B------:R-:W4:Y:S01]  /*1bd20*/  LDL.LU.64 R202, [R1+0x1210] ;  /* 0x0012100001ca7983 */ /* 0x000f220000300a00 */
[----:B------:R-:W-:-:S03]  /*1bd30*/  IMAD.MOV.U32 R119, RZ, RZ, R195 ;  /* 0x000000ffff777224 */ /* 0x000fc600078e00c3 */
[----:B------:R-:W4:Y:S01]  /*1bd40*/  LDL.LU.64 R200, [R1+0x1208] ;  /* 0x0012080001c87983 */ /* 0x000f220000300a00 */
[----:B------:R-:W-:-:S03]  /*1bd50*/  MOV R115, R191 ;  /* 0x000000bf00737202 */ /* 0x000fc60000000f00 */
        /* <DEDUP_REMOVED lines=54> */
[----:B------:R-:W-:-:S03]  /*1c0c0*/  IMAD.MOV.U32 R61, RZ, RZ, R137 ;  /* 0x000000ffff3d7224 */ /* 0x000fc600078e0089 */
[----:B------:R-:W2:Y:S01]  /*1c0d0*/  LDL.LU.64 R124, [R1+0x1160] ;  /* 0x00116000017c7983 */ /* 0x000ea20000300a00 */
[----:B------:R-:W-:-:S03]  /*1c0e0*/  MOV R62, R138 ;  /* 0x0000008a003e7202 */ /* 0x000fc60000000f00 */
[----:B------:R-:W4:Y:S01]  /*1c0f0*/  LDL.LU.64 R122, [R1+0x1158] ;  /* 0x00115800017a7983 */ /* 0x000f220000300a00 */
[----:B------:R-:W-:-:S03]  /*1c100*/  IMAD.MOV.U32 R95, RZ, RZ, R171 ;  /* 0x000000ffff5f7224 */ /* 0x000fc600078e00ab */
[----:B------:R-:W4:Y:S01]  /*1c110*/  LDL.LU.64 R120, [R1+0x1150] ;  /* 0x0011500001787983 */ /* 0x000f220000300a00 */
        /* <DEDUP_REMOVED lines=67> */
[----:B------:R-:W4:Y:S01]  /*1c550*/  LDL.LU R129, [R1+0x1148] ;  /* 0x0011480001817983 */ /* 0x000f220000300800 */
[----:B------:R-:W-:-:S13]  /*1c560*/  FSETP.GEU.AND P1, PT, R118, -126, PT ;  /* 0xc2fc00007600780b */ /* 0x000fda0003f2e000 */
[----:B------:R-:W-:-:S04]  /*1c570*/  @!P1 FMUL R118, R118, 0.5 ;  /* 0x3f00000076769820 */ /* 0x000fc80000400000 */
[----:B------:R-:W1:Y:S02]  /*1c580*/  MUFU.EX2 R21, R118 ;  /* 0x0000007600157308 */ /* 0x000e640000000800 */
[----:B-1----:R-:W-:Y:S01]  /*1c590*/  @!P1 FMUL R21, R21, R21 ;  /* 0x0000001515159220 */ /* 0x002fe20000400000 */
[----:B------:R-:W-:Y:S01]  /*1c5a0*/  IMAD.MOV.U32 R118, RZ, RZ, R20 ;  /* 0x000000ffff767224 */ /* 0x000fe200078e0014 */
[----:B--2---:R-:W-:-:S13]  /*1c5b0*/  FSETP.GEU.AND P1, PT, R124, -126, PT ;  /* 0xc2fc00007c00780b */ /* 0x004fda0003f2e000 */
[----:B------:R-:W-:-:S04]  /*1c5c0*/  @!P1 FMUL R124, R124, 0.5 ;  /* 0x3f0000007c7c9820 */ /* 0x000fc80000400000 */
[----:B------:R-:W1:Y:S02]  /*1c5d0*/  MUFU.EX2 R20, R124 ;  /* 0x0000007c00147308 */ /* 0x000e640000000800 */
[----:B-1----:R-:W-:Y:S01]  /*1c5e0*/  @!P1 FMUL R20, R20, R20 ;  /* 0x0000001414149220 */ /* 0x002fe20000400000 */
[----:B------:R-:W-:Y:S01]  /*1c5f0*/  MOV R124, R19 ;  /* 0x00000013007c7202 */ /* 0x000fe20000000f00 */
[----:B------:R-:W-:Y:S04]  /*1c600*/  STL [R1+0xf30], R139 ;  /* 0x000f308b01007387 */ /* 0x000fe80000100800 */
[----:B---3--:R-:W-:Y:S04]  /*1c610*/  STL.64 [R1+0xf28], R134 ;  /* 0x000f288601007387 */ /* 0x008fe80000100a00 */
[----:B----4-:R-:W-:Y:S04]  /*1c620*/  STL.64 [R1+0xf20], R132 ;  /* 0x000f208401007387 */ /* 0x010fe80000100a00 */
[----:B------:R-:W-:Y:S04]  /*1c630*/  STL.64 [R1+0xf18], R130 ;  /* 0x000f188201007387 */ /* 0x000fe80000100a00 */
[----:B------:R-:W-:Y:S04]  /*1c640*/  STL.64 [R1+0xf10], R126 ;  /* 0x000f107e01007387 */ /* 0x000fe80000100a00 */
[----:B------:R-:W-:Y:S04]  /*1c650*/  STL [R1+0xf08], R125 ;  /* 0x000f087d01007387 */ /* 0x000fe80000100800 */
[----:B------:R-:W-:Y:S04]  /*1c660*/  STL.64 [R1+0xf00], R122 ;  /* 0x000f007a01007387 */ /* 0x000fe80000100a00 */
[----:B------:R-:W-:Y:S04]  /*1c670*/  STL.64 [R1+0xef8], R120 ;  /* 0x000ef87801007387 */ /* 0x000fe80000100a00 */
[----:B------:R-:W-:Y:S04]  /*1c680*/  STL.64 [R1+0xef0], R116 ;  /* 0x000ef07401007387 */ /* 0x000fe80000100a00 */
[----:B------:R1:W-:Y:S04]  /*1c690*/  STL [R1+0xeec], R114 ;  /* 0x000eec7201007387 */ /* 0x0003e80000100800 */
[----:B-1----:R-:W2:Y:S04]  /*1c6a0*/  LDL.LU R114, [R1+0x118] ;  /* 0x0001180001727983 */ /* 0x002ea80000300800 */
        /* <DEDUP_REMOVED lines=8> */
[----:B------:R-:W4:Y:S01]  /*1c730*/  LDL.LU R127, [R1+0x14c] ;  /* 0x00014c00017f7983 */ /* 0x000f220000300800 */
[----:B------:R-:W-:-:S13]  /*1c740*/  FSETP.GEU.AND P1, PT, R129, -126, PT ;  /* 0xc2fc00008100780b */ /* 0x000fda0003f2e000 */
[----:B------:R-:W-:-:S04]  /*1c750*/  @!P1 FMUL R129, R129, 0.5 ;  /* 0x3f00000081819820 */ /* 0x000fc80000400000 */
[----:B------:R-:W1:Y:S02]  /*1c760*/  MUFU.EX2 R19, R129 ;  /* 0x0000008100137308 */ /* 0x000e640000000800 */
[----:B-1----:R-:W-:Y:S01]  /*1c770*/  @!P1 FMUL R19, R19, R19 ;  /* 0x0000001313139220 */ /* 0x002fe20000400000 */
[----:B------:R-:W-:Y:S01]  /*1c780*/  FSETP.GEU.AND P1, PT, R128, -126, PT ;  /* 0xc2fc00008000780b */ /* 0x000fe20003f2e000 */
[----:B------:R-:W-:-:S12]  /*1c790*/  IMAD.MOV.U32 R129, RZ, RZ, R18 ;  /* 0x000000ffff817224 */ /* 0x000fd800078e0012 */
[----:B------:R-:W-:-:S04]  /*1c7a0*/  @!P1 FMUL R128, R128, 0.5 ;  /* 0x3f00000080809820 */ /* 0x000fc80000400000 */
[----:B------:R1:W2:Y:S02]  /*1c7b0*/  MUFU.EX2 R18, R128 ;  /* 0x0000008000127308 */ /* 0x0002a40000000800 */
[----:B-1----:R-:W2:Y:S04]  /*1c7c0*/  LDL.LU R128, [R1+0x150] ;  /* 0x0001500001807983 */ /* 0x002ea80000300800 */
[----:B------:R-:W3:Y:S04]  /*1c7d0*/  LDL.LU R130, [R1+0x158] ;  /* 0x0001580001827983 */ /* 0x000ee80000300800 */
[----:B------:R-:W3:Y:S04]  /*1c7e0*/  LDL.LU R131, [R1+0x15c] ;  /* 0x00015c0001837983 */ /* 0x000ee80000300800 */
[----:B------:R-:W4:Y:S04]  /*1c7f0*/  LDL.LU R132, [R1+0x160] ;  /* 0x0001600001847983 */ /* 0x000f280000300800 */
[----:B------:R-:W4:Y:S04]  /*1c800*/  LDL.LU R133, [R1+0x164] ;  /* 0x0001640001857983 */ /* 0x000f280000300800 */
[----:B------:R-:W2:Y:S04]  /*1c810*/  LDL.LU R134, [R1+0x168] ;  /* 0x0001680001867983 */ /* 0x000ea80000300800 */
[----:B------:R-:W2:Y:S01]  /*1c820*/  LDL.LU R135, [R1+0x16c] ;  /* 0x00016c0001877983 */ /* 0x000ea20000300800 */
        /* <DEDUP_REMOVED lines=20> */
[----:B--2---:R-:W-:Y:S04]  /*1c970*/  STL.64 [R1+0x10a0], R134 ;  /* 0x0010a08601007387 */ /* 0x004fe80000100a00 */
[----:B----4-:R-:W-:Y:S04]  /*1c980*/  STL.64 [R1+0x1098], R132 ;  /* 0x0010988401007387 */ /* 0x010fe80000100a00 */
        /* <DEDUP_REMOVED lines=381> */
[----:B------:R-:W3:Y:S04]  /*1e160*/  LDL.LU.64 R126, [R1+0xf10] ;  /* 0x000f1000017e7983 */ /* 0x000ee80000300a00 */
[----:B------:R-:W3:Y:S04]  /*1e170*/  LDL.LU R125, [R1+0xf08] ;  /* 0x000f0800017d7983 */ /* 0x000ee80000300800 */
[----:B------:R-:W2:Y:S04]  /*1e180*/  LDL.LU.64 R122, [R1+0xf00] ;  /* 0x000f0000017a7983 */ /* 0x000ea80000300a00 */
[----:B------:R-:W3:Y:S04]  /*1e190*/  LDL.LU.64 R120, [R1+0xef8] ;  /* 0x000ef80001787983 */ /* 0x000ee80000300a00 */
[----:B------:R-:W4:Y:S04]  /*1e1a0*/  LDL.LU.64 R116, [R1+0xef0] ;  /* 0x000ef00001747983 */ /* 0x000f280000300a00 */
[----:B------:R-:W3:Y:S01]  /*1e1b0*/  LDL.LU R114, [R1+0xeec] ;  /* 0x000eec0001727983 */ /* 0x000ee20000300800 */
[----:B----4-:R-:W-:-:S13]  /*1e1c0*/  FSETP.GEU.AND P1, PT, R117, -126, PT ;  /* 0xc2fc00007500780b */ /* 0x010fda0003f2e000 */
[----:B------:R-:W-:-:S04]  /*1e1d0*/  @!P1 FMUL R117, R117, 0.5 ;  /* 0x3f00000075759820 */ /* 0x000fc80000400000 */
[----:B------:R-:W1:Y:S02]  /*1e1e0*/  MUFU.EX2 R17, R117 ;  /* 0x0000007500117308 */ /* 0x000e640000000800 */
[----:B-1----:R-:W-:Y:S01]  /*1e1f0*/  @!P1 FMUL R17, R17, R17 ;  /* 0x0000001111119220 */ /* 0x002fe20000400000 */
[----:B--2---:R-:W-:-:S13]  /*1e200*/  FSETP.GEU.AND P1, PT, R123, -126, PT ;  /* 0xc2fc00007b00780b */ /* 0x004fda0003f2e000 */
[----:B------:R-:W-:-:S04]  /*1e210*/  @!P1 FMUL R123, R123, 0.5 ;  /* 0x3f0000007b7b9820 */ /* 0x000fc80000400000 */
[----:B------:R-:W1:Y:S01]  /*1e220*/  MUFU.EX2 R16, R123 ;  /* 0x0000007b00107308 */ /* 0x000e620000000800 */
[----:B------:R-:W-:Y:S04]  /*1e230*/  STL [R1+0xee8], R139 ;  /* 0x000ee88b01007387 */ /* 0x000fe80000100800 */
[----:B------:R-:W-:Y:S04]  /*1e240*/  STL.64 [R1+0xee0], R134 ;  /* 0x000ee08601007387 */ /* 0x000fe80000100a00 */
[----:B---3--:R-:W-:Y:S04]  /*1e250*/  STL.64 [R1+0xed8], R132 ;  /* 0x000ed88401007387 */ /* 0x008fe80000100a00 */
[----:B------:R-:W-:Y:S04]  /*1e260*/  STL.64 [R1+0xed0], R130 ;  /* 0x000ed08201007387 */ /* 0x000fe80000100a00 */
[----:B------:R-:W-:Y:S01]  /*1e270*/  STL.64 [R1+0xec8], R126 ;  /* 0x000ec87e01007387 */ /* 0x000fe20000100a00 */
[----:B-1----:R-:W-:Y:S01]  /*1e280*/  @!P1 FMUL R16, R16, R16 ;  /* 0x0000001010109220 */ /* 0x002fe20000400000 */
[----:B------:R-:W-:-:S02]  /*1e290*/  FSETP.GEU.AND P1, PT, R122, -126, PT ;  /* 0xc2fc00007a00780b */ /* 0x000fc40003f2e000 */
[----:B------:R-:W-:Y:S04]  /*1e2a0*/  STL.64 [R1+0xec0], R120 ;  /* 0x000ec07801007387 */ /* 0x000fe80000100a00 */
[----:B------:R-:W-:Y:S04]  /*1e2b0*/  STL [R1+0xebc], R116 ;  /* 0x000ebc7401007387 */ /* 0x000fe80000100800 */
[----:B------:R1:W-:Y:S04]  /*1e2c0*/  STL [R1+0xeb8], R114 ;  /* 0x000eb87201007387 */ /* 0x0003e80000100800 */
        /* <DEDUP_REMOVED lines=8> */
[----:B------:R-:W-:-:S03]  /*1e350*/  @!P1 FMUL R122, R122, 0.5 ;  /* 0x3f0000007a7a9820 */ /* 0x000fc60000400000 */
[----:B------:R-:W2:Y:S04]  /*1e360*/  LDL.LU.64 R104, [R1+0x240] ;  /* 0x0002400001687983 */ /* 0x000ea80000300a00 */
[----:B------:R-:W2:Y:S04]  /*1e370*/  LDL.LU.64 R106, [R1+0x248] ;  /* 0x00024800016a7983 */ /* 0x000ea80000300a00 */
[----:B------:R-:W2:Y:S04]  /*1e380*/  LDL.LU.64 R108, [R1+0x250] ;  /* 0x00025000016c7983 */ /* 0x000ea80000300a00 */
[----:B------:R-:W2:Y:S04]  /*1e390*/  LDL.LU.64 R110, [R1+0x258] ;  /* 0x00025800016e7983 */ /* 0x000ea80000300a00 */
[----:B------:R-:W2:Y:S01]  /*1e3a0*/  LDL.LU.64 R112, [R1+0x260] ;  /* 0x0002600001707983 */ /* 0x000ea20000300a00 */
[----:B------:R3:W4:Y:S03]  /*1e3b0*/  MUFU.EX2 R15, R122 ;  /* 0x0000007a000f7308 */ /* 0x0007260000000800 */
[----:B-1----:R-:W2:Y:S01]  /*1e3c0*/  LDL.LU.64 R114, [R1+0x268] ;  /* 0x0002680001727983 */ /* 0x002ea20000300a00 */
[----:B------:R-:W-:-:S03]  /*1e3d0*/  F2FP.BF16.F32.PACK_AB R36, R17, R125 ;  /* 0x0000007d1124723e */ /* 0x000fc600000010ff */
[----:B------:R-:W2:Y:S04]  /*1e3e0*/  LDL.LU.64 R116, [R1+0x270] ;  /* 0x0002700001747983 */ /* 0x000ea80000300a00 */
[----:B------:R-:W2:Y:S04]  /*1e3f0*/  LDL.LU.64 R118, [R1+0x278] ;  /* 0x0002780001767983 */ /* 0x000ea80000300a00 */
[----:B------:R-:W2:Y:S04]  /*1e400*/  LDL.LU.64 R120, [R1+0x280] ;  /* 0x0002800001787983 */ /* 0x000ea80000300a00 */
[----:B---3--:R-:W2:Y:S04]  /*1e410*/  LDL.LU.64 R122, [R1+0x288] ;  /* 0x00028800017a7983 */ /* 0x008ea80000300a00 */
        /* <DEDUP_REMOVED lines=46> */
[----:B------:R-:W-:Y:S01]  /*1e700*/  IADD3 R2, R216, 0x4600, RZ ;  /* 0x00004600d8027810 */ /* 0x000fe20007ffe0ff */
[----:B----4-:R-:W-:-:S03]  /*1e710*/  @!P1 FMUL R15, R15, R15 ;  /* 0x0000000f0f0f9220 */ /* 0x010fc60000400000 */
[----:B------:R-:W-:Y:S02]  /*1e720*/  R2UR UR6, R2 ;  /* 0x00000000020672ca */ /* 0x000fe400000e0000 */
[----:B------:R-:W-:Y:S01]  /*1e730*/  F2FP.BF16.F32.PACK_AB R38, R15, R16 ;  /* 0x000000100f26723e */ /* 0x000fe200000010ff */
[----:B------:R-:W-:Y:S01]  /*1e740*/  UMOV UR7, 0x40000040 ;  /* 0x4000004000077882 */ /* 0x000fe20000000000 */
[----:B------:R1:W-:Y:S04]  /*1e750*/  STL [R1+0x7e8], R17 ;  /* 0x0007e81101007387 */ /* 0x0003e80000100800 */
[----:B------:R3:W-:Y:S04]  /*1e760*/  STL [R1+0x7f0], R16 ;  /* 0x0007f01001007387 */ /* 0x0007e80000100800 */
[----:B------:R4:W-:Y:S01]  /*1e770*/  STL [R1+0x7ec], R15 ;  /* 0x0007ec0f01007387 */ /* 0x0009e20000100800 */
[----:B--2---:R-:W-:-:S06]  /*1e780*/  WARPGROUP.ARRIVE ;  /* 0x00000000000079c5 */ /* 0x004fcc0000000000 */
[----:B------:R-:W-:Y:S03]  /*1e790*/  HGMMA.64x256x16.F32.BF16 R88, R36, gdesc[UR4].tnspB, R88, gsb0 ;  /* 0x43e0000424587df0 */ /* 0x000fe60008001858 */
[----:B------:R-:W-:Y:S02]  /*1e7a0*/  WARPGROUP.DEPBAR.LE gsb0, 0x0 ;  /* 0x00008000000079c5 */ /* 0x000fe40000010000 */
        /* <DEDUP_REMOVED lines=15> */
[----:B------:R-:W-:Y:S01]  /*1e8a0*/  IMAD.MOV.U32 R77, RZ, RZ, R126 ;  /* 0x000000ffff4d7224 */ /* 0x000fe200078e007e */
[----:B------:R-:W-:-:S02]  /*1e8b0*/  MOV R76, R127 ;  /* 0x0000007f004c7202 */ /* 0x000fc40000000f00 */
[----:B------:R-:W2:Y:S04]  /*1e8c0*/  LDL.LU.64 R134, [R1+0xee0] ;  /* 0x000ee00001867983 */ /* 0x000ea80000300a00 */
[----:B------:R-:W2:Y:S04]  /*1e8d0*/  LDL.LU.64 R132, [R1+0xed8] ;  /* 0x000ed80001847983 */ /* 0x000ea80000300a00 */
[----:B------:R-:W2:Y:S04]  /*1e8e0*/  LDL.LU.64 R130, [R1+0xed0] ;  /* 0x000ed00001827983 */ /* 0x000ea80000300a00 */
[----:B------:R-:W2:Y:S01]  /*1e8f0*/  LDL.LU.64 R126, [R1+0xec8] ;  /* 0x000ec800017e7983 */ /* 0x000ea20000300a00 */
        /* <DEDUP_REMOVED lines=9> */
[----:B------:R-:W2:Y:S01]  /*1e990*/  LDL.LU.64 R120, [R1+0xec0] ;  /* 0x000ec00001787983 */ /* 0x000ea20000300a00 */
[----:B------:R-:W-:Y:S01]  /*1e9a0*/  IMAD.MOV.U32 R62, RZ, RZ, R114 ;  /* 0x000000ffff3e7224 */ /* 0x000fe200078e0072 */
[----:B------:R-:W-:Y:S01]  /*1e9b0*/  MOV R244, R149 ;  /* 0x0000009500f47202 */ /* 0x000fe20000000f00 */
[----:B------:R-:W-:Y:S01]  /*1e9c0*/  IMAD.MOV.U32 R245, RZ, RZ, R148 ;  /* 0x000000fffff57224 */ /* 0x000fe200078e0094 */
[----:B------:R-:W2:Y:S01]  /*1e9d0*/  LDL.LU R116, [R1+0xebc] ;  /* 0x000ebc0001747983 */ /* 0x000ea20000300800 */
[----:B------:R-:W-:Y:S01]  /*1e9e0*/  IMAD.MOV.U32 R243, RZ, RZ, R150 ;  /* 0x000000fffff37224 */ /* 0x000fe200078e0096 */
[----:B------:R-:W-:Y:S01]  /*1e9f0*/  MOV R242, R151 ;  /* 0x0000009700f27202 */ /* 0x000fe20000000f00 */
[----:B------:R-:W-:Y:S01]  /*1ea00*/  IMAD.MOV.U32 R241, RZ, RZ, R152 ;  /* 0x000000fffff17224 */ /* 0x000fe200078e0098 */
[----:B------:R-:W2:Y:S01]  /*1ea10*/  LDL.LU R114, [R1+0xeb8] ;  /* 0x000eb80001727983 */ /* 0x000ea20000300800 */
[----:B------:R-:W-:Y:S01]  /*1ea20*/  MOV R240, R153 ;  /* 0x0000009900f07202 */ /* 0x000fe20000000f00 */
[----:B------:R-:W-:Y:S01]  /*1ea30*/  IMAD.MOV.U32 R239, RZ, RZ, R154 ;  /* 0x000000ffffef7224 */ /* 0x000fe200078e009a */
[----:B------:R-:W-:Y:S01]  /*1ea40*/  MOV R238, R155 ;  /* 0x0000009b00ee7202 */ /* 0x000fe20000000f00 */
        /* <DEDUP_REMOVED lines=75> */
[----:B-1----:R-:W-:Y:S01]  /*1ef00*/  IMAD.MOV.U32 R17, RZ, RZ, R204 ;  /* 0x000000ffff117224 */ /* 0x002fe200078e00cc */
[----:B---3--:R-:W-:Y:S01]  /*1ef10*/  MOV R16, R205 ;  /* 0x000000cd00107202 */ /* 0x008fe20000000f00 */
[----:B----4-:R-:W-:Y:S01]  /*1ef20*/  IMAD.MOV.U32 R15, RZ, RZ, R206 ;  /* 0x000000ffff0f7224 */ /* 0x010fe200078e00ce */
        /* <DEDUP_REMOVED lines=9> */
[----:B------:R-:W-:Y:S01]  /*1efc0*/  VIADD R2, R216, 0x6600 ;  /* 0x00006600d8027836 */ /* 0x000fe20000000000 */
[----:B--2---:R-:W-:Y:S04]  /*1efd0*/  STL [R1+0xe20], R139 ;  /* 0x000e208b01007387 */ /* 0x004fe80000100800 */
[----:B------:R-:W-:Y:S04]  /*1efe0*/  STL.64 [R1+0xe18], R134 ;  /* 0x000e188601007387 */ /* 0x000fe80000100a00 */
[----:B------:R-:W-:Y:S04]  /*1eff0*/  STL.64 [R1+0xe10], R132 ;  /* 0x000e108401007387 */ /* 0x000fe80000100a00 */
[----:B------:R-:W-:Y:S04]  /*1f000*/  STL.64 [R1+0xe08], R130 ;  /* 0x000e088201007387 */ /* 0x000fe80000100a00 */
[----:B------:R1:W-:Y:S04]  /*1f010*/  STL.64 [R1+0xe00], R126 ;  /* 0x000e007e01007387 */ /* 0x0003e80000100a00 */
[----:B------:R-:W2:Y:S04]  /*1f020*/  LDL.LU.64 R124, [R1] ;  /* 0x00000000017c7983 */ /* 0x000ea80000300a00 */
        /* <DEDUP_REMOVED lines=77> */
[----:B------:R-:W-:Y:S01]  /*1f500*/  IMAD.MOV.U32 R66, RZ, RZ, R118 ;  /* 0x000000ffff427224 */ /* 0x000fe200078e0076 */
[----:B------:R-:W-:Y:S02]  /*1f510*/  MOV R67, R117 ;  /* 0x0000007500437202 */ /* 0x000fe40000000f00 */
[----:B------:R-:W-:Y:S01]  /*1f520*/  MOV R69, R119 ;  /* 0x0000007700457202 */ /* 0x000fe20000000f00 */
[----:B------:R-:W-:Y:S01]  /*1f530*/  IMAD.MOV.U32 R70, RZ, RZ, R122 ;  /* 0x000000ffff467224 */ /* 0x000fe200078e007a */
[----:B------:R-:W-:Y:S01]  /*1f540*/  MOV R73, R123 ;  /* 0x0000007b00497202 */ /* 0x000fe20000000f00 */
[----:B--2---:R-:W-:-:S06]  /*1f550*/  WARPGROUP.ARRIVE ;  /* 0x00000000000079c5 */ /* 0x004fcc0000000000 */
[----:B------:R-:W-:Y:S01]  /*1f560*/  HGMMA.64x256x16.F32.BF16 R124, R36, gdesc[UR4].tnspB, R124, gsb0 ;  /* 0x43e00004247c7df0 */ /* 0x000fe2000800187c */
[----:B------:R-:W-:Y:S02]  /*1f570*/  IMAD.MOV.U32 R48, RZ, RZ, R102 ;  /* 0x000000ffff307224 */ /* 0x000fe400078e0066 */
[----:B------:R-:W-:Y:S02]  /*1f580*/  WARPGROUP.DEPBAR.LE gsb0, 0x0 ;  /* 0x00008000000079c5 */ /* 0x000fe40000010000 */
        /* <DEDUP_REMOVED lines=69> */
[----:B------:R-:W2:Y:S01]  /*1f9e0*/  LDL.LU.64 R216, [R1+0xe28] ;  /* 0x000e280001d87983 */ /* 0x000ea20000300a00 */
[----:B------:R-:W-:Y:S01]  /*1f9f0*/  IMAD.MOV.U32 R94, RZ, RZ, R130 ;  /* 0x000000ffff5e7224 */ /* 0x000fe200078e0082 */
[----:B------:R-:W-:Y:S02]  /*1fa00*/  MOV R95, R131 ;  /* 0x00000083005f7202 */ /* 0x000fe40000000f00 */
[----:B------:R-:W3:Y:S01]  /*1fa10*/  LDL.LU R139, [R1+0xe20] ;  /* 0x000e2000018b7983 */ /* 0x000ee20000300800 */
[----:B------:R-:W-:Y:S01]  /*1fa20*/  IMAD.MOV.U32 R90, RZ, RZ, R126 ;  /* 0x000000ffff5a7224 */ /* 0x000fe200078e007e */
[----:B------:R-:W-:-:S02]  /*1fa30*/  MOV R91, R127 ;  /* 0x0000007f005b7202 */ /* 0x000fc40000000f00 */
[----:B------:R-:W4:Y:S01]  /*1fa40*/  LDL.LU.64 R134, [R1+0xe18] ;  /* 0x000e180001867983 */ /* 0x000f220000300a00 */
[----:B------:R-:W-:-:S03]  /*1fa50*/  MOV R89, R125 ;  /* 0x0000007d00597202 */ /* 0x000fc60000000f00 */
[----:B------:R-:W2:Y:S01]  /*1fa60*/  LDL.LU.64 R132, [R1+0xe10] ;  /* 0x000e100001847983 */ /* 0x000ea20000300a00 */
[----:B------:R-:W-:-:S03]  /*1fa70*/  IMAD.MOV.U32 R92, RZ, RZ, R128 ;  /* 0x000000ffff5c7224 */ /* 0x000fc600078e0080 */
[----:B------:R-:W2:Y:S01]  /*1fa80*/  LDL.LU.64 R130, [R1+0xe08] ;  /* 0x000e080001827983 */ /* 0x000ea20000300a00 */
[----:B------:R-:W-:-:S03]  /*1fa90*/  MOV R93, R129 ;  /* 0x00000081005d7202 */ /* 0x000fc60000000f00 */
[----:B------:R-:W2:Y:S04]  /*1faa0*/  LDL.LU.64 R126, [R1+0xe00] ;  /* 0x000e0000017e7983 */ /* 0x000ea80000300a00 */
        /* <DEDUP_REMOVED lines=23> */
[----:B------:R-:W-:-:S03]  /*1fc20*/  MOV R13, R150 ;  /* 0x00000096000d7202 */ /* 0x000fc60000000f00 */
[----:B------:R-:W2:Y:S01]  /*1fc30*/  LDL.LU R146, [R1+0xe8] ;  /* 0x0000e80001927983 */ /* 0x000ea20000300800 */
[----:B------:R-:W-:-:S03]  /*1fc40*/  IMAD.MOV.U32 R115, RZ, RZ, R151 ;  /* 0x000000ffff737224 */ /* 0x000fc600078e0097 */
        /* <DEDUP_REMOVED lines=8> */
[----:B------:R-:W2:Y:S04]  /*1fcd0*/  LDL.LU R151, [R1+0xfc] ;  /* 0x0000fc0001977983 */ /* 0x000ea80000300800 */
[----:B------:R-:W2:Y:S04]  /*1fce0*/  LDL.LU R152, [R1+0x100] ;  /* 0x0001000001987983 */ /* 0x000ea80000300800 */
        /* <DEDUP_REMOVED lines=61> */
[----:B------:R-:W2:Y:S04]  /*200c0*/  LDL.LU R209, [R1+0x1e4] ;  /* 0x0001e40001d17983 */ /* 0x000ea80000300800 */
[----:B------:R-:W2:Y:S01]  /*200d0*/  LDL.LU R210, [R1+0x1e8] ;  /* 0x0001e80001d27983 */ /* 0x000ea20000300800 */
[----:B------:R-:W-:-:S03]  /*200e0*/  MOV R101, R137 ;  /* 0x0000008900657202 */ /* 0x000fc60000000f00 */
[----:B------:R-:W2:Y:S04]  /*200f0*/  LDL.LU R39, [R1+0x1ec] ;  /* 0x0001ec0001277983 */ /* 0x000ea80000300800 */
[----:B------:R-:W2:Y:S01]  /*20100*/  LDL.LU R38, [R1+0x1f0] ;  /* 0x0001f00001267983 */ /* 0x000ea20000300800 */
[----:B------:R-:W-:-:S03]  /*20110*/  IMAD.MOV.U32 R100, RZ, RZ, R136 ;  /* 0x000000ffff647224 */ /* 0x000fc600078e0088 */
[----:B------:R-:W3:Y:S04]  /*20120*/  LDL.LU R157, [R1+0xdf8] ;  /* 0x000df800019d7983 */ /* 0x000ee80000300800 */
[----:B------:R-:W2:Y:S01]  /*20130*/  LDL.LU R37, [R1+0x1f4] ;  /* 0x0001f40001257983 */ /* 0x000ea20000300800 */
[----:B------:R-:W-:-:S03]  /*20140*/  IMAD.MOV.U32 R102, RZ, RZ, R138 ;  /* 0x000000ffff667224 */ /* 0x000fc600078e008a */
[----:B------:R-:W4:Y:S04]  /*20150*/  LDL.LU R137, [R1+0xdf4] ;  /* 0x000df40001897983 */ /* 0x000f280000300800 */
[----:B------:R-:W2:Y:S04]  /*20160*/  LDL.LU R36, [R1+0x1f8] ;  /* 0x0001f80001247983 */ /* 0x000ea80000300800 */
[----:B------:R-:W4:Y:S04]  /*20170*/  LDL.LU R136, [R1+0xdf0] ;  /* 0x000df00001887983 */ /* 0x000f280000300800 */
[----:B------:R-:W2:Y:S04]  /*20180*/  LDL.LU R2, [R1+0x1fc] ;  /* 0x0001fc0001027983 */ /* 0x000ea80000300800 */
[----:B------:R-:W4:Y:S01]  /*20190*/  LDL.LU R138, [R1+0xdec] ;  /* 0x000dec00018a7983 */ /* 0x000f220000300800 */
        /* <DEDUP_REMOVED lines=17> */
[----:B------:R1:W1:Y:S01]  /*202b0*/  MUFU.EX2 R11, R120 ;  /* 0x00000078000b7308 */ /* 0x0002620000000800 */
[----:B---3--:R-:W-:Y:S04]  /*202c0*/  STL [R1+0xb48], R157 ;  /* 0x000b489d01007387 */ /* 0x008fe80000100800 */
[----:B----4-:R-:W-:Y:S04]  /*202d0*/  STL.64 [R1+0xb40], R138 ;  /* 0x000b408a01007387 */ /* 0x010fe80000100a00 */
[----:B------:R-:W-:Y:S04]  /*202e0*/  STL.64 [R1+0xb38], R136 ;  /* 0x000b388801007387 */ /* 0x000fe80000100a00 */
[----:B------:R-:W-:Y:S04]  /*202f0*/  STL.64 [R1+0xb30], R134 ;  /* 0x000b308601007387 */ /* 0x000fe80000100a00 */
[----:B--2---:R-:W-:Y:S04]  /*20300*/  STL.64 [R1+0xb28], R132 ;  /* 0x000b288401007387 */ /* 0x004fe80000100a00 */
[----:B------:R-:W-:Y:S04]  /*20310*/  STL.64 [R1+0xb20], R130 ;  /* 0x000b208201007387 */ /* 0x000fe80000100a00 */
[----:B------:R2:W-:Y:S04]  /*20320*/  STL.64 [R1+0xb18], R126 ;  /* 0x000b187e01007387 */ /* 0x0005e80000100a00 */
[----:B-1----:R-:W3:Y:S04]  /*20330*/  LDL.LU R120, [R1+0x80] ;  /* 0x0000800001787983 */ /* 0x002ee80000300800 */
[----:B--2---:R-:W2:Y:S04]  /*20340*/  LDL.LU R126, [R1+0x98] ;  /* 0x00009800017e7983 */ /* 0x004ea80000300800 */
[----:B------:R-:W2:Y:S04]  /*20350*/  LDL.LU R127, [R1+0x9c] ;  /* 0x00009c00017f7983 */ /* 0x000ea80000300800 */
[----:B------:R-:W4:Y:S04]  /*20360*/  LDL.LU R130, [R1+0xa8] ;  /* 0x0000a80001827983 */ /* 0x000f280000300800 */
[----:B------:R-:W4:Y:S04]  /*20370*/  LDL.LU R131, [R1+0xac] ;  /* 0x0000ac0001837983 */ /* 0x000f280000300800 */
[----:B------:R-:W3:Y:S04]  /*20380*/  LDL.LU R132, [R1+0xb0] ;  /* 0x0000b00001847983 */ /* 0x000ee80000300800 */
[----:B------:R-:W3:Y:S04]  /*20390*/  LDL.LU R133, [R1+0xb4] ;  /* 0x0000b40001857983 */ /* 0x000ee80000300800 */
[----:B------:R-:W2:Y:S04]  /*203a0*/  LDL.LU R134, [R1+0xb8] ;  /* 0x0000b80001867983 */ /* 0x000ea80000300800 */
[----:B------:R-:W2:Y:S01]  /*203b0*/  LDL.LU R135, [R1+0xbc] ;  /* 0x0000bc0001877983 */ /* 0x000ea20000300800 */
        /* <DEDUP_REMOVED lines=48> */
[----:B------:R1:W-:Y:S04]  /*206c0*/  STL.64 [R1+0xc18], R138 ;  /* 0x000c188a01007387 */ /* 0x0003e80000100a00 */
[----:B------:R1:W-:Y:S02]  /*206d0*/  STL.64 [R1+0xc10], R136 ;  /* 0x000c108801007387 */ /* 0x0003e40000100a00 */
[----:B-1----:R-:W-:-:S02]  /*206e0*/  IMAD.MOV.U32 R140, RZ, RZ, R33 ;  /* 0x000000ffff8c7224 */ /* 0x002fc400078e0021 */
[----:B------:R-:W-:Y:S01]  /*206f0*/  IMAD.MOV.U32 R138, RZ, RZ, R29 ;  /* 0x000000ffff8a7224 */ /* 0x000fe200078e001d */
[----:B------:R-:W-:Y:S01]  /*20700*/  MOV R139, R35 ;  /* 0x00000023008b7202 */ /* 0x000fe20000000f00 */
[----:B------:R-:W-:Y:S01]  /*20710*/  IMAD.MOV.U32 R136, RZ, RZ, R86 ;  /* 0x000000ffff887224 */ /* 0x000fe200078e0056 */
[----:B------:R-:W-:Y:S01]  /*20720*/  MOV R137, R31 ;  /* 0x0000001f00897202 */ /* 0x000fe20000000f00 */
[----:B--2---:R-:W-:Y:S04]  /*20730*/  STL.64 [R1+0xc08], R134 ;  /* 0x000c088601007387 */ /* 0x004fe80000100a00 */
[----:B---3--:R-:W-:Y:S04]  /*20740*/  STL.64 [R1+0xc00], R132 ;  /* 0x000c008401007387 */ /* 0x008fe80000100a00 */
        /* <DEDUP_REMOVED lines=41> */
[----:B------:R-:W3:Y:S01]  /*209e0*/  LDL.LU R48, [R1+0xde8] ;  /* 0x000de80001307983 */ /* 0x000ee20000300800 */
[----:B------:R-:W-:-:S03]  /*209f0*/  MOV R107, R54 ;  /* 0x00000036006b7202 */ /* 0x000fc60000000f00 */
[----:B------:R-:W3:Y:S01]  /*20a00*/  LDL.LU R49, [R1+0xde4] ;  /* 0x000de40001317983 */ /* 0x000ee20000300800 */
[----:B------:R-:W-:-:S03]  /*20a10*/  IMAD.MOV.U32 R108, RZ, RZ, R57 ;  /* 0x000000ffff6c7224 */ /* 0x000fc600078e0039 */
[----:B------:R-:W4:Y:S01]  /*20a20*/  LDL.LU R53, [R1+0xde0] ;  /* 0x000de00001357983 */ /* 0x000f220000300800 */
[----:B------:R-:W-:-:S03]  /*20a30*/  MOV R109, R56 ;  /* 0x00000038006d7202 */ /* 0x000fc60000000f00 */
[----:B------:R-:W4:Y:S01]  /*20a40*/  LDL.LU R52, [R1+0xddc] ;  /* 0x000ddc0001347983 */ /* 0x000f220000300800 */
        /* <DEDUP_REMOVED lines=11> */
[----:B------:R-:W4:Y:S01]  /*20b00*/  LDL.LU R61, [R1+0xdc4] ;  /* 0x000dc400013d7983 */ /* 0x000f220000300800 */
[----:B------:R-:W-:-:S03]  /*20b10*/  IMAD.MOV.U32 R116, RZ, RZ, R64 ;  /* 0x000000ffff747224 */ /* 0x000fc600078e0040 */
[----:B------:R-:W4:Y:S01]  /*20b20*/  LDL.LU R60, [R1+0xdc0] ;  /* 0x000dc000013c7983 */ /* 0x000f220000300800 */
[----:B------:R-:W-:-:S03]  /*20b30*/  MOV R117, R67 ;  /* 0x0000004300757202 */ /* 0x000fc60000000f00 */
[----:B------:R-:W3:Y:S01]  /*20b40*/  LDL.LU R63, [R1+0xdbc] ;  /* 0x000dbc00013f7983 */ /* 0x000ee20000300800 */
        /* <DEDUP_REMOVED lines=35> */
[----:B------:R-:W4:Y:S04]  /*20d80*/  LDL.LU R80, [R1+0xd74] ;  /* 0x000d740001507983 */ /* 0x000f280000300800 */
[----:B------:R-:W3:Y:S04]  /*20d90*/  LDL.LU R82, [R1+0xd70] ;  /* 0x000d700001527983 */ /* 0x000ee80000300800 */
[----:B------:R-:W4:Y:S04]  /*20da0*/  LDL.LU R85, [R1+0xd6c] ;  /* 0x000d6c0001557983 */ /* 0x000f280000300800 */
[----:B------:R-:W4:Y:S04]  /*20db0*/  LDL.LU R84, [R1+0xd68] ;  /* 0x000d680001547983 */ /* 0x000f280000300800 */
[----:B------:R-:W3:Y:S04]  /*20dc0*/  LDL.LU R87, [R1+0xd64] ;  /* 0x000d640001577983 */ /* 0x000ee80000300800 */
[----:B------:R-:W3:Y:S04]  /*20dd0*/  LDL.LU R86, [R1+0xd60] ;  /* 0x000d600001567983 */ /* 0x000ee80000300800 */
[----:B------:R-:W4:Y:S04]  /*20de0*/  LDL.LU R31, [R1+0xd5c] ;  /* 0x000d5c00011f7983 */ /* 0x000f280000300800 */
[----:B------:R-:W4:Y:S04]  /*20df0*/  LDL.LU R29, [R1+0xd58] ;  /* 0x000d5800011d7983 */ /* 0x000f280000300800 */
[----:B------:R-:W2:Y:S04]  /*20e00*/  LDL.LU R35, [R1+0xd54] ;  /* 0x000d540001237983 */ /* 0x000ea80000300800 */
[----:B------:R-:W2:Y:S01]  /*20e10*/  LDL.LU R33, [R1+0xd50] ;  /* 0x000d500001217983 */ /* 0x000ea20000300800 */
[----:B------:R-:W-:-:S02]  /*20e20*/  VIADD R2, R216, 0x4680 ;  /* 0x00004680d8027836 */ /* 0x000fc40000000000 */
[----:B------:R-:W-:Y:S01]  /*20e30*/  @!P1 FMUL R11, R11, R11 ;  /* 0x0000000b0b0b9220 */ /* 0x000fe20000400000 */
        /* <DEDUP_REMOVED lines=78> */
[----:B------:R-:W-:-:S03]  /*21320*/  UMOV UR7, 0x40000040 ;  /* 0x4000004000077882 */ /* 0x000fc60000000000 */
[----:B--2---:R-:W-:-:S06]  /*21330*/  WARPGROUP.ARRIVE ;  /* 0x00000000000079c5 */ /* 0x004fcc0000000000 */
[----:B------:R-:W-:Y:S01]  /*21340*/  HGMMA.64x256x16.F32.BF16 R88, R32, gdesc[UR4].tnspB, R88, gsb0 ;  /* 0x43e0000420587df0 */ /* 0x000fe20008001858 */
[----:B---3--:R-:W-:Y:S04]  /*21350*/  STL.64 [R1+0xb10], R86 ;  /* 0x000b105601007387 */ /* 0x008fe80000100a00 */
[----:B----4-:R-:W-:Y:S04]  /*21360*/  STL.64 [R1+0xb08], R84 ;  /* 0x000b085401007387 */ /* 0x010fe80000100a00 */
        /* <DEDUP_REMOVED lines=224> */
[----:B------:R-:W4:Y:S04]  /*22170*/  LDL.LU.64 R132, [R1+0xb28] ;  /* 0x000b280001847983 */ /* 0x000f280000300a00 */
[----:B------:R-:W2:Y:S04]  /*22180*/  LDL.LU.64 R130, [R1+0xb20] ;  /* 0x000b200001827983 */ /* 0x000ea80000300a00 */
[----:B------:R-:W4:Y:S04]  /*22190*/  LDL.LU.64 R126, [R1+0xb18] ;  /* 0x000b1800017e7983 */ /* 0x000f280000300a00 */
[----:B------:R-:W4:Y:S04]  /*221a0*/  LDL.LU.64 R86, [R1+0xb10] ;  /* 0x000b100001567983 */ /* 0x000f280000300a00 */
[----:B------:R-:W4:Y:S04]  /*221b0*/  LDL.LU.64 R84, [R1+0xb08] ;  /* 0x000b080001547983 */ /* 0x000f280000300a00 */
[----:B------:R-:W4:Y:S04]  /*221c0*/  LDL.LU R82, [R1+0xb00] ;  /* 0x000b000001527983 */ /* 0x000f280000300800 */
        /* <DEDUP_REMOVED lines=15> */
[----:B------:R-:W4:Y:S01]  /*222c0*/  LDL.LU.64 R48, [R1+0xa80] ;  /* 0x000a800001307983 */ /* 0x000f220000300a00 */
[----:B--2---:R-:W-:-:S13]  /*222d0*/  FSETP.GEU.AND P1, PT, R130, -126, PT ;  /* 0xc2fc00008200780b */ /* 0x004fda0003f2e000 */
[----:B------:R-:W-:-:S04]  /*222e0*/  @!P1 FMUL R130, R130, 0.5 ;  /* 0x3f00000082829820 */ /* 0x000fc80000400000 */
[----:B------:R-:W1:Y:S01]  /*222f0*/  MUFU.EX2 R10, R130 ;  /* 0x00000082000a7308 */ /* 0x000e620000000800 */
[----:B------:R-:W-:Y:S01]  /*22300*/  STL [R1+0xa78], R157 ;  /* 0x000a789d01007387 */ /* 0x000fe20000100800 */
[----:B-1----:R-:W-:Y:S01]  /*22310*/  @!P1 FMUL R10, R10, R10 ;  /* 0x0000000a0a0a9220 */ /* 0x002fe20000400000 */
[C---:B------:R-:W-:Y:S02]  /*22320*/  FSETP.GEU.AND P1, PT, R131.reuse, -126, PT ;  /* 0xc2fc00008300780b */ /* 0x040fe40003f2e000 */
[----:B---3--:R-:W-:Y:S04]  /*22330*/  STL.64 [R1+0xa70], R138 ;  /* 0x000a708a01007387 */ /* 0x008fe80000100a00 */
[----:B----4-:R-:W-:Y:S07]  /*22340*/  STL.64 [R1+0xa68], R136 ;  /* 0x000a688801007387 */ /* 0x010fee0000100a00 */
[----:B------:R-:W-:Y:S01]  /*22350*/  @!P1 FMUL R131, R131, 0.5 ;  /* 0x3f00000083839820 */ /* 0x000fe20000400000 */
[----:B------:R-:W-:Y:S03]  /*22360*/  STL.64 [R1+0xa60], R134 ;  /* 0x000a608601007387 */ /* 0x000fe60000100a00 */
[----:B------:R-:W1:Y:S01]  /*22370*/  MUFU.EX2 R9, R131 ;  /* 0x0000008300097308 */ /* 0x000e620000000800 */
[----:B------:R-:W-:Y:S04]  /*22380*/  STL.64 [R1+0xa58], R126 ;  /* 0x000a587e01007387 */ /* 0x000fe80000100a00 */
        /* <DEDUP_REMOVED lines=10> */
[----:B------:R-:W-:Y:S01]  /*22430*/  STL.64 [R1+0xa00], R66 ;  /* 0x000a004201007387 */ /* 0x000fe20000100a00 */
[----:B-1----:R-:W-:-:S03]  /*22440*/  @!P1 FMUL R9, R9, R9 ;  /* 0x0000000909099220 */ /* 0x002fc60000400000 */
[----:B------:R-:W-:Y:S01]  /*22450*/  STL.64 [R1+0x9f8], R64 ;  /* 0x0009f84001007387 */ /* 0x000fe20000100a00 */
[----:B------:R-:W-:-:S03]  /*22460*/  FSETP.GEU.AND P1, PT, R132, -126, PT ;  /* 0xc2fc00008400780b */ /* 0x000fc60003f2e000 */
[----:B------:R-:W-:Y:S04]  /*22470*/  STL.64 [R1+0x9f0], R62 ;  /* 0x0009f03e01007387 */ /* 0x000fe80000100a00 */
[----:B------:R-:W-:Y:S04]  /*22480*/  STL.64 [R1+0x9e8], R60 ;  /* 0x0009e83c01007387 */ /* 0x000fe80000100a00 */
[----:B------:R-:W-:Y:S04]  /*22490*/  STL [R1+0x9e0], R58 ;  /* 0x0009e03a01007387 */ /* 0x000fe80000100800 */
[----:B------:R-:W-:Y:S04]  /*224a0*/  STL.64 [R1+0x9d8], R56 ;  /* 0x0009d83801007387 */ /* 0x000fe80000100a00 */
[----:B------:R-:W-:Y:S04]  /*224b0*/  STL.64 [R1+0x9d0], R54 ;  /* 0x0009d03601007387 */ /* 0x000fe80000100a00 */
[----:B------:R-:W-:Y:S04]  /*224c0*/  STL.64 [R1+0x9c8], R52 ;  /* 0x0009c83401007387 */ /* 0x000fe80000100a00 */
[----:B------:R1:W-:Y:S04]  /*224d0*/  STL.64 [R1+0x9c0], R48 ;  /* 0x0009c03001007387 */ /* 0x0003e80000100a00 */
        /* <DEDUP_REMOVED lines=9> */
[----:B-1----:R-:W2:Y:S04]  /*22570*/  LDL.LU.64 R48, [R1+0x240] ;  /* 0x0002400001307983 */ /* 0x002ea80000300a00 */
[----:B------:R-:W2:Y:S01]  /*22580*/  LDL.LU.64 R50, [R1+0x248] ;  /* 0x0002480001327983 */ /* 0x000ea20000300a00 */
[----:B------:R-:W1:Y:S03]  /*22590*/  MUFU.EX2 R7, R132 ;  /* 0x0000008400077308 */ /* 0x000e660000000800 */
        /* <DEDUP_REMOVED lines=17> */
[----:B-1----:R-:W-:-:S03]  /*226b0*/  @!P1 FMUL R7, R7, R7 ;  /* 0x0000000707079220 */ /* 0x002fc60000400000 */
[----:B------:R-:W2:Y:S01]  /*226c0*/  LDL.LU.64 R86, [R1+0x2d8] ;  /* 0x0002d80001567983 */ /* 0x000ea20000300a00 */
[----:B------:R-:W-:-:S03]  /*226d0*/  FSETP.GEU.AND P1, PT, R133, -126, PT ;  /* 0xc2fc00008500780b */ /* 0x000fc60003f2e000 */
        /* <DEDUP_REMOVED lines=19> */
[----:B------:R1:W3:Y:S03]  /*22810*/  MUFU.EX2 R6, R133 ;  /* 0x0000008500067308 */ /* 0x0002e60000000800 */
        /* <DEDUP_REMOVED lines=18> */
[----:B------:R-:W-:-:S02]  /*22940*/  VIADD R2, R216, 0x4700 ;  /* 0x00004700d8027836 */ /* 0x000fc40000000000 */
[----:B---3--:R-:W-:Y:S01]  /*22950*/  @!P1 FMUL R6, R6, R6 ;  /* 0x0000000606069220 */ /* 0x008fe20000400000 */
[----:B------:R-:W-:Y:S02]  /*22960*/  F2FP.BF16.F32.PACK_AB R28, R9, R10 ;  /* 0x0000000a091c723e */ /* 0x000fe400000010ff */
[----:B------:R-:W-:Y:S02]  /*22970*/  R2UR UR6, R2 ;  /* 0x00000000020672ca */ /* 0x000fe400000e0000 */
[----:B------:R-:W-:Y:S01]  /*22980*/  F2FP.BF16.F32.PACK_AB R30, R6, R7 ;  /* 0x00000007061e723e */ /* 0x000fe200000010ff */
[----:B------:R-:W-:Y:S01]  /*22990*/  UMOV UR7, 0x40000040 ;  /* 0x4000004000077882 */ /* 0x000fe20000000000 */
[----:B------:R-:W-:Y:S04]  /*229a0*/  STL [R1+0x808], R10 ;  /* 0x0008080a01007387 */ /* 0x000fe80000100800 */
[----:B------:R-:W-:Y:S04]  /*229b0*/  STL [R1+0x804], R9 ;  /* 0x0008040901007387 */ /* 0x000fe80000100800 */
[----:B------:R-:W-:Y:S04]  /*229c0*/  STL [R1+0x810], R7 ;  /* 0x0008100701007387 */ /* 0x000fe80000100800 */
[----:B------:R-:W-:Y:S01]  /*229d0*/  STL [R1+0x80c], R6 ;  /* 0x00080c0601007387 */ /* 0x000fe20000100800 */
[----:B--2---:R-:W-:-:S06]  /*229e0*/  WARPGROUP.ARRIVE ;  /* 0x00000000000079c5 */ /* 0x004fcc0000000000 */
[----:B------:R-:W-:Y:S03]  /*229f0*/  HGMMA.64x256x16.F32.BF16 R32, R28, gdesc[UR4].tnspB, R32, gsb0 ;  /* 0x43e000041c207df0 */ /* 0x000fe60008001820 */
[----:B------:R-:W-:Y:S02]  /*22a00*/  WARPGROUP.DEPBAR.LE gsb0, 0x0 ;  /* 0x00008000000079c5 */ /* 0x000fe40000010000 */
[----:B------:R-:W-:Y:S04]  /*22a10*/  STL.64 [R1+0x200], R32 ;  /* 0x0002002001007387 */ /* 0x000fe80000100a00 */
[----:B------:R-:W-:Y:S04]  /*22a20*/  STL.64 [R1+0x208], R34 ;  /* 0x0002082201007387 */ /* 0x000fe80000100a00 */
        /* <DEDUP_REMOVED lines=11> */
[----:B------:R1:W-:Y:S01]  /*22ae0*/  STL [R1+0x240], R48 ;  /* 0x0002403001007387 */ /* 0x0003e20000100800 */
[----:B------:R-:W-:Y:S01]  /*22af0*/  IMAD.MOV.U32 R184, RZ, RZ, R134 ;  /* 0x000000ffffb87224 */ /* 0x000fe200078e0086 */
[----:B------:R-:W-:Y:S02]  /*22b00*/  MOV R183, R135 ;  /* 0x0000008700b77202 */ /* 0x000fe40000000f00 */
[----:B------:R-:W2:Y:S01]  /*22b10*/  LDL.LU R157, [R1+0xa78] ;  /* 0x000a7800019d7983 */ /* 0x000ea20000300800 */
[----:B------:R-:W-:Y:S01]  /*22b20*/  IMAD.MOV.U32 R192, RZ, RZ, R126 ;  /* 0x000000ffffc07224 */ /* 0x000fe200078e007e */
[----:B------:R-:W-:-:S02]  /*22b30*/  MOV R191, R127 ;  /* 0x0000007f00bf7202 */ /* 0x000fc40000000f00 */
[----:B------:R-:W3:Y:S04]  /*22b40*/  LDL.LU.64 R138, [R1+0xa70] ;  /* 0x000a7000018a7983 */ /* 0x000ee80000300a00 */
        /* <DEDUP_REMOVED lines=8> */
[----:B------:R-:W-:Y:S01]  /*22bd0*/  IMAD.MOV.U32 R237, RZ, RZ, R82 ;  /* 0x000000ffffed7224 */ /* 0x000fe200078e0052 */
[----:B------:R-:W-:Y:S01]  /*22be0*/  MOV R238, R81 ;  /* 0x0000005100ee7202 */ /* 0x000fe20000000f00 */
[----:B------:R-:W-:Y:S01]  /*22bf0*/  IMAD.MOV.U32 R239, RZ, RZ, R80 ;  /* 0x000000ffffef7224 */ /* 0x000fe200078e0050 */
        /* <DEDUP_REMOVED lines=13> */
[----:B------:R-:W-:Y:S01]  /*22cd0*/  IMAD.MOV.U32 R249, RZ, RZ, R70 ;  /* 0x000000fffff97224 */ /* 0x000fe200078e0046 */
[----:B------:R-:W-:Y:S02]  /*22ce0*/  MOV R250, R69 ;  /* 0x0000004500fa7202 */ /* 0x000fe40000000f00 */
[----:B------:R-:W4:Y:S01]  /*22cf0*/  LDL.LU R74, [R1+0xa20] ;  /* 0x000a2000014a7983 */ /* 0x000f220000300800 */
        /* <DEDUP_REMOVED lines=8> */
[----:B------:R-:W4:Y:S01]  /*22d80*/  LDL.LU.64 R68, [R1+0xa08] ;  /* 0x000a080001447983 */ /* 0x000f220000300a00 */
        /* <DEDUP_REMOVED lines=17> */
[----:B------:R-:W-:-:S03]  /*22ea0*/  MOV R244, R75 ;  /* 0x0000004b00f47202 */ /* 0x000fc60000000f00 */
[----:B------:R-:W4:Y:S04]  /*22eb0*/  LDL.LU.64 R54, [R1+0x9d0] ;  /* 0x0009d00001367983 */ /* 0x000f280000300a00 */
[----:B------:R-:W4:Y:S01]  /*22ec0*/  LDL.LU.64 R52, [R1+0x9c8] ;  /* 0x0009c80001347983 */ /* 0x000f220000300a00 */
[----:B------:R-:W-:-:S03]  /*22ed0*/  MOV R236, R83 ;  /* 0x0000005300ec7202 */ /* 0x000fc60000000f00 */
[----:B-1----:R-:W4:Y:S04]  /*22ee0*/  LDL.LU.64 R48, [R1+0x9c0] ;  /* 0x0009c00001307983 */ /* 0x002f280000300a00 */
[----:B------:R-:W-:Y:S04]  /*22ef0*/  STL.64 [R1+0x9b8], R250 ;  /* 0x0009b8fa01007387 */ /* 0x000fe80000100a00 */
        /* <DEDUP_REMOVED lines=33> */
[----:B------:R-:W-:Y:S01]  /*23110*/  MOV R210, R113 ;  /* 0x0000007100d27202 */ /* 0x000fe20000000f00 */
[----:B------:R-:W-:Y:S02]  /*23120*/  IMAD.MOV.U32 R208, RZ, RZ, R114 ;  /* 0x000000ffffd07224 */ /* 0x000fe400078e0072 */
[----:B------:R-:W-:Y:S01]  /*23130*/  STL.64 [R1+0x948], R222 ;  /* 0x000948de01007387 */ /* 0x000fe20000100a00 */
[----:B------:R-:W-:-:S03]  /*23140*/  IMAD.MOV.U32 R206, RZ, RZ, R108 ;  /* 0x000000ffffce7224 */ /* 0x000fc600078e006c */
[----:B------:R-:W-:Y:S01]  /*23150*/  STL.64 [R1+0x940], R220 ;  /* 0x000940dc01007387 */ /* 0x000fe20000100a00 */
[----:B------:R-:W-:-:S03]  /*23160*/  MOV R205, R109 ;  /* 0x0000006d00cd7202 */ /* 0x000fc60000000f00 */
        /* <DEDUP_REMOVED lines=28> */
[----:B------:R-:W-:Y:S04]  /*23330*/  STL.64 [R1+0x8e8], R198 ;  /* 0x0008e8c601007387 */ /* 0x000fe80000100a00 */
        /* <DEDUP_REMOVED lines=38> */
[----:B------:R-:W-:-:S02]  /*235a0*/  MOV R24, R159 ;  /* 0x0000009f00187202 */ /* 0x000fc40000000f00 */
[----:B--2---:R-:W-:Y:S04]  /*235b0*/  STL [R1+0x848], R157 ;  /* 0x0008489d01007387 */ /* 0x004fe80000100800 */
[----:B---3--:R-:W-:Y:S04]  /*235c0*/  STL.64 [R1+0x840], R138 ;  /* 0x0008408a01007387 */ /* 0x008fe80000100a00 */
[----:B----4-:R-:W-:Y:S04]  /*235d0*/  STL.64 [R1+0x838], R136 ;  /* 0x0008388801007387 */ /* 0x010fe80000100a00 */
        /* <DEDUP_REMOVED lines=44> */
[----:B------:R-:W-:-:S03]  /*238a0*/  VIADD R2, R216, 0x6700 ;  /* 0x00006700d8027836 */ /* 0x000fc60000000000 */
        /* <DEDUP_REMOVED lines=26> */
[----:B------:R-:W-:-:S02]  /*23a50*/  MOV R14, R51 ;  /* 0x00000033000e7202 */ /* 0x000fc40000000f00 */
[----:B------:R-:W-:Y:S01]  /*23a60*/  MOV R20, R59 ;  /* 0x0000003b00147202 */ /* 0x000fe20000000f00 */
[----:B--2---:R-:W-:-:S06]  /*23a70*/  WARPGROUP.ARRIVE ;  /* 0x00000000000079c5 */ /* 0x004fcc0000000000 */
[----:B------:R-:W-:Y:S03]  /*23a80*/  HGMMA.64x256x16.F32.BF16 R124, R28, gdesc[UR4].tnspB, R124, gsb0 ;  /* 0x43e000041c7c7df0 */ /* 0x000fe6000800187c */
[----:B------:R-:W-:Y:S02]  /*23a90*/  WARPGROUP.DEPBAR.LE gsb0, 0x0 ;  /* 0x00008000000079c5 */ /* 0x000fe40000010000 */
        /* <DEDUP_REMOVED lines=36> */
[----:B------:R-:W-:-:S03]  /*23ce0*/  MOV R4, R226 ;  /* 0x000000e200047202 */ /* 0x000fc60000000f00 */
[----:B-1----:R-:W2:Y:S04]  /*23cf0*/  LDL.LU.64 R250, [R1+0x9b8] ;  /* 0x0009b80001fa7983 */ /* 0x002ea80000300a00 */
[----:B------:R-:W3:Y:S04]  /*23d00*/  LDL.LU.64 R248, [R1+0x9b0] ;  /* 0x0009b00001f87983 */ /* 0x000ee80000300a00 */
[----:B------:R-:W4:Y:S04]  /*23d10*/  LDL.LU.64 R246, [R1+0x9a8] ;  /* 0x0009a80001f67983 */ /* 0x000f280000300a00 */
[----:B------:R-:W4:Y:S04]  /*23d20*/  LDL.LU.64 R244, [R1+0x9a0] ;  /* 0x0009a00001f47983 */ /* 0x000f280000300a00 */
[----:B------:R-:W4:Y:S04]  /*23d30*/  LDL.LU.64 R242, [R1+0x998] ;  /* 0x0009980001f27983 */ /* 0x000f280000300a00 */
[----:B------:R-:W4:Y:S04]  /*23d40*/  LDL.LU.64 R240, [R1+0x990] ;  /* 0x0009900001f07983 */ /* 0x000f280000300a00 */
[----:B------:R-:W4:Y:S04]  /*23d50*/  LDL.LU.64 R238, [R1+0x988] ;  /* 0x0009880001ee7983 */ /* 0x000f280000300a00 */
[----:B------:R-:W4:Y:S01]  /*23d60*/  LDL.LU.64 R236, [R1+0x980] ;  /* 0x0009800001ec7983 */ /* 0x000f220000300a00 */
[----:B------:R-:W-:-:S03]  /*23d70*/  IMAD.MOV.U32 R3, RZ, RZ, R227 ;  /* 0x000000ffff037224 */ /* 0x000fc600078e00e3 */
        /* <DEDUP_REMOVED lines=18> */
[----:B------:R-:W2:Y:S01]  /*23ea0*/  LDL.LU.64 R216, [R1+0x930] ;  /* 0x0009300001d87983 */ /* 0x000ea20000300a00 */
        /* <DEDUP_REMOVED lines=11> */
[----:B------:R-:W3:Y:S01]  /*23f60*/  LDL.LU.64 R208, [R1+0x910] ;  /* 0x0009100001d07983 */ /* 0x000ee20000300a00 */
        /* <DEDUP_REMOVED lines=48> */
[----:B------:R-:W3:Y:S01]  /*24270*/  LDL.LU.64 R162, [R1+0x858] ;  /* 0x0008580001a27983 */ /* 0x000ee20000300a00 */
[----:B------:R-:W-:Y:S01]  /*24280*/  IMAD.MOV.U32 R44, RZ, RZ, R136 ;  /* 0x000000ffff2c7224 */ /* 0x000fe200078e0088 */
[----:B------:R-:W-:Y:S02]  /*24290*/  MOV R45, R137 ;  /* 0x00000089002d7202 */ /* 0x000fe40000000f00 */
[----:B------:R-:W4:Y:S01]  /*242a0*/  LDL.LU.64 R160, [R1+0x850] ;  /* 0x0008500001a07983 */ /* 0x000f220000300a00 */
[----:B------:R-:W-:Y:S01]  /*242b0*/  IMAD.MOV.U32 R42, RZ, RZ, R134 ;  /* 0x000000ffff2a7224 */ /* 0x000fe200078e0086 */
[----:B------:R-:W-:Y:S02]  /*242c0*/  MOV R43, R135 ;  /* 0x00000087002b7202 */ /* 0x000fe40000000f00 */
[----:B------:R-:W2:Y:S01]  /*242d0*/  LDL.LU R157, [R1+0x848] ;  /* 0x00084800019d7983 */ /* 0x000ea20000300800 */
[----:B------:R-:W-:Y:S01]  /*242e0*/  IMAD.MOV.U32 R34, RZ, RZ, R126 ;  /* 0x000000ffff227224 */ /* 0x000fe200078e007e */
[----:B------:R-:W-:-:S02]  /*242f0*/  MOV R35, R127 ;  /* 0x0000007f00237202 */ /* 0x000fc40000000f00 */
[----:B------:R-:W3:Y:S01]  /*24300*/  LDL.LU.64 R138, [R1+0x840] ;  /* 0x00084000018a7983 */ /* 0x000ee20000300a00 */
[----:B------:R-:W-:-:S03]  /*24310*/  MOV R33, R125 ;  /* 0x0000007d00217202 */ /* 0x000fc60000000f00 */
[----:B------:R-:W4:Y:S01]  /*24320*/  LDL.LU.64 R136, [R1+0x838] ;  /* 0x0008380001887983 */ /* 0x000f220000300a00 */
[----:B------:R-:W-:-:S03]  /*24330*/  IMAD.MOV.U32 R36, RZ, RZ, R128 ;  /* 0x000000ffff247224 */ /* 0x000fc600078e0080 */
[----:B------:R-:W2:Y:S01]  /*24340*/  LDL.LU.64 R134, [R1+0x830] ;  /* 0x0008300001867983 */ /* 0x000ea20000300a00 */
[----:B------:R-:W-:-:S03]  /*24350*/  MOV R37, R129 ;  /* 0x0000008100257202 */ /* 0x000fc60000000f00 */
[----:B------:R-:W3:Y:S01]  /*24360*/  LDL.LU.64 R126, [R1+0x828] ;  /* 0x00082800017e7983 */ /* 0x000ee20000300a00 */
[----:B------:R-:W-:-:S03]  /*24370*/  IMAD.MOV.U32 R38, RZ, RZ, R130 ;  /* 0x000000ffff267224 */ /* 0x000fc600078e0082 */
        /* <DEDUP_REMOVED lines=8> */
[----:B------:R-:W4:Y:S04]  /*24400*/  LDL.LU R132, [R1+0x190] ;  /* 0x0001900001847983 */ /* 0x000f280000300800 */
[----:B------:R-:W4:Y:S01]  /*24410*/  LDL.LU R133, [R1+0x194] ;  /* 0x0001940001857983 */ /* 0x000f220000300800 */
[----:B------:R-:W-:-:S03]  /*24420*/  IMAD.MOV.U32 R50, RZ, RZ, R142 ;  /* 0x000000ffff327224 */ /* 0x000fc600078e008e */
        /* <DEDUP_REMOVED lines=29> */
[----:B--2---:R-:W-:-:S02]  /*24600*/  FSETP.GEU.AND P1, PT, R134, -126, PT ;  /* 0xc2fc00008600780b */ /* 0x004fc40003f2e000 */
[----:B------:R-:W-:Y:S02]  /*24610*/  FSETP.GEU.AND P2, PT, R135, -126, PT ;  /* 0xc2fc00008700780b */ /* 0x000fe40003f4e000 */
[----:B---3--:R-:W-:Y:S02]  /*24620*/  FSETP.GEU.AND P3, PT, R127, -126, PT ;  /* 0xc2fc00007f00780b */ /* 0x008fe40003f6e000 */
[----:B------:R-:W-:-:S07]  /*24630*/  FSETP.GEU.AND P4, PT, R126, -126, PT ;  /* 0xc2fc00007e00780b */ /* 0x000fce0003f8e000 */
[----:B------:R-:W-:Y:S02]  /*24640*/  @!P1 FMUL R134, R134, 0.5 ;  /* 0x3f00000086869820 */ /* 0x000fe40000400000 */
[----:B------:R-:W-:Y:S02]  /*24650*/  @!P2 FMUL R135, R135, 0.5 ;  /* 0x3f0000008787a820 */ /* 0x000fe40000400000 */
[----:B------:R1:W2:Y:S01]  /*24660*/  MUFU.EX2 R5, R134 ;  /* 0x0000008600057308 */ /* 0x0002a20000000800 */
[----:B------:R-:W-:Y:S01]  /*24670*/  @!P3 FMUL R127, R127, 0.5 ;  /* 0x3f0000007f7fb820 */ /* 0x000fe20000400000 */
[----:B------:R-:W-:Y:S01]  /*24680*/  @!P4 FMUL R126, R126, 0.5 ;  /* 0x3f0000007e7ec820 */ /* 0x000fe20000400000 */
[----:B-1----:R-:W-:-:S05]  /*24690*/  IMAD.MOV.U32 R134, RZ, RZ, R4 ;  /* 0x000000ffff867224 */ /* 0x002fca00078e0004 */
[----:B------:R1:W3:Y:S02]  /*246a0*/  MUFU.EX2 R4, R135 ;  /* 0x0000008700047308 */ /* 0x0002e40000000800 */
[----:B-1----:R-:W-:-:S06]  /*246b0*/  MOV R135, R3 ;  /* 0x0000000300877202 */ /* 0x002fcc0000000f00 */
[----:B------:R1:W3:Y:S02]  /*246c0*/  MUFU.EX2 R3, R127 ;  /* 0x0000007f00037308 */ /* 0x0002e40000000800 */
[----:B-1----:R-:W-:-:S06]  /*246d0*/  IMAD.MOV.U32 R127, RZ, RZ, R2 ;  /* 0x000000ffff7f7224 */ /* 0x002fcc00078e0002 */
[----:B------:R1:W3:Y:S01]  /*246e0*/  MUFU.EX2 R2, R126 ;  /* 0x0000007e00027308 */ /* 0x0002e20000000800 */
[----:B----4-:R-:W-:Y:S04]  /*246f0*/  STL.64 [R1+0x500], R156 ;  /* 0x0005009c01007387 */ /* 0x010fe80000100a00 */
        /* <DEDUP_REMOVED lines=58> */
[----:B-1----:R-:W2:Y:S04]  /*24aa0*/  LDL.LU R126, [R1+0x178] ;  /* 0x00017800017e7983 */ /* 0x002ea80000300800 */
[----:B------:R-:W3:Y:S04]  /*24ab0*/  LDL.LU R136, [R1+0x1a0] ;  /* 0x0001a00001887983 */ /* 0x000ee80000300800 */
[----:B------:R-:W3:Y:S01]  /*24ac0*/  LDL.LU R137, [R1+0x1a4] ;  /* 0x0001a40001897983 */ /* 0x000ee20000300800 */
[----:B------:R-:W-:Y:S01]  /*24ad0*/  MOV R154, R159 ;  /* 0x0000009f009a7202 */ /* 0x000fe20000000f00 */
[----:B------:R-:W-:Y:S01]  /*24ae0*/  IMAD.MOV.U32 R155, RZ, RZ, R158 ;  /* 0x000000ffff9b7224 */ /* 0x000fe200078e009e */
        /* <DEDUP_REMOVED lines=9> */
[----:B------:R-:W-:-:S02]  /*24b80*/  IMAD.MOV.U32 R153, RZ, RZ, R9 ;  /* 0x000000ffff997224 */ /* 0x000fc400078e0009 */
[----:B------:R-:W4:Y:S04]  /*24b90*/  LDL.LU R10, [R1+0x808] ;  /* 0x00080800010a7983 */ /* 0x000f280000300800 */
[----:B------:R-:W4:Y:S04]  /*24ba0*/  LDL.LU R9, [R1+0x804] ;  /* 0x0008040001097983 */ /* 0x000f280000300800 */
        /* <DEDUP_REMOVED lines=12> */
[----:B------:R-:W-:Y:S04]  /*24c70*/  STL.64 [R1+0x6a0], R134 ;  /* 0x0006a08601007387 */ /* 0x000fe80000100a00 */
[----:B------:R-:W-:Y:S04]  /*24c80*/  STL.64 [R1+0x698], R132 ;  /* 0x0006988401007387 */ /* 0x000fe80000100a00 */
[----:B------:R-:W-:Y:S04]  /*24c90*/  STL.64 [R1+0x690], R130 ;  /* 0x0006908201007387 */ /* 0x000fe80000100a00 */
[----:B------:R-:W-:Y:S04]  /*24ca0*/  STL.64 [R1+0x688], R128 ;  /* 0x0006888001007387 */ /* 0x000fe80000100a00 */
[----:B--2---:R-:W-:Y:S04]  /*24cb0*/  STL.64 [R1+0x680], R126 ;  /* 0x0006807e01007387 */ /* 0x004fe80000100a00 */
        /* <DEDUP_REMOVED lines=67> */
[----:B------:R-:W3:Y:S01]  /*250f0*/  LDL.LU R12, [R1+0x800] ;  /* 0x00080000010c7983 */ /* 0x000ee20000300800 */
[----:B------:R-:W-:-:S03]  /*25100*/  IMAD.MOV.U32 R58, RZ, RZ, R15 ;  /* 0x000000ffff3a7224 */ /* 0x000fc600078e000f */
[----:B------:R-:W4:Y:S01]  /*25110*/  LDL.LU R11, [R1+0x7fc] ;  /* 0x0007fc00010b7983 */ /* 0x000f220000300800 */
        /* <DEDUP_REMOVED lines=18> */
[----:B------:R-:W3:Y:S04]  /*25240*/  LDL.LU R23, [R1+0x7d4] ;  /* 0x0007d40001177983 */ /* 0x000ee80000300800 */
[----:B------:R-:W4:Y:S04]  /*25250*/  LDL.LU R22, [R1+0x7d0] ;  /* 0x0007d00001167983 */ /* 0x000f280000300800 */
[----:B------:R-:W2:Y:S04]  /*25260*/  LDL.LU R27, [R1+0x7cc] ;  /* 0x0007cc00011b7983 */ /* 0x000ea80000300800 */
[----:B------:R-:W2:Y:S01]  /*25270*/  LDL.LU R25, [R1+0x7c8] ;  /* 0x0007c80001197983 */ /* 0x000ea20000300800 */
[----:B------:R-:W-:-:S02]  /*25280*/  VIADD R28, R216, 0x4780 ;  /* 0x00004780d81c7836 */ /* 0x000fc40000000000 */
[----:B------:R-:W-:Y:S01]  /*25290*/  @!P1 FMUL R5, R5, R5 ;  /* 0x0000000505059220 */ /* 0x000fe20000400000 */
[----:B------:R-:W-:Y:S01]  /*252a0*/  @!P2 FMUL R4, R4, R4 ;  /* 0x000000040404a220 */ /* 0x000fe20000400000 */
[----:B------:R-:W-:Y:S01]  /*252b0*/  @!P3 FMUL R3, R3, R3 ;  /* 0x000000030303b220 */ /* 0x000fe20000400000 */
[----:B------:R-:W-:Y:S01]  /*252c0*/  @!P4 FMUL R2, R2, R2 ;  /* 0x000000020202c220 */ /* 0x000fe20000400000 */
        /* <DEDUP_REMOVED lines=94> */
[----:B------:R-:W-:Y:S01]  /*258b0*/  UMOV UR7, 0x40000040 ;  /* 0x4000004000077882 */ /* 0x000fe20000000000 */
[----:B------:R-:W-:Y:S01]  /*258c0*/  MOV R163, R24 ;  /* 0x0000001800a37202 */ /* 0x000fe20000000f00 */
[----:B------:R-:W4:Y:S01]  /*258d0*/  LDL.LU R209, [R1+0x7c4] ;  /* 0x0007c40001d17983 */ /* 0x000f220000300800 */
[----:B------:R-:W-:Y:S01]  /*258e0*/  F2FP.BF16.F32.PACK_AB R24, R4, R5 ;  /* 0x000000050418723e */ /* 0x000fe200000010ff */
[----:B------:R-:W1:Y:S01]  /*258f0*/  LDC R196, c[0x0][0x28c] ;  /* 0x0000a300ffc47b82 */ /* 0x000e620000000800 */
[----:B------:R-:W-:Y:S01]  /*25900*/  F2FP.BF16.F32.PACK_AB R26, R2, R3 ;  /* 0x00000003021a723e */ /* 0x000fe200000010ff */
[----:B------:R-:W3:Y:S04]  /*25910*/  LDL.LU R252, [R1+0x7c0] ;  /* 0x0007c00001fc7983 */ /* 0x000ee80000300800 */
[----:B------:R-:W4:Y:S04]  /*25920*/  LDL.LU R0, [R1+0x7bc] ;  /* 0x0007bc0001007983 */ /* 0x000f280000300800 */
[----:B------:R-:W4:Y:S04]  /*25930*/  LDL.LU R207, [R1+0x7b8] ;  /* 0x0007b80001cf7983 */ /* 0x000f280000300800 */
[----:B------:R1:W5:Y:S04]  /*25940*/  LDL.LU R251, [R1+0x7b4] ;  /* 0x0007b40001fb7983 */ /* 0x0003680000300800 */
        /* <DEDUP_REMOVED lines=42> */
[----:B------:R1:W5:Y:S01]  /*25bf0*/  LDL.LU R8, [R1+0x708] ;  /* 0x0007080001087983 */ /* 0x0003620000300800 */
[----:B--2---:R-:W-:-:S06]  /*25c00*/  WARPGROUP.ARRIVE ;  /* 0x00000000000079c5 */ /* 0x004fcc0000000000 */
[----:B------:R-:W-:Y:S01]  /*25c10*/  HGMMA.64x256x16.F32.BF16 R36, R24, gdesc[UR4].tnspB, R36, gsb0 ;  /* 0x43e0000418247df0 */ /* 0x000fe20008001824 */
[----:B------:R-:W-:Y:S04]  /*25c20*/  STL.64 [R1+0x510], R34 ;  /* 0x0005102201007387 */ /* 0x000fe80000100a00 */
[----:B------:R-:W-:Y:S01]  /*25c30*/  STL.64 [R1+0x508], R32 ;  /* 0x0005082001007387 */ /* 0x000fe20000100a00 */
        /* <DEDUP_REMOVED lines=65> */
[----:B--2---:R-:W2:Y:S04]  /*26050*/  LDL.LU.64 R158, [R1+0x700] ;  /* 0x00070000019e7983 */ /* 0x004ea80000300a00 */
        /* <DEDUP_REMOVED lines=133> */
[----:B--2---:R-:W2:Y:S04]  /*268b0*/  LDL.LU.64 R156, [R1+0x500] ;  /* 0x00050000019c7983 */ /* 0x004ea80000300a00 */
[----:B------:R1:W5:Y:S04]  /*268c0*/  LDL.LU.64 R154, [R1+0x4f8] ;  /* 0x0004f800019a7983 */ /* 0x0003680000300a00 */
[----:B------:R1:W5:Y:S04]  /*268d0*/  LDL.LU.64 R152, [R1+0x4f0] ;  /* 0x0004f00001987983 */ /* 0x0003680000300a00 */
[----:B------:R-:W2:Y:S04]  /*268e0*/  LDL.LU.64 R138, [R1+0x4e8] ;  /* 0x0004e800018a7983 */ /* 0x000ea80000300a00 */
[----:B------:R-:W2:Y:S04]  /*268f0*/  LDL.LU.64 R136, [R1+0x4e0] ;  /* 0x0004e00001887983 */ /* 0x000ea80000300a00 */
[----:B------:R-:W2:Y:S04]  /*26900*/  LDL.LU.64 R86, [R1+0x4d8] ;  /* 0x0004d80001567983 */ /* 0x000ea80000300a00 */
[----:B------:R-:W2:Y:S04]  /*26910*/  LDL.LU.64 R84, [R1+0x4d0] ;  /* 0x0004d00001547983 */ /* 0x000ea80000300a00 */
[----:B------:R-:W2:Y:S04]  /*26920*/  LDL.LU R82, [R1+0x4c8] ;  /* 0x0004c80001527983 */ /* 0x000ea80000300800 */
[----:B------:R-:W2:Y:S04]  /*26930*/  LDL.LU.64 R80, [R1+0x4c0] ;  /* 0x0004c00001507983 */ /* 0x000ea80000300a00 */
[----:B------:R-:W2:Y:S04]  /*26940*/  LDL.LU.64 R78, [R1+0x4b8] ;  /* 0x0004b800014e7983 */ /* 0x000ea80000300a00 */
[----:B------:R-:W2:Y:S04]  /*26950*/  LDL.LU.64 R76, [R1+0x4b0] ;  /* 0x0004b000014c7983 */ /* 0x000ea80000300a00 */
[----:B------:R-:W2:Y:S04]  /*26960*/  LDL.LU R74, [R1+0x4a8] ;  /* 0x0004a800014a7983 */ /* 0x000ea80000300800 */
[----:B------:R-:W2:Y:S04]  /*26970*/  LDL.LU.64 R72, [R1+0x4a0] ;  /* 0x0004a00001487983 */ /* 0x000ea80000300a00 */
[----:B------:R-:W2:Y:S04]  /*26980*/  LDL.LU.64 R70, [R1+0x498] ;  /* 0x0004980001467983 */ /* 0x000ea80000300a00 */
[----:B------:R-:W2:Y:S04]  /*26990*/  LDL.LU.64 R68, [R1+0x490] ;  /* 0x0004900001447983 */ /* 0x000ea80000300a00 */
        /* <DEDUP_REMOVED lines=8> */
[----:B------:R-:W2:Y:S01]  /*26a20*/  LDL.LU.64 R48, [R1+0x448] ;  /* 0x0004480001307983 */ /* 0x000ea20000300a00 */
[----:B-1----:R-:W-:Y:S01]  /*26a30*/  ISETP.GE.AND P1, PT, R196, 0x201, PT ;  /* 0x00000201c400780c */ /* 0x002fe20003f26270 */
[----:B---3--:R-:W-:Y:S01]  /*26a40*/  VIADD R28, R252, 0x110020 ;  /* 0x00110020fc1c7836 */ /* 0x008fe20000000000 */
[----:B----4-:R-:W-:Y:S01]  /*26a50*/  LEA.HI.SX32 R207, R207, 0xffffffff, 0x18 ;  /* 0xffffffffcfcf7811 */ /* 0x010fe200078fc2ff */
[----:B--2---:R-:W-:Y:S01]  /*26a60*/  FADD R23, R81, R23 ;  /* 0x0000001751177221 */ /* 0x004fe20000000000 */
[----:B------:R-:W-:Y:S01]  /*26a70*/  FADD R22, R80, R22 ;  /* 0x0000001650167221 */ /* 0x000fe20000000000 */
[----:B------:R-:W-:Y:S01]  /*26a80*/  FADD R17, R74, R17 ;  /* 0x000000114a117221 */ /* 0x000fe20000000000 */
[----:B------:R-:W-:Y:S01]  /*26a90*/  FADD R16, R73, R16 ;  /* 0x0000001049107221 */ /* 0x000fe20000000000 */
[----:B------:R-:W-:Y:S01]  /*26aa0*/  FADD R15, R72, R15 ;  /* 0x0000000f480f7221 */ /* 0x000fe20000000000 */
[----:B------:R-:W-:Y:S01]  /*26ab0*/  FADD R9, R66, R9 ;  /* 0x0000000942097221 */ /* 0x000fe20000000000 */
[----:B------:R-:W-:Y:S01]  /*26ac0*/  FADD R7, R65, R7 ;  /* 0x0000000741077221 */ /* 0x000fe20000000000 */
[----:B------:R-:W-:Y:S01]  /*26ad0*/  FADD R6, R64, R6 ;  /* 0x0000000640067221 */ /* 0x000fe20000000000 */
[----:B------:R-:W-:-:S04]  /*26ae0*/  FADD R58, R138, R58 ;  /* 0x0000003a8a3a7221 */ /* 0x000fc80000000000 */
[----:B------:R-:W-:Y:S01]  /*26af0*/  FADD R17, R58, R17 ;  /* 0x000000113a117221 */ /* 0x000fe20000000000 */
[----:B------:R-:W-:Y:S01]  /*26b00*/  FADD R57, R137, R57 ;  /* 0x0000003989397221 */ /* 0x000fe20000000000 */
[----:B------:R-:W-:Y:S01]  /*26b10*/  FADD R7, R23, R7 ;  /* 0x0000000717077221 */ /* 0x000fe20000000000 */
[----:B------:R-:W-:-:S04]  /*26b20*/  FADD R48, R82, R48 ;  /* 0x0000003052307221 */ /* 0x000fc80000000000 */
[----:B------:R-:W-:Y:S01]  /*26b30*/  FADD R9, R48, R9 ;  /* 0x0000000930097221 */ /* 0x000fe20000000000 */
[----:B------:R-:W-:-:S03]  /*26b40*/  FADD R56, R136, R56 ;  /* 0x0000003888387221 */ /* 0x000fc60000000000 */
[----:B------:R-:W-:Y:S01]  /*26b50*/  FADD R17, R17, R9 ;  /* 0x0000000911117221 */ /* 0x000fe20000000000 */
[----:B------:R-:W-:Y:S01]  /*26b60*/  FADD R9, R57, R16 ;  /* 0x0000001039097221 */ /* 0x000fe20000000000 */
[----:B------:R-:W-:Y:S01]  /*26b70*/  FADD R6, R22, R6 ;  /* 0x0000000616067221 */ /* 0x000fe20000000000 */
[----:B------:R-:W-:Y:S02]  /*26b80*/  FADD R55, R87, R55 ;  /* 0x0000003757377221 */ /* 0x000fe40000000000 */
[----:B------:R-:W-:Y:S01]  /*26b90*/  FADD R9, R9, R7 ;  /* 0x0000000709097221 */ /* 0x000fe20000000000 */
        /* <DEDUP_REMOVED lines=35> */
[----:B------:R-:W-:-:S02]  /*26dd0*/  FADD R3, R9, R3 ;  /* 0x0000000309037221 */ /* 0x000fc40000000000 */
[----:B------:R-:W-:Y:S02]  /*26de0*/  FADD R210, R2, R210 ;  /* 0x000000d202d27221 */ /* 0x000fe40000000000 */
[----:B------:R-:W-:-:S04]  /*26df0*/  FADD R2, R4, R3 ;  /* 0x0000000304027221 */ /* 0x000fc80000000000 */
[----:B------:R-:W-:Y:S01]  /*26e00*/  FADD R210, R2, R210 ;  /* 0x000000d202d27221 */ /* 0x000fe20000000000 */
[----:B------:R-:W-:Y:S01]  /*26e10*/  PRMT R2, RZ, 0x654, R28 ;  /* 0x00000654ff027816 */ /* 0x000fe2000000001c */
[----:B------:R-:W-:-:S03]  /*26e20*/  FADD R209, R139, R209 ;  /* 0x000000d18bd17221 */ /* 0x000fc60000000000 */
[----:B------:R1:W-:Y:S01]  /*26e30*/  SYNCS.ARRIVE.TRANS64.RED.A1T0 RZ, [R2+URZ], RZ ;  /* 0x000000ff02ff79a7 */ /* 0x0003e2000810043f */
[----:B------:R-:W-:Y:S01]  /*26e40*/  IADD3 R7, R0, 0x100, RZ ;  /* 0x0000010000077810 */ /* 0x000fe20007ffe0ff */
[----:B------:R-:W-:Y:S01]  /*26e50*/  IMAD.MOV.U32 R6, RZ, RZ, 0x2 ;  /* 0x00000002ff067424 */ /* 0x000fe200078e00ff */
[----:B------:R-:W-:Y:S06]  /*26e60*/  @!P1 BRA `(.L_x_24) ;  /* 0x0000021800049947 */ /* 0x000fec0003800000 */
[----:B------:R-:W2:Y:S01]  /*26e70*/  LDC.64 R18, c[0x0][0x198] ;  /* 0x00006600ff127b82 */ /* 0x000ea20000000a00 */
[----:B------:R-:W-:Y:S01]  /*26e80*/  MOV R3, R156 ;  /* 0x0000009c00037202 */ /* 0x000fe20000000f00 */
[----:B-1---5:R-:W-:Y:S01]  /*26e90*/  IMAD.MOV.U32 R2, RZ, RZ, R155 ;  /* 0x000000ffff027224 */ /* 0x022fe200078e009b */
[----:B------:R-:W-:Y:S01]  /*26ea0*/  MOV R17, R207 ;  /* 0x000000cf00117202 */ /* 0x000fe20000000f00 */
[----:B------:R-:W-:Y:S01]  /*26eb0*/  IMAD.MOV.U32 R6, RZ, RZ, 0x2 ;  /* 0x00000002ff067424 */ /* 0x000fe200078e00ff */
[----:B------:R-:W-:Y:S01]  /*26ec0*/  MOV R205, 0x1 ;  /* 0x0000000100cd7802 */ /* 0x000fe20000000f00 */
[----:B------:R-:W-:-:S07]  /*26ed0*/  IMAD.MOV.U32 R8, RZ, RZ, RZ ;  /* 0x000000ffff087224 */ /* 0x000fce00078e00ff */
.L_x_36:
[----:B------:R-:W-:Y:S01]  /*26ee0*/  MOV R0, R17 ;  /* 0x0000001100007202 */ /* 0x000fe20000000f00 */
[----:B------:R-:W-:Y:S05]  /*26ef0*/  YIELD ;  /* 0x0000000000007946 */ /* 0x000fea0003800000 */
[----:B------:R-:W-:Y:S01]  /*26f00*/  ISETP.GT.AND P2, PT, R0, 0x2, PT ;  /* 0x000000020000780c */ /* 0x000fe20003f44270 */
[----:B------:R-:W-:Y:S01]  /*26f10*/  IMAD R0, R6, 0x8, R252 ;  /* 0x0000000806007824 */ /* 0x000fe200078e02fc */
[----:B------:R-:W-:-:S04]  /*26f20*/  SHF.L.U32 R4, R8, 0x1f, RZ ;  /* 0x0000001f08047819 */ /* 0x000fc800000006ff */
[----:B------:R-:W1:Y:S02]  /*26f30*/  SYNCS.PHASECHK.TRANS64.TRYWAIT P1, [R0+URZ+0x110000], R4 ;  /* 0x11000004000075a7 */ /* 0x000e64000802017f */
[----:B-1----:R-:W-:Y:S05]  /*26f40*/  @!P1 BRA `(.L_x_25) ;  /* 0x0000053400ec9947 */ /* 0x002fea0003800000 */
.L_x_108:
[----:B------:R-:W-:Y:S05]  /*26f50*/  WARPSYNC.ALL ;  /* 0x0000000000007948 */ /* 0x000fea0003800000 */
[----:B------:R-:W-:Y:S01]  /*26f60*/  IADD3 R17, R17, -0x1, RZ ;  /* 0xffffffff11117810 */ /* 0x000fe20007ffe0ff */
[----:B------:R-:W3:Y:S04]  /*26f70*/  LDL.64 R26, [R1+0x430] ;  /* 0x00043000011a7983 */ /* 0x000ee80000100a00 */
[----:B------:R-:W4:Y:S01]  /*26f80*/  LDL.64 R24, [R1+0x428] ;  /* 0x0004280001187983 */ /* 0x000f220000100a00 */
[----:B-1----:R-:W-:-:S03]  /*26f90*/  IMAD R0, R6, 0x4000, R211 ;  /* 0x0000400006007824 */ /* 0x002fc600078e02d3 */
[----:B------:R-:W5:Y:S02]  /*26fa0*/  LDL.64 R22, [R1+0x420] ;  /* 0x0004200001167983 */ /* 0x000f640000100a00 */
[C---:B------:R-:W-:Y:S01]  /*26fb0*/  R2UR UR6, R0.reuse ;  /* 0x00000000000672ca */ /* 0x040fe200000e0000 */
[----:B------:R-:W-:Y:S01]  /*26fc0*/  UMOV UR15, 0x40000040 ;  /* 0x40000040000f7882 */ /* 0x000fe20000000000 */
[----:B------:R-:W2:Y:S04]  /*26fd0*/  LDL.64 R20, [R1+0x418] ;  /* 0x0004180001147983 */ /* 0x000ea80000100a00 */
[----:B------:R-:W2:Y:S04]  /*26fe0*/  LDL.64 R14, [R1+0x410] ;  /* 0x00041000010e7983 */ /* 0x000ea80000100a00 */
[----:B------:R-:W2:Y:S03]  /*26ff0*/  LDL.64 R12, [R1+0x408] ;  /* 0x00040800010c7983 */ /* 0x000ea60000100a00 */
[----:B------:R-:W-:Y:S01]  /*27000*/  UMOV UR14, UR6 ;  /* 0x00000006000e7c82 */ /* 0x000fe20008000000 */
[----:B------:R-:W-:Y:S01]  /*27010*/  IADD3 R4, R0, 0x2, RZ ;  /* 0x0000000200047810 */ /* 0x000fe20007ffe0ff */
[----:B------:R-:W2:Y:S01]  /*27020*/  LDL.64 R10, [R1+0x400] ;  /* 0x00040000010a7983 */ /* 0x000ea20000100a00 */
[----:B------:R-:W-:Y:S01]  /*27030*/  UMOV UR23, 0x40000040 ;  /* 0x4000004000177882 */ /* 0x000fe20000000000 */
[----:B------:R-:W-:Y:S01]  /*27040*/  UMOV UR11, 0x40000040 ;  /* 0x40000040000b7882 */ /* 0x000fe20000000000 */
[----:B------:R-:W-:Y:S01]  /*27050*/  R2UR UR7, R4 ;  /* 0x00000000040772ca */ /* 0x000fe200000e0000 */
[----:B------:R-:W-:Y:S01]  /*27060*/  VIADD R4, R0, 0x4 ;  /* 0x0000000400047836 */ /* 0x000fe20000000000 */
[----:B------:R-:W-:Y:S01]  /*27070*/  UMOV UR19, 0x40000040 ;  /* 0x4000004000137882 */ /* 0x000fe20000000000 */
[----:B------:R-:W-:Y:S01]  /*27080*/  R2UR UR24, R238 ;  /* 0x00000000ee1872ca */ /* 0x000fe200000e0000 */
[----:B------:R-:W-:Y:S01]  /*27090*/  UMOV UR27, 0x40000040 ;  /* 0x40000040001b7882 */ /* 0x000fe20000000000 */
[----:B------:R-:W-:Y:S01]  /*270a0*/  R2UR UR25, R239 ;  /* 0x00000000ef1972ca */ /* 0x000fe200000e0000 */
[----:B------:R-:W-:Y:S01]  /*270b0*/  UMOV UR35, 0x40000040 ;  /* 0x4000004000237882 */ /* 0x000fe20000000000 */
[----:B------:R-:W-:Y:S01]  /*270c0*/  R2UR UR6, R4 ;  /* 0x00000000040672ca */ /* 0x000fe200000e0000 */
[----:B------:R-:W-:Y:S01]  /*270d0*/  UMOV UR31, 0x40000040 ;  /* 0x40000040001f7882 */ /* 0x000fe20000000000 */
[----:B------:R-:W-:Y:S01]  /*270e0*/  IADD3 R4, R0, 0x6, RZ ;  /* 0x0000000600047810 */ /* 0x000fe20007ffe0ff */
[----:B------:R-:W-:Y:S01]  /*270f0*/  UMOV UR59, 0x40000040 ;  /* 0x40000040003b7882 */ /* 0x000fe20000000000 */
[----:B------:R-:W-:Y:S01]  /*27100*/  R2UR UR32, R214 ;  /* 0x00000000d62072ca */ /* 0x000fe200000e0000 */
[----:B------:R-:W-:Y:S01]  /*27110*/  UMOV UR55, 0x40000040 ;  /* 0x4000004000377882 */ /* 0x000fe20000000000 */
[----:B------:R-:W-:Y:S01]  /*27120*/  UMOV UR22, UR7 ;  /* 0x0000000700167c82 */ /* 0x000fe20008000000 */
[----:B------:R-:W-:Y:S01]  /*27130*/  R2UR UR33, R215 ;  /* 0x00000000d72172ca */ /* 0x000fe200000e0000 */
[----:B------:R-:W-:Y:S01]  /*27140*/  UMOV UR51, 0x40000040 ;  /* 0x4000004000337882 */ /* 0x000fe20000000000 */
[----:B------:R-:W-:Y:S01]  /*27150*/  R2UR UR28, R212 ;  /* 0x00000000d41c72ca */ /* 0x000fe200000e0000 */
[----:B------:R-:W-:Y:S01]  /*27160*/  UMOV UR47, 0x40000040 ;  /* 0x40000040002f7882 */ /* 0x000fe20000000000 */
[----:B------:R-:W-:Y:S01]  /*27170*/  R2UR UR29, R213 ;  /* 0x00000000d51d72ca */ /* 0x000fe200000e0000 */
[----:B------:R-:W-:Y:S01]  /*27180*/  UMOV UR43, 0x40000040 ;  /* 0x40000040002b7882 */ /* 0x000fe20000000000 */
[----:B------:R-:W-:Y:S01]  /*27190*/  UMOV UR10, UR6 ;  /* 0x00000006000a7c82 */ /* 0x000fe20008000000 */
[----:B------:R-:W-:Y:S01]  /*271a0*/  R2UR UR6, R4 ;  /* 0x00000000040672ca */ /* 0x000fe200000e0000 */
[----:B------:R-:W-:Y:S01]  /*271b0*/  VIADD R4, R0, 0x800 ;  /* 0x0000080000047836 */ /* 0x000fe20000000000 */
[----:B------:R-:W-:Y:S01]  /*271c0*/  UMOV UR7, 0x40000040 ;  /* 0x4000004000077882 */ /* 0x000fe20000000000 */
[----:B------:R-:W-:-:S10]  /*271d0*/  ISETP.NE.AND P1, PT, R217, RZ, PT ;  /* 0x000000ffd900720c */ /* 0x000fd40003f25270 */
[----:B------:R-:W-:Y:S01]  /*271e0*/  UMOV UR18, UR6 ;  /* 0x0000000600127c82 */ /* 0x000fe20008000000 */
[----:B------:R-:W-:Y:S02]  /*271f0*/  R2UR UR6, R4 ;  /* 0x00000000040672ca */ /* 0x000fe400000e0000 */
[----:B------:R-:W-:Y:S02]  /*27200*/  IADD3 R4, R0, 0x802, RZ ;  /* 0x0000080200047810 */ /* 0x000fe40007ffe0ff */
[----:B---3--:R-:W-:Y:S02]  /*27210*/  R2UR UR12, R26 ;  /* 0x000000001a0c72ca */ /* 0x008fe400000e0000 */
[----:B------:R-:W-:Y:S02]  /*27220*/  R2UR UR13, R27 ;  /* 0x000000001b0d72ca */ /* 0x000fe400000e0000 */
[----:B----4-:R-:W-:Y:S02]  /*27230*/  R2UR UR20, R24 ;  /* 0x00000000181472ca */ /* 0x010fe400000e0000 */
[----:B------:R-:W-:-:S02]  /*27240*/  R2UR UR21, R25 ;  /* 0x00000000191572ca */ /* 0x000fc400000e0000 */
[----:B------:R-:W-:Y:S01]  /*27250*/  WARPGROUP.ARRIVE ;  /* 0x00000000000079c5 */ /* 0x000fe20000000000 */
[----:B-----5:R-:W-:Y:S02]  /*27260*/  R2UR UR8, R22 ;  /* 0x00000000160872ca */ /* 0x020fe400000e0000 */
[----:B------:R-:W-:Y:S02]  /*27270*/  R2UR UR9, R23 ;  /* 0x00000000170972ca */ /* 0x000fe400000e0000 */
[----:B--2---:R-:W-:Y:S02]  /*27280*/  R2UR UR16, R20 ;  /* 0x00000000141072ca */ /* 0x004fe400000e0000 */
[----:B------:R-:W-:Y:S01]  /*27290*/  HGMMA.64x256x16.F32.BF16 R24, gdesc[UR12], RZ, !UPT, gsb0 ;  /* 0x03e000000c1879f0 */ /* 0x000fe2000c0018ff */
[----:B------:R-:W-:Y:S01]  /*272a0*/  R2UR UR17, R21 ;  /* 0x00000000151172ca */ /* 0x000fe200000e0000 */
[----:B------:R-:W-:Y:S01]  /*272b0*/  UMOV UR14, UR6 ;  /* 0x00000006000e7c82 */ /* 0x000fe20008000000 */
[----:B------:R-:W-:Y:S01]  /*272c0*/  R2UR UR12, R14 ;  /* 0x000000000e0c72ca */ /* 0x000fe200000e0000 */
[----:B------:R-:W-:Y:S01]  /*272d0*/  UMOV UR15, 0x40000040 ;  /* 0x40000040000f7882 */ /* 0x000fe20000000000 */
[----:B------:R-:W-:-:S02]  /*272e0*/  R2UR UR13, R15 ;  /* 0x000000000f0d72ca */ /* 0x000fc400000e0000 */
[----:B------:R-:W-:Y:S01]  /*272f0*/  R2UR UR6, R4 ;  /* 0x00000000040672ca */ /* 0x000fe200000e0000 */
[----:B------:R-:W-:Y:S01]  /*27300*/  VIADD R4, R0, 0x804 ;  /* 0x0000080400047836 */ /* 0x000fe20000000000 */
[----:B------:R-:W-:Y:S02]  /*27310*/  WARPGROUP.DEPBAR.LE gsb0, 0x0 ;  /* 0x00008000000079c5 */ /* 0x000fe40000010000 */
[----:B------:R-:W-:-:S15]  /*27320*/  WARPGROUP.ARRIVE ;  /* 0x00000000000079c5 */ /* 0x000fde0000000000 */
[----:B------:R-:W-:-:S02]  /*27330*/  NOP ;  /* 0x0000000000007918 */ /* 0x000fc40000000000 */
[----:B------:R-:W-:Y:S01]  /*27340*/  HGMMA.64x256x16.F32.BF16 R24, gdesc[UR20], R24, gsb0 ;  /* 0x03e00000141879f0 */ /* 0x000fe20008001818 */
[----:B------:R-:W-:Y:S01]  /*27350*/  R2UR UR20, R12 ;  /* 0x000000000c1472ca */ /* 0x000fe200000e0000 */
[----:B------:R-:W-:Y:S01]  /*27360*/  UMOV UR22, UR6 ;  /* 0x0000000600167c82 */ /* 0x000fe20008000000 */
[----:B------:R-:W-:Y:S01]  /*27370*/  R2UR UR21, R13 ;  /* 0x000000000d1572ca */ /* 0x000fe200000e0000 */
[----:B------:R-:W-:Y:S01]  /*27380*/  UMOV UR23, 0x40000040 ;  /* 0x4000004000177882 */ /* 0x000fe20000000000 */
[----:B------:R-:W-:Y:S02]  /*27390*/  R2UR UR6, R4 ;  /* 0x00000000040672ca */ /* 0x000fe400000e0000 */
[----:B------:R-:W-:Y:S01]  /*273a0*/  IADD3 R4, R0, 0x806, RZ ;  /* 0x0000080600047810 */ /* 0x000fe20007ffe0ff */
[----:B------:R-:W-:Y:S02]  /*273b0*/  WARPGROUP.DEPBAR.LE gsb0, 0x0 ;  /* 0x00008000000079c5 */ /* 0x000fe40000010000 */
[----:B------:R-:W-:-:S15]  /*273c0*/  WARPGROUP.ARRIVE ;  /* 0x00000000000079c5 */ /* 0x000fde0000000000 */
[----:B------:R-:W-:-:S03]  /*273d0*/  NOP ;  /* 0x0000000000007918 */ /* 0x000fc60000000000 */
[----:B------:R-:W-:Y:S01]  /*273e0*/  HGMMA.64x256x16.F32.BF16 R24, gdesc[UR8], R24, gsb0 ;  /* 0x03e00000081879f0 */ /* 0x000fe20008001818 */
[----:B------:R-:W-:Y:S01]  /*273f0*/  R2UR UR8, R10 ;  /* 0x000000000a0872ca */ /* 0x000fe200000e0000 */
[----:B------:R-:W-:Y:S01]  /*27400*/  UMOV UR10, UR6 ;  /* 0x00000006000a7c82 */ /* 0x000fe20008000000 */
[----:B------:R-:W-:Y:S01]  /*27410*/  R2UR UR9, R11 ;  /* 0x000000000b0972ca */ /* 0x000fe200000e0000 */
[----:B------:R-:W-:Y:S01]  /*27420*/  UMOV UR11, 0x40000040 ;  /* 0x40000040000b7882 */ /* 0x000fe20000000000 */
[----:B------:R-:W-:Y:S01]  /*27430*/  R2UR UR6, R4 ;  /* 0x00000000040672ca */ /* 0x000fe200000e0000 */
[----:B------:R-:W-:Y:S01]  /*27440*/  VIADD R4, R0, 0x1000 ;  /* 0x0000100000047836 */ /* 0x000fe20000000000 */
[----:B------:R-:W-:Y:S02]  /*27450*/  WARPGROUP.DEPBAR.LE gsb0, 0x0 ;  /* 0x00008000000079c5 */ /* 0x000fe40000010000 */
[----:B------:R-:W-:-:S15]  /*27460*/  WARPGROUP.ARRIVE ;  /* 0x00000000000079c5 */ /* 0x000fde0000000000 */
[----:B------:R-:W-:-:S04]  /*27470*/  NOP ;  /* 0x0000000000007918 */ /* 0x000fc80000000000 */
        /* <DEDUP_REMOVED lines=56> */
[----:B------:R-:W-:-:S12]  /*27800*/  VIADD R4, R0, 0x1804 ;  /* 0x0000180400047836 */ /* 0x000fd80000000000 */
[----:B------:R-:W-:Y:S01]  /*27810*/  UMOV UR26, UR6 ;  /* 0x00000006001a7c82 */ /* 0x000fe20008000000 */
[----:B------:R-:W-:Y:S02]  /*27820*/  R2UR UR6, R4 ;  /* 0x00000000040672ca */ /* 0x000fe400000e0000 */
[----:B------:R-:W-:Y:S01]  /*27830*/  IADD3 R4, R0, 0x1806, RZ ;  /* 0x0000180600047810 */ /* 0x000fe20007ffe0ff */
[----:B------:R-:W-:Y:S02]  /*27840*/  WARPGROUP.DEPBAR.LE gsb0, 0x0 ;  /* 0x00008000000079c5 */ /* 0x000fe40000010000 */
[----:B------:R-:W-:-:S06]  /*27850*/  WARPGROUP.ARRIVE ;  /* 0x00000000000079c5 */ /* 0x000fcc0000000000 */
[----:B------:R-:W-:Y:S01]  /*27860*/  HGMMA.64x256x16.F32.BF16 R24, gdesc[UR20], R24, gsb0 ;  /* 0x03e00000141879f0 */ /* 0x000fe20008001818 */
[----:B------:R-:W-:Y:S01]  /*27870*/  R2UR UR20, R234 ;  /* 0x00000000ea1472ca */ /* 0x000fe200000e0000 */
[----:B------:R-:W-:Y:S01]  /*27880*/  UMOV UR23, 0x40000040 ;  /* 0x4000004000177882 */ /* 0x000fe20000000000 */
[----:B------:R-:W-:Y:S01]  /*27890*/  R2UR UR21, R235 ;  /* 0x00000000eb1572ca */ /* 0x000fe200000e0000 */
[----:B------:R-:W-:Y:S02]  /*278a0*/  WARPGROUP.DEPBAR.LE gsb0, 0x0 ;  /* 0x00008000000079c5 */ /* 0x000fe40000010000 */
[----:B------:R-:W-:-:S15]  /*278b0*/  WARPGROUP.ARRIVE ;  /* 0x00000000000079c5 */ /* 0x000fde0000000000 */
[----:B------:R-:W-:-:S07]  /*278c0*/  NOP ;  /* 0x0000000000007918 */ /* 0x000fce0000000000 */
        /* <DEDUP_REMOVED lines=48> */
[----:B------:R-:W-:-:S11]  /*27bd0*/  IADD3 R4, R0, 0x2802, RZ ;  /* 0x0000280200047810 */ /* 0x000fd60007ffe0ff */
[----:B------:R-:W-:Y:S01]  /*27be0*/  UMOV UR30, UR6 ;  /* 0x00000006001e7c82 */ /* 0x000fe20008000000 */
        /* <DEDUP_REMOVED lines=43> */
[----:B------:R-:W-:-:S11]  /*27ea0*/  IADD3 R4, R0, 0x3006, RZ ;  /* 0x0000300600047810 */ /* 0x000fd60007ffe0ff */
[----:B------:R-:W-:Y:S01]  /*27eb0*/  UMOV UR58, UR6 ;  /* 0x00000006003a7c82 */ /* 0x000fe20008000000 */
[----:B------:R-:W-:Y:S01]  /*27ec0*/  R2UR UR6, R4 ;  /* 0x00000000040672ca */ /* 0x000fe200000e0000 */
[----:B------:R-:W-:-:S12]  /*27ed0*/  VIADD R4, R0, 0x3800 ;  /* 0x0000380000047836 */ /* 0x000fd80000000000 */
[----:B------:R-:W-:Y:S01]  /*27ee0*/  UMOV UR54, UR6 ;  /* 0x0000000600367c82 */ /* 0x000fe20008000000 */
[----:B------:R-:W-:Y:S02]  /*27ef0*/  R2UR UR6, R4 ;  /* 0x00000000040672ca */ /* 0x000fe400000e0000 */
[----:B------:R-:W-:-:S11]  /*27f00*/  IADD3 R4, R0, 0x3802, RZ ;  /* 0x0000380200047810 */ /* 0x000fd60007ffe0ff */
[----:B------:R-:W-:Y:S01]  /*27f10*/  UMOV UR50, UR6 ;  /* 0x0000000600327c82 */ /* 0x000fe20008000000 */
[----:B------:R-:W-:Y:S01]  /*27f20*/  R2UR UR6, R4 ;  /* 0x00000000040672ca */ /* 0x000fe200000e0000 */
[C---:B------:R-:W-:Y:S01]  /*27f30*/  VIADD R4, R0.reuse, 0x3804 ;  /* 0x0000380400047836 */ /* 0x040fe20000000000 */
[----:B------:R-:W-:-:S11]  /*27f40*/  IADD3 R0, R0, 0x3806, RZ ;  /* 0x0000380600007810 */ /* 0x000fd60007ffe0ff */
[----:B------:R-:W-:Y:S01]  /*27f50*/  UMOV UR46, UR6 ;  /* 0x00000006002e7c82 */ /* 0x000fe20008000000 */
[----:B------:R-:W-:-:S13]  /*27f60*/  R2UR UR6, R4 ;  /* 0x00000000040672ca */ /* 0x000fda00000e0000 */
[----:B------:R-:W-:Y:S01]  /*27f70*/  UMOV UR42, UR6 ;  /* 0x00000006002a7c82 */ /* 0x000fe20008000000 */
[----:B------:R-:W-:Y:S01]  /*27f80*/  R2UR UR6, R0 ;  /* 0x00000000000672ca */ /* 0x000fe200000e0000 */
[----:B------:R-:W-:Y:S02]  /*27f90*/  WARPGROUP.DEPBAR.LE gsb0, 0x0 ;  /* 0x00008000000079c5 */ /* 0x000fe40000010000 */
[----:B------:R-:W-:-:S06]  /*27fa0*/  WARPGROUP.ARRIVE ;  /* 0x00000000000079c5 */ /* 0x000fcc0000000000 */
[----:B------:R-:W-:Y:S03]  /*27fb0*/  HGMMA.64x256x16.F32.BF16 R24, gdesc[UR32], R24, gsb0 ;  /* 0x03e00000201879f0 */ /* 0x000fe60008001818 */
[----:B------:R-:W-:Y:S02]  /*27fc0*/  WARPGROUP.DEPBAR.LE gsb0, 0x0 ;  /* 0x00008000000079c5 */ /* 0x000fe40000010000 */
[----:B------:R-:W-:-:S15]  /*27fd0*/  WARPGROUP.ARRIVE ;  /* 0x00000000000079c5 */ /* 0x000fde0000000000 */
[----:B------:R-:W-:-:S08]  /*27fe0*/  NOP ;  /* 0x0000000000007918 */ /* 0x000fd00000000000 */
        /* <DEDUP_REMOVED lines=46> */
[----:B------:R-:W-:Y:S05]  /*282d0*/  @P1 BRA `(.L_x_26) ;  /* 0x0000000400141947 */ /* 0x000fea0003800000 */
[----:B------:R-:W-:-:S13]  /*282e0*/  ISETP.LT.OR P3, PT, R153, 0x1, !P0 ;  /* 0x000000019900780c */ /* 0x000fda0004761670 */
[----:B------:R-:W-:Y:S05]  /*282f0*/  @P3 BRA `(.L_x_27) ;  /* 0x0000000400083947 */ /* 0x000fea0003800000 */
[----:B------:R-:W-:Y:S01]  /*28300*/  IMAD R0, R152, 0x8, R252 ;  /* 0x0000000898007824 */ /* 0x000fe200078e02fc */
[----:B------:R-:W-:Y:S02]  /*28310*/  SHF.L.U32 R4, R154, 0x1f, RZ ;  /* 0x0000001f9a047819 */ /* 0x000fe400000006ff */
[----:B------:R-:W-:Y:S02]  /*28320*/  ISETP.NE.AND P4, PT, R206, RZ, PT ;  /* 0x000000ffce00720c */ /* 0x000fe40003f85270 */
[----:B------:R-:W1:Y:S02]  /*28330*/  SYNCS.PHASECHK.TRANS64.TRYWAIT P3, [R0+URZ+0x110020], R4 ;  /* 0x11002004000075a7 */ /* 0x000e64000806017f */
[----:B-1----:R-:W-:Y:S09]  /*28340*/  @!P3 BRA `(.L_x_28) ;  /* 0x000005240000b947 */ /* 0x002ff20003800000 */
.L_x_109:
[----:B------:R-:W-:Y:S05]  /*28350*/  @P4 BRA `(.L_x_29) ;  /* 0x0000000000184947 */ /* 0x000fea0003800000 */
[----:B------:R-:W2:Y:S01]  /*28360*/  S2R R5, SR_TID.X ;  /* 0x0000000000057919 */ /* 0x000ea20000002100 */
[----:B-1----:R-:W-:-:S04]  /*28370*/  MOV R4, 0x40000 ;  /* 0x0004000000047802 */ /* 0x002fc80000000f00 */
[----:B------:R3:W-:Y:S01]  /*28380*/  SYNCS.ARRIVE.TRANS64 RZ, [R0+URZ+0x110000], R4 ;  /* 0x1100000400ff79a7 */ /* 0x0007e2000800003f */
[----:B--2---:R-:W-:-:S13]  /*28390*/  LOP3.LUT P3, RZ, R5, 0x1f, RZ, 0xc0, !PT ;  /* 0x0000001f05ff7812 */ /* 0x004fda000786c0ff */
[----:B---3--:R-:W-:Y:S05]  /*283a0*/  @!P3 BRA `(.L_x_29) ;  /* 0x000000000004b947 */ /* 0x008fea0003800000 */
[----:B------:R-:W-:Y:S01]  /*283b0*/  BPT.TRAP 0x1 ;  /* 0x000000040000795c */ /* 0x000fe20000300000 */
.L_x_29:
[----:B------:R-:W-:Y:S01]  /*283c0*/  R2UR UR6, R167 ;  /* 0x00000000a70672ca */ /* 0x000fe200000e0000 */
[----:B------:R-:W-:Y:S01]  /*283d0*/  UMOV UR34, URZ ;  /* 0x0000003f00227c82 */ /* 0x000fe20008000000 */
[----:B------:R-:W-:Y:S01]  /*283e0*/  R2UR UR7, R0 ;  /* 0x00000000000772ca */ /* 0x000fe200000e0000 */
[----:B-1----:R-:W-:Y:S01]  /*283f0*/  IMAD R0, R152, 0x40000, R252 ;  /* 0x0004000098007824 */ /* 0x002fe200078e02fc */
[----:B------:R-:W-:Y:S01]  /*28400*/  UMOV UR22, 0x0 ;  /* 0x0000000000167882 */ /* 0x000fe20000000000 */
[----:B------:R-:W-:Y:S01]  /*28410*/  UMOV UR23, 0x10000000 ;  /* 0x1000000000177882 */ /* 0x000fe20000000000 */
[----:B------:R-:W-:Y:S01]  /*28420*/  UMOV UR10, 0x40 ;  /* 0x00000040000a7882 */ /* 0x000fe20000000000 */
[----:B------:R-:W-:Y:S01]  /*28430*/  UMOV UR12, UR36 ;  /* 0x00000024000c7c82 */ /* 0x000fe20008000000 */
[----:B------:R-:W-:Y:S01]  /*28440*/  R2UR UR14, R0 ;  /* 0x00000000000e72ca */ /* 0x000fe200000e0000 */
[----:B------:R-:W-:Y:S01]  /*28450*/  UMOV UR13, UR37 ;  /* 0x00000025000d7c82 */ /* 0x000fe20008000000 */
[----:B------:R-:W-:Y:S01]  /*28460*/  IADD3 R0, P3, R18, 0x1f0, RZ ;  /* 0x000001f012007810 */ /* 0x000fe20007f7e0ff */
[----:B------:R-:W-:Y:S01]  /*28470*/  UMOV UR26, 0x80 ;  /* 0x00000080001a7882 */ /* 0x000fe20000000000 */
[----:B------:R-:W-:Y:S01]  /*28480*/  UMOV UR28, UR36 ;  /* 0x00000024001c7c82 */ /* 0x000fe20008000000 */
[----:B------:R-:W-:Y:S01]  /*28490*/  USHF.L.U32 UR35, UR6, 0x8, URZ ;  /* 0x0000000806237899 */ /* 0x000fe2000800063f */
[----:B------:R-:W-:Y:S01]  /*284a0*/  R2UR UR6, R0 ;  /* 0x00000000000672ca */ /* 0x000fe200000e0000 */
[----:B------:R-:W-:Y:S01]  /*284b0*/  UIADD3 UR33, UR7, 0x110000, URZ ;  /* 0x0011000007217890 */ /* 0x000fe2000fffe03f */
[----:B------:R-:W-:Y:S01]  /*284c0*/  IADD3.X R0, RZ, R19, RZ, P3, !PT ;  /* 0x00000013ff007210 */ /* 0x000fe20001ffe4ff */
[----:B------:R-:W-:Y:S01]  /*284d0*/  UMOV UR29, UR37 ;  /* 0x00000025001d7c82 */ /* 0x000fe20008000000 */
[----:B------:R-:W-:Y:S01]  /*284e0*/  UMOV UR18, 0xc0 ;  /* 0x000000c000127882 */ /* 0x000fe20000000000 */
[----:B------:R-:W-:Y:S01]  /*284f0*/  UMOV UR20, UR36 ;  /* 0x0000002400147c82 */ /* 0x000fe20008000000 */
[----:B------:R-:W-:Y:S01]  /*28500*/  R2UR UR7, R0 ;  /* 0x00000000000772ca */ /* 0x000fe200000e0000 */
[----:B------:R-:W-:Y:S01]  /*28510*/  UIADD3 UR32, UR14, 0x10000, URZ ;  /* 0x000100000e207890 */ /* 0x000fe2000fffe03f */
[----:B------:R-:W-:Y:S01]  /*28520*/  VIADD R152, R152, 0x1 ;  /* 0x0000000198987836 */ /* 0x000fe20000000000 */
[----:B------:R-:W-:Y:S01]  /*28530*/  UIADD3 UR8, UR14, 0x18000, URZ ;  /* 0x000180000e087890 */ /* 0x000fe2000fffe03f */
[----:B------:R-:W-:Y:S01]  /*28540*/  UMOV UR9, UR33 ;  /* 0x0000002100097c82 */ /* 0x000fe20008000000 */
[----:B------:R-:W-:Y:S01]  /*28550*/  UMOV UR11, UR35 ;  /* 0x00000023000b7c82 */ /* 0x000fe20008000000 */
[----:B------:R-:W-:Y:S01]  /*28560*/  UIADD3 UR24, UR14, 0x20000, URZ ;  /* 0x000200000e187890 */ /* 0x000fe2000fffe03f */
[----:B------:R-:W-:Y:S01]  /*28570*/  ISETP.NE.AND P3, PT, R152, 0x4, PT ;  /* 0x000000049800780c */ /* 0x000fe20003f65270 */
[----:B------:R-:W-:Y:S01]  /*28580*/  UIADD3 UR16, UR14, 0x28000, URZ ;  /* 0x000280000e107890 */ /* 0x000fe2000fffe03f */
[----:B------:R-:W-:Y:S01]  /*28590*/  UMOV UR25, UR33 ;  /* 0x0000002100197c82 */ /* 0x000fe20008000000 */
[----:B------:R-:W-:-:S03]  /*285a0*/  UMOV UR27, UR35 ;  /* 0x00000023001b7c82 */ /* 0x000fc60008000000 */
[----:B------:R-:W-:Y:S01]  /*285b0*/  UTMALDG.4D [UR32], [UR6], desc[UR22] ;  /* 0x00001620060075b4 */ /* 0x000fe20008019000 */
[----:B------:R-:W-:Y:S01]  /*285c0*/  UMOV UR21, UR37 ;  /* 0x0000002500157c82 */ /* 0x000fe20008000000 */
[----:B------:R-:W-:Y:S01]  /*285d0*/  UMOV UR17, UR33 ;  /* 0x0000002100117c82 */ /* 0x000fe20008000000 */
[----:B------:R-:W-:Y:S01]  /*285e0*/  UMOV UR19, UR35 ;  /* 0x0000002300137c82 */ /* 0x000fe20008000000 */
[----:B------:R-:W-:Y:S02]  /*285f0*/  SEL R0, RZ, 0x1, P3 ;  /* 0x00000001ff007807 */ /* 0x000fe40001800000 */
[----:B------:R-:W-:Y:S01]  /*28600*/  SEL R152, R152, RZ, P3 ;  /* 0x000000ff98987207 */ /* 0x000fe20001800000 */
[----:B------:R1:W-:Y:S01]  /*28610*/  UTMALDG.4D [UR8], [UR6], desc[UR22] ;  /* 0x00001608060075b4 */ /* 0x0003e20008019000 */
[----:B------:R-:W-:Y:S01]  /*28620*/  LOP3.LUT R154, R154, R0, RZ, 0x3c, !PT ;  /* 0x000000009a9a7212 */ /* 0x000fe200078e3cff */
[----:B------:R2:W-:Y:S01]  /*28630*/  UTMALDG.4D [UR24], [UR6], desc[UR22] ;  /* 0x00001618060075b4 */ /* 0x0005e20008019000 */
[----:B------:R3:W-:Y:S01]  /*28640*/  UTMALDG.4D [UR16], [UR6], desc[UR22] ;  /* 0x00001610060075b4 */ /* 0x0007e20008019000 */
[----:B-1----:R-:W-:Y:S01]  /*28650*/  UIADD3 UR8, UR14, 0x30000, URZ ;  /* 0x000300000e087890 */ /* 0x002fe2000fffe03f */
[----:B------:R-:W-:Y:S01]  /*28660*/  UMOV UR10, 0x100 ;  /* 0x00000100000a7882 */ /* 0x000fe20000000000 */
[----:B--2---:R-:W-:-:S07]  /*28670*/  UIADD3 UR24, UR14, 0x38000, URZ ;  /* 0x000380000e187890 */ /* 0x004fce000fffe03f */
[----:B------:R1:W-:Y:S01]  /*28680*/  UTMALDG.4D [UR8], [UR6], desc[UR22] ;  /* 0x00001608060075b4 */ /* 0x0003e20008019000 */
[----:B------:R-:W-:Y:S01]  /*28690*/  UMOV UR26, 0x140 ;  /* 0x00000140001a7882 */ /* 0x000fe20000000000 */
[----:B---3--:R-:W-:Y:S01]  /*286a0*/  UIADD3 UR16, UR14, 0x40000, URZ ;  /* 0x000400000e107890 */ /* 0x008fe2000fffe03f */
[----:B------:R2:W-:Y:S01]  /*286b0*/  UTMALDG.4D [UR24], [UR6], desc[UR22] ;  /* 0x00001618060075b4 */ /* 0x0005e20008019000 */
[----:B------:R-:W-:-:S07]  /*286c0*/  UMOV UR18, 0x180 ;  /* 0x0000018000127882 */ /* 0x000fce0000000000 */
[----:B------:R2:W-:Y:S01]  /*286d0*/  UTMALDG.4D [UR16], [UR6], desc[UR22] ;  /* 0x00001610060075b4 */ /* 0x0005e20008019000 */
[----:B-1----:R-:W-:Y:S01]  /*286e0*/  UIADD3 UR8, UR14, 0x48000, URZ ;  /* 0x000480000e087890 */ /* 0x002fe2000fffe03f */
[----:B------:R-:W-:-:S08]  /*286f0*/  UMOV UR10, 0x1c0 ;  /* 0x000001c0000a7882 */ /* 0x000fd00000000000 */
[----:B------:R2:W-:Y:S02]  /*28700*/  UTMALDG.4D [UR8], [UR6], desc[UR22] ;  /* 0x00001608060075b4 */ /* 0x0005e40008019000 */
[----:B--2---:R-:W-:Y:S01]  /*28710*/  NOP ;  /* 0x0000000000007918 */ /* 0x004fe20000000000 */
.L_x_27:
[----:B------:R-:W-:-:S07]  /*28720*/  IADD3 R153, R153, -0x1, RZ ;  /* 0xffffffff99997810 */ /* 0x000fce0007ffe0ff */
.L_x_26:
[----:B------:R-:W-:Y:S01]  /*28730*/  VIADD R6, R6, 0x1 ;  /* 0x0000000106067836 */ /* 0x000fe20000000000 */
[----:B------:R-:W-:Y:S05]  /*28740*/  WARPSYNC.ALL ;  /* 0x0000000000007948 */ /* 0x000fea0003800000 */
[----:B------:R-:W-:-:S04]  /*28750*/  ISETP.NE.AND P3, PT, R6, 0x4, PT ;  /* 0x000000040600780c */ /* 0x000fc80003f65270 */
[----:B------:R-:W-:Y:S02]  /*28760*/  SEL R0, RZ, 0x1, P3 ;  /* 0x00000001ff007807 */ /* 0x000fe40001800000 */
[----:B------:R-:W-:Y:S02]  /*28770*/  SEL R14, R6, RZ, P3 ;  /* 0x000000ff060e7207 */ /* 0x000fe40001800000 */
[----:B------:R-:W-:Y:S02]  /*28780*/  LOP3.LUT R16, R8, R0, RZ, 0x3c, !PT ;  /* 0x0000000008107212 */ /* 0x000fe400078e3cff */
[----:B------:R-:W-:Y:S01]  /*28790*/  FMNMX R0, R24, R3, !PT ;  /* 0x0000000318007209 */ /* 0x000fe20007800000 */
[----:B------:R-:W1:Y:S01]  /*287a0*/  LDC R15, c[0x0][0x604] ;  /* 0x00018100ff0f7b82 */ /* 0x000e620000000800 */
[----:B------:R-:W-:Y:S02]  /*287b0*/  IADD3 R9, R252, 0x110020, RZ ;  /* 0x00110020fc097810 */ /* 0x000fe40007ffe0ff */
[----:B------:R-:W-:-:S02]  /*287c0*/  FMNMX R0, R25, R0, !PT ;  /* 0x0000000019007209 */ /* 0x000fc40007800000 */
[----:B------:R-:W-:Y:S02]  /*287d0*/  SHF.L.U32 R8, R16, 0x1f, RZ ;  /* 0x0000001f10087819 */ /* 0x000fe400000006ff */
[----:B------:R-:W-:-:S04]  /*287e0*/  FMNMX R0, R28, R0, !PT ;  /* 0x000000001c007209 */ /* 0x000fc80007800000 */
[----:B------:R-:W-:Y:S02]  /*287f0*/  FMNMX R4, R29, R0, !PT ;  /* 0x000000001d047209 */ /* 0x000fe40007800000 */
[----:B------:R-:W-:Y:S02]  /*28800*/  FMNMX R0, R26, R2, !PT ;  /* 0x000000021a007209 */ /* 0x000fe40007800000 */
[----:B------:R-:W-:Y:S02]  /*28810*/  FMNMX R4, R32, R4, !PT ;  /* 0x0000000420047209 */ /* 0x000fe40007800000 */
        /* <DEDUP_REMOVED lines=116> */
[----:B------:R-:W-:-:S04]  /*28f60*/  FMNMX R0, R143, R0, !PT ;  /* 0x000000008f007209 */ /* 0x000fc80007800000 */
[----:B------:R-:W-:Y:S02]  /*28f70*/  FMNMX R5, R146, R0, !PT ;  /* 0x0000000092057209 */ /* 0x000fe40007800000 */
[----:B------:R-:W-:Y:S02]  /*28f80*/  FMNMX R0, R149, R4, !PT ;  /* 0x0000000495007209 */ /* 0x000fe40007800000 */
[----:B------:R-:W-:-:S03]  /*28f90*/  FMNMX R5, R147, R5, !PT ;  /* 0x0000000593057209 */ /* 0x000fc60007800000 */
[----:B------:R-:W2:Y:S01]  /*28fa0*/  SHFL.BFLY PT, R4, R0, 0x1, 0x1f ;  /* 0x0c201f0000047f89 */ /* 0x000ea200000e0000 */
[----:B------:R-:W-:-:S04]  /*28fb0*/  FMNMX R5, R150, R5, !PT ;  /* 0x0000000596057209 */ /* 0x000fc80007800000 */
[----:B------:R-:W-:-:S05]  /*28fc0*/  FMNMX R5, R151, R5, !PT ;  /* 0x0000000597057209 */ /* 0x000fca0007800000 */
[----:B------:R-:W3:Y:S01]  /*28fd0*/  SHFL.BFLY PT, R6, R5, 0x1, 0x1f ;  /* 0x0c201f0005067f89 */ /* 0x000ee200000e0000 */
[----:B--2---:R-:W-:-:S05]  /*28fe0*/  FMNMX R4, R0, R4, !PT ;  /* 0x0000000400047209 */ /* 0x004fca0007800000 */
[----:B------:R-:W2:Y:S01]  /*28ff0*/  SHFL.BFLY PT, R156, R4, 0x2, 0x1f ;  /* 0x0c401f00049c7f89 */ /* 0x000ea200000e0000 */
[----:B---3--:R-:W-:Y:S01]  /*29000*/  FMNMX R0, R5, R6, !PT ;  /* 0x0000000605007209 */ /* 0x008fe20007800000 */
[----:B------:R-:W-:Y:S01]  /*29010*/  IMAD R5, R205, 0x8, R9 ;  /* 0x00000008cd057824 */ /* 0x000fe200078e0209 */
[----:B------:R-:W-:-:S03]  /*29020*/  LEA R6, R14, R252, 0x3 ;  /* 0x000000fc0e067211 */ /* 0x000fc600078e18ff */
[----:B------:R-:W3:Y:S01]  /*29030*/  SHFL.BFLY PT, R155, R0, 0x2, 0x1f ;  /* 0x0c401f00009b7f89 */ /* 0x000ee200000e0000 */
[----:B------:R-:W-:-:S04]  /*29040*/  PRMT R5, RZ, 0x654, R5 ;  /* 0x00000654ff057816 */ /* 0x000fc80000000005 */
[----:B------:R4:W-:Y:S01]  /*29050*/  SYNCS.ARRIVE.TRANS64.RED.A1T0 RZ, [R5+URZ], RZ ;  /* 0x000000ff05ff79a7 */ /* 0x0009e2000810043f */
[----:B------:R-:W5:Y:S01]  /*29060*/  SYNCS.PHASECHK.TRANS64.TRYWAIT P3, [R6+URZ+0x110000], R8 ;  /* 0x11000008060075a7 */ /* 0x000f62000806017f */
[----:B--2---:R-:W-:-:S04]  /*29070*/  FMNMX R156, R4, R156, !PT ;  /* 0x0000009c049c7209 */ /* 0x004fc80007800000 */
[----:B------:R-:W-:-:S04]  /*29080*/  FSETP.NEU.AND P4, PT, R156, -INF , PT ;  /* 0xff8000009c00780b */ /* 0x000fc80003f8d000 */
[----:B------:R-:W-:Y:S02]  /*29090*/  FSEL R4, R156, RZ, P4 ;  /* 0x000000ff9c047208 */ /* 0x000fe40002000000 */
[----:B---3--:R-:W-:-:S03]  /*290a0*/  FMNMX R155, R0, R155, !PT ;  /* 0x0000009b009b7209 */ /* 0x008fc60007800000 */
[----:B------:R-:W-:Y:S01]  /*290b0*/  FADD R3, -R4, R3 ;  /* 0x0000000304037221 */ /* 0x000fe20000000100 */
[----:B------:R-:W-:-:S04]  /*290c0*/  FSETP.NEU.AND P5, PT, R155, -INF , PT ;  /* 0xff8000009b00780b */ /* 0x000fc80003fad000 */
[----:B----4-:R-:W-:-:S05]  /*290d0*/  FSEL R5, R155, RZ, P5 ;  /* 0x000000ff9b057208 */ /* 0x010fca0002800000 */
[----:B------:R-:W-:Y:S01]  /*290e0*/  FADD R0, -R5, R2 ;  /* 0x0000000205007221 */ /* 0x000fe20000000100 */
[----:B-1----:R-:W-:-:S03]  /*290f0*/  FMUL R2, R3, R15 ;  /* 0x0000000f03027220 */ /* 0x002fc60000400000 */
[----:B------:R-:W-:Y:S02]  /*29100*/  FMUL R0, R0, R15 ;  /* 0x0000000f00007220 */ /* 0x000fe40000400000 */
[----:B------:R-:W-:-:S03]  /*29110*/  FSETP.GEU.AND P5, PT, R2, -126, PT ;  /* 0xc2fc00000200780b */ /* 0x000fc60003fae000 */
[----:B------:R-:W-:Y:S01]  /*29120*/  FSETP.GEU.AND P6, PT, R0, -126, PT ;  /* 0xc2fc00000000780b */ /* 0x000fe20003fce000 */
[----:B-----5:R-:W-:-:S12]  /*29130*/  @!P3 BRA `(.L_x_30) ;  /* 0x000005140098b947 */ /* 0x020fd80003800000 */
.L_x_110:
[----:B-1----:R-:W2:Y:S04]  /*29140*/  LDL.LU R6, [R1+0x23c] ;  /* 0x00023c0001067983 */ /* 0x002ea80000300800 */
        /* <DEDUP_REMOVED lines=56> */
[----:B------:R1:W-:Y:S04]  /*294d0*/  STL [R1+0x29e4], R40 ;  /* 0x0029e42801007387 */ /* 0x0003e80000100800 */
[----:B-1----:R-:W2:Y:S04]  /*294e0*/  LDL.LU R40, [R1+0x238] ;  /* 0x0002380001287983 */ /* 0x002ea80000300800 */
[----:B------:R1:W-:Y:S04]  /*294f0*/  STL [R1+0x29e0], R41 ;  /* 0x0029e02901007387 */ /* 0x0003e80000100800 */
[----:B-1----:R-:W3:Y:S04]  /*29500*/  LDL.LU R41, [R1+0x22c] ;  /* 0x00022c0001297983 */ /* 0x002ee80000300800 */
[----:B------:R1:W-:Y:S04]  /*29510*/  STL [R1+0x29d4], R34 ;  /* 0x0029d42201007387 */ /* 0x0003e80000100800 */
[----:B-1----:R-:W4:Y:S04]  /*29520*/  LDL.LU R34, [R1+0x228] ;  /* 0x0002280001227983 */ /* 0x002f280000300800 */
        /* <DEDUP_REMOVED lines=135> */
[----:B-1----:R-:W2:Y:S01]  /*29da0*/  LDL.LU R146, [R1+0x200] ;  /* 0x0002000001927983 */ /* 0x002ea20000300800 */
[----:B------:R-:W-:Y:S01]  /*29db0*/  @!P5 FMUL R2, R2, 0.5 ;  /* 0x3f0000000202d820 */ /* 0x000fe20000400000 */
[-C--:B------:R-:W-:Y:S01]  /*29dc0*/  FMUL R5, R5, R15.reuse ;  /* 0x0000000f05057220 */ /* 0x080fe20000400000 */
[-C--:B------:R-:W-:Y:S01]  /*29dd0*/  FMUL R4, R4, R15.reuse ;  /* 0x0000000f04047220 */ /* 0x080fe20000400000 */
[----:B------:R-:W-:Y:S01]  /*29de0*/  STL [R1+0x12d0], R147 ;  /* 0x0012d09301007387 */ /* 0x000fe20000100800 */
[----:B------:R-:W-:Y:S01]  /*29df0*/  @!P6 FMUL R0, R0, 0.5 ;  /* 0x3f0000000000e820 */ /* 0x000fe20000400000 */
[-CC-:B------:R-:W-:Y:S01]  /*29e00*/  FFMA R30, R30, R15.reuse, -R5.reuse ;  /* 0x0000000f1e1e7223 */ /* 0x180fe20000000805 */
[----:B------:R-:W1:Y:S01]  /*29e10*/  MUFU.EX2 R2, R2 ;  /* 0x0000000200027308 */ /* 0x000e620000000800 */
[----:B------:R-:W-:Y:S01]  /*29e20*/  STL [R1+0x12cc], R144 ;  /* 0x0012cc9001007387 */ /* 0x000fe20000100800 */
[-CC-:B------:R-:W-:Y:S01]  /*29e30*/  FFMA R31, R31, R15.reuse, -R5.reuse ;  /* 0x0000000f1f1f7223 */ /* 0x180fe20000000805 */
[-CC-:B------:R-:W-:Y:S01]  /*29e40*/  FFMA R26, R26, R15.reuse, -R5.reuse ;  /* 0x0000000f1a1a7223 */ /* 0x180fe20000000805 */
[-C--:B------:R-:W-:Y:S01]  /*29e50*/  FFMA R27, R27, R15.reuse, -R5 ;  /* 0x0000000f1b1b7223 */ /* 0x080fe20000000805 */
[----:B------:R-:W-:Y:S01]  /*29e60*/  STL [R1+0x12c8], R145 ;  /* 0x0012c89101007387 */ /* 0x000fe20000100800 */
[-CC-:B------:R-:W-:Y:S01]  /*29e70*/  FFMA R28, R28, R15.reuse, -R4.reuse ;  /* 0x0000000f1c1c7223 */ /* 0x180fe20000000804 */
[-CC-:B------:R-:W-:Y:S01]  /*29e80*/  FFMA R29, R29, R15.reuse, -R4.reuse ;  /* 0x0000000f1d1d7223 */ /* 0x180fe20000000804 */
[----:B------:R-:W2:Y:S01]  /*29e90*/  MUFU.EX2 R0, R0 ;  /* 0x0000000000007308 */ /* 0x000ea20000000800 */
[----:B------:R-:W-:Y:S01]  /*29ea0*/  STL [R1+0x12c4], R142 ;  /* 0x0012c48e01007387 */ /* 0x000fe20000100800 */
[----:B------:R-:W-:Y:S01]  /*29eb0*/  FSETP.GEU.AND P3, PT, R26, -126, PT ;  /* 0xc2fc00001a00780b */ /* 0x000fe20003f6e000 */
[-CC-:B------:R-:W-:Y:S01]  /*29ec0*/  FFMA R24, R24, R15.reuse, -R4.reuse ;  /* 0x0000000f18187223 */ /* 0x180fe20000000804 */
[----:B------:R-:W-:Y:S01]  /*29ed0*/  FSETP.GEU.AND P4, PT, R27, -126, PT ;  /* 0xc2fc00001b00780b */ /* 0x000fe20003f8e000 */
[----:B------:R-:W-:Y:S01]  /*29ee0*/  STL [R1+0x12c0], R143 ;  /* 0x0012c08f01007387 */ /* 0x000fe20000100800 */
[----:B------:R-:W-:-:S03]  /*29ef0*/  FFMA R25, R25, R15, -R4 ;  /* 0x0000000f19197223 */ /* 0x000fc60000000804 */
[----:B------:R-:W-:Y:S01]  /*29f00*/  STL [R1+0x12bc], R140 ;  /* 0x0012bc8c01007387 */ /* 0x000fe20000100800 */
[----:B-1----:R-:W-:Y:S01]  /*29f10*/  @!P5 FMUL R2, R2, R2 ;  /* 0x000000020202d220 */ /* 0x002fe20000400000 */
[----:B------:R-:W-:Y:S02]  /*29f20*/  FSETP.GEU.AND P5, PT, R30, -126, PT ;  /* 0xc2fc00001e00780b */ /* 0x000fe40003fae000 */
[----:B------:R-:W-:Y:S01]  /*29f30*/  STL [R1+0x12b8], R141 ;  /* 0x0012b88d01007387 */ /* 0x000fe20000100800 */
[-C--:B----4-:R-:W-:Y:S01]  /*29f40*/  FMUL R112, R112, R2.reuse ;  /* 0x0000000270707220 */ /* 0x090fe20000400000 */
[-C--:B---3--:R-:W-:Y:S01]  /*29f50*/  FMUL R119, R119, R2.reuse ;  /* 0x0000000277777220 */ /* 0x088fe20000400000 */
[-C--:B--2---:R-:W-:Y:S01]  /*29f60*/  FMUL R118, R118, R2.reuse ;  /* 0x0000000276767220 */ /* 0x084fe20000400000 */
[----:B------:R-:W-:Y:S01]  /*29f70*/  STL [R1+0x12b4], R138 ;  /* 0x0012b48a01007387 */ /* 0x000fe20000100800 */
[-C--:B------:R-:W-:Y:S01]  /*29f80*/  FMUL R115, R115, R2.reuse ;  /* 0x0000000273737220 */ /* 0x080fe20000400000 */
[-C--:B------:R-:W-:Y:S01]  /*29f90*/  FMUL R113, R113, R2.reuse ;  /* 0x0000000271717220 */ /* 0x080fe20000400000 */
[-C--:B------:R-:W-:Y:S01]  /*29fa0*/  FMUL R114, R114, R2.reuse ;  /* 0x0000000272727220 */ /* 0x080fe20000400000 */
        /* <DEDUP_REMOVED lines=50> */
[----:B------:R-:W-:Y:S01]  /*2a2d0*/  FMUL R50, R50, R2 ;  /* 0x0000000232327220 */ /* 0x000fe20000400000 */
[----:B------:R-:W-:Y:S01]  /*2a2e0*/  @!P6 FMUL R0, R0, R0 ;  /* 0x000000000000e220 */ /* 0x000fe20000400000 */
[----:B------:R-:W-:Y:S01]  /*2a2f0*/  STL [R1+0x8dc], R246 ;  /* 0x0008dcf601007387 */ /* 0x000fe20000100800 */
[-C--:B------:R-:W-:Y:S01]  /*2a300*/  FMUL R57, R57, R2.reuse ;  /* 0x0000000239397220 */ /* 0x080fe20000400000 */
[-C--:B------:R-:W-:Y:S01]  /*2a310*/  FMUL R131, R131, R2.reuse ;  /* 0x0000000283837220 */ /* 0x080fe20000400000 */
[-C--:B------:R-:W-:Y:S01]  /*2a320*/  FMUL R37, R37, R2.reuse ;  /* 0x0000000225257220 */ /* 0x080fe20000400000 */
[----:B------:R-:W-:Y:S01]  /*2a330*/  STL [R1+0x8d8], R245 ;  /* 0x0008d8f501007387 */ /* 0x000fe20000100800 */
[-C--:B------:R-:W-:Y:S01]  /*2a340*/  FMUL R36, R36, R2.reuse ;  /* 0x0000000224247220 */ /* 0x080fe20000400000 */
[----:B------:R-:W-:Y:S01]  /*2a350*/  FMUL R33, R33, R2 ;  /* 0x0000000221217220 */ /* 0x000fe20000400000 */
        /* <DEDUP_REMOVED lines=8> */
[----:B------:R-:W-:Y:S01]  /*2a3e0*/  FMUL R40, R40, R0 ;  /* 0x0000000028287220 */ /* 0x000fe20000400000 */
[----:B------:R-:W-:Y:S01]  /*2a3f0*/  STL [R1+0x8cc], R242 ;  /* 0x0008ccf201007387 */ /* 0x000fe20000100800 */
[----:B------:R-:W-:Y:S01]  /*2a400*/  FMUL R134, R134, R2 ;  /* 0x0000000286867220 */ /* 0x000fe20000400000 */
        /* <DEDUP_REMOVED lines=11> */
[----:B------:R-:W-:Y:S01]  /*2a4c0*/  FMUL R200, R200, R0 ;  /* 0x00000000c8c87220 */ /* 0x000fe20000400000 */
        /* <DEDUP_REMOVED lines=72> */
[----:B------:R-:W-:Y:S01]  /*2a950*/  FSETP.GEU.AND P6, PT, R31, -126, PT ;  /* 0xc2fc00001f00780b */ /* 0x000fe20003fce000 */
[----:B------:R-:W-:Y:S01]  /*2a960*/  @!P5 FMUL R30, R30, 0.5 ;  /* 0x3f0000001e1ed820 */ /* 0x000fe20000400000 */
[----:B------:R-:W-:Y:S01]  /*2a970*/  STL [R1+0x874], R220 ;  /* 0x000874dc01007387 */ /* 0x000fe20000100800 */
[----:B------:R-:W-:Y:S01]  /*2a980*/  @!P3 FMUL R26, R26, 0.5 ;  /* 0x3f0000001a1ab820 */ /* 0x000fe20000400000 */
[----:B------:R-:W-:-:S02]  /*2a990*/  @!P4 FMUL R27, R27, 0.5 ;  /* 0x3f0000001b1bc820 */ /* 0x000fc40000400000 */
[----:B------:R-:W-:Y:S01]  /*2a9a0*/  STL [R1+0x870], R219 ;  /* 0x000870db01007387 */ /* 0x000fe20000100800 */
[----:B------:R-:W1:Y:S03]  /*2a9b0*/  MUFU.EX2 R30, R30 ;  /* 0x0000001e001e7308 */ /* 0x000e660000000800 */
[----:B------:R-:W-:Y:S01]  /*2a9c0*/  STL [R1+0x86c], R218 ;  /* 0x00086cda01007387 */ /* 0x000fe20000100800 */
[----:B------:R-:W-:Y:S02]  /*2a9d0*/  FMUL R155, R155, R2 ;  /* 0x000000029b9b7220 */ /* 0x000fe40000400000 */
[----:B------:R-:W-:Y:S01]  /*2a9e0*/  @!P6 FMUL R31, R31, 0.5 ;  /* 0x3f0000001f1fe820 */ /* 0x000fe20000400000 */
[----:B------:R-:W-:Y:S01]  /*2a9f0*/  STL [R1+0x868], R217 ;  /* 0x000868d901007387 */ /* 0x000fe20000100800 */
[----:B------:R-:W2:Y:S03]  /*2aa00*/  MUFU.EX2 R13, R26 ;  /* 0x0000001a000d7308 */ /* 0x000ea60000000800 */
[----:B------:R-:W-:Y:S04]  /*2aa10*/  STL [R1+0x864], R215 ;  /* 0x000864d701007387 */ /* 0x000fe80000100800 */
[----:B------:R-:W-:Y:S01]  /*2aa20*/  STL [R1+0x860], R214 ;  /* 0x000860d601007387 */ /* 0x000fe20000100800 */
[----:B------:R-:W3:Y:S01]  /*2aa30*/  MUFU.EX2 R31, R31 ;  /* 0x0000001f001f7308 */ /* 0x000ee20000000800 */
[----:B-1----:R-:W-:Y:S01]  /*2aa40*/  @!P5 FMUL R30, R30, R30 ;  /* 0x0000001e1e1ed220 */ /* 0x002fe20000400000 */
[----:B------:R-:W-:Y:S01]  /*2aa50*/  FSETP.GEU.AND P5, PT, R28, -126, PT ;  /* 0xc2fc00001c00780b */ /* 0x000fe20003fae000 */
[----:B------:R-:W-:Y:S01]  /*2aa60*/  STL [R1+0x85c], R213 ;  /* 0x00085cd501007387 */ /* 0x000fe20000100800 */
[----:B------:R-:W-:-:S03]  /*2aa70*/  FMUL R152, R152, R2 ;  /* 0x0000000298987220 */ /* 0x000fc60000400000 */
[----:B------:R-:W-:Y:S01]  /*2aa80*/  STL [R1+0x858], R212 ;  /* 0x000858d401007387 */ /* 0x000fe20000100800 */
[----:B------:R-:W1:Y:S01]  /*2aa90*/  MUFU.EX2 R12, R27 ;  /* 0x0000001b000c7308 */ /* 0x000e620000000800 */
[----:B--2---:R-:W-:Y:S01]  /*2aaa0*/  @!P3 FMUL R13, R13, R13 ;  /* 0x0000000d0d0db220 */ /* 0x004fe20000400000 */
[----:B------:R-:W-:Y:S01]  /*2aab0*/  FSETP.GEU.AND P3, PT, R24, -126, PT ;  /* 0xc2fc00001800780b */ /* 0x000fe20003f6e000 */
[----:B------:R-:W-:Y:S04]  /*2aac0*/  STL [R1+0x854], R211 ;  /* 0x000854d301007387 */ /* 0x000fe80000100800 */
[----:B------:R-:W-:Y:S01]  /*2aad0*/  STL [R1+0x850], R206 ;  /* 0x000850ce01007387 */ /* 0x000fe20000100800 */
[----:B------:R-:W-:Y:S01]  /*2aae0*/  @!P5 FMUL R28, R28, 0.5 ;  /* 0x3f0000001c1cd820 */ /* 0x000fe20000400000 */
[----:B------:R-:W-:Y:S01]  /*2aaf0*/  FMUL R153, R153, R2 ;  /* 0x0000000299997220 */ /* 0x000fe20000400000 */
[----:B---3--:R-:W-:Y:S01]  /*2ab00*/  @!P6 FMUL R31, R31, R31 ;  /* 0x0000001f1f1fe220 */ /* 0x008fe20000400000 */
[----:B------:R-:W-:Y:S01]  /*2ab10*/  STL [R1+0x84c], R167 ;  /* 0x00084ca701007387 */ /* 0x000fe20000100800 */
[----:B------:R-:W-:-:S02]  /*2ab20*/  FSETP.GEU.AND P6, PT, R29, -126, PT ;  /* 0xc2fc00001d00780b */ /* 0x000fc40003fce000 */
[----:B------:R-:W2:Y:S01]  /*2ab30*/  MUFU.EX2 R28, R28 ;  /* 0x0000001c001c7308 */ /* 0x000ea20000000800 */
[----:B------:R-:W-:Y:S01]  /*2ab40*/  STL [R1+0x848], R156 ;  /* 0x0008489c01007387 */ /* 0x000fe20000100800 */
[----:B------:R-:W-:Y:S01]  /*2ab50*/  @!P3 FMUL R24, R24, 0.5 ;  /* 0x3f0000001818b820 */ /* 0x000fe20000400000 */
[----:B-1----:R-:W-:Y:S01]  /*2ab60*/  @!P4 FMUL R12, R12, R12 ;  /* 0x0000000c0c0cc220 */ /* 0x002fe20000400000 */
[----:B------:R-:W-:Y:S01]  /*2ab70*/  FSETP.GEU.AND P4, PT, R25, -126, PT ;  /* 0xc2fc00001900780b */ /* 0x000fe20003f8e000 */
[----:B------:R-:W-:Y:S03]  /*2ab80*/  STL [R1+0x844], R19 ;  /* 0x0008441301007387 */ /* 0x000fe60000100800 */
[----:B------:R-:W1:Y:S01]  /*2ab90*/  MUFU.EX2 R11, R24 ;  /* 0x00000018000b7308 */ /* 0x000e620000000800 */
[----:B------:R-:W-:Y:S01]  /*2aba0*/  STL [R1+0x840], R18 ;  /* 0x0008401201007387 */ /* 0x000fe20000100800 */
[----:B------:R-:W-:Y:S01]  /*2abb0*/  FMUL R150, R150, R2 ;  /* 0x0000000296967220 */ /* 0x000fe20000400000 */
[----:B------:R-:W-:-:S02]  /*2abc0*/  @!P6 FMUL R29, R29, 0.5 ;  /* 0x3f0000001d1de820 */ /* 0x000fc40000400000 */
[----:B------:R-:W-:Y:S04]  /*2abd0*/  STL [R1+0x83c], R17 ;  /* 0x00083c1101007387 */ /* 0x000fe80000100800 */
[----:B------:R-:W-:Y:S01]  /*2abe0*/  STL [R1+0x838], R7 ;  /* 0x0008380701007387 */ /* 0x000fe20000100800 */
[----:B------:R-:W-:Y:S01]  /*2abf0*/  @!P4 FMUL R25, R25, 0.5 ;  /* 0x3f0000001919c820 */ /* 0x000fe20000400000 */
[----:B------:R-:W3:Y:S01]  /*2ac00*/  MUFU.EX2 R29, R29 ;  /* 0x0000001d001d7308 */ /* 0x000ee20000000800 */
[----:B--2---:R-:W-:Y:S01]  /*2ac10*/  @!P5 FMUL R28, R28, R28 ;  /* 0x0000001c1c1cd220 */ /* 0x004fe20000400000 */
[----:B------:R-:W-:Y:S01]  /*2ac20*/  STL [R1+0x29d8], R5 ;  /* 0x0029d80501007387 */ /* 0x000fe20000100800 */
[----:B------:R-:W-:-:S03]  /*2ac30*/  FMUL R151, R151, R2 ;  /* 0x0000000297977220 */ /* 0x000fc60000400000 */
[----:B------:R-:W-:Y:S01]  /*2ac40*/  STL [R1+0x29dc], R4 ;  /* 0x0029dc0401007387 */ /* 0x000fe20000100800 */
[----:B-1----:R-:W-:Y:S01]  /*2ac50*/  @!P3 FMUL R11, R11, R11 ;  /* 0x0000000b0b0bb220 */ /* 0x002fe20000400000 */
[----:B------:R-:W1:Y:S01]  /*2ac60*/  MUFU.EX2 R10, R25 ;  /* 0x00000019000a7308 */ /* 0x000e620000000800 */
[-C--:B------:R-:W-:Y:S01]  /*2ac70*/  FMUL R148, R148, R2.reuse ;  /* 0x0000000294947220 */ /* 0x080fe20000400000 */
[----:B---3--:R-:W-:Y:S01]  /*2ac80*/  @!P6 FMUL R29, R29, R29 ;  /* 0x0000001d1d1de220 */ /* 0x008fe20000400000 */
[----:B------:R-:W-:Y:S01]  /*2ac90*/  FMUL R149, R149, R2 ;  /* 0x0000000295957220 */ /* 0x000fe20000400000 */
[----:B-1----:R-:W-:Y:S01]  /*2aca0*/  @!P4 FMUL R10, R10, R10 ;  /* 0x0000000a0a0ac220 */ /* 0x002fe20000400000 */
[----:B------:R-:W-:-:S05]  /*2acb0*/  FMUL R146, R146, R2 ;  /* 0x0000000292927220 */ /* 0x000fca0000400000 */
        /* <DEDUP_REMOVED lines=125> */
[----:B------:R1:W-:Y:S04]  /*2b490*/  STL [R1+0x3fc], R3 ;  /* 0x0003fc0301007387 */ /* 0x0003e80000100800 */
[----:B------:R-:W-:Y:S04]  /*2b4a0*/  STL [R1+0x3ec], R20 ;  /* 0x0003ec1401007387 */ /* 0x000fe80000100800 */
[----:B------:R-:W-:Y:S01]  /*2b4b0*/  STL [R1+0x3f8], R9 ;  /* 0x0003f80901007387 */ /* 0x000fe20000100800 */
[----:B-1----:R-:W-:-:S03]  /*2b4c0*/  IMAD R3, R14, 0x4000, R216 ;  /* 0x000040000e037824 */ /* 0x002fc600078e02d8 */
[----:B------:R-:W-:Y:S04]  /*2b4d0*/  STL [R1+0x90c], R14 ;  /* 0x00090c0e01007387 */ /* 0x000fe80000100800 */
[----:B------:R-:W-:Y:S04]  /*2b4e0*/  STL [R1+0x908], R216 ;  /* 0x000908d801007387 */ /* 0x000fe80000100800 */
[----:B------:R-:W-:Y:S04]  /*2b4f0*/  STL.64 [R1+0x1530], R126 ;  /* 0x0015307e01007387 */ /* 0x000fe80000100a00 */
[----:B------:R1:W-:Y:S04]  /*2b500*/  STL.64 [R1+0x1528], R124 ;  /* 0x0015287c01007387 */ /* 0x0003e80000100a00 */
[----:B-1----:R-:W2:Y:S04]  /*2b510*/  LDL.LU.64 R124, [R1] ;  /* 0x00000000017c7983 */ /* 0x002ea80000300a00 */
[----:B------:R-:W3:Y:S04]  /*2b520*/  LDL.LU.64 R126, [R1+0x8] ;  /* 0x00000800017e7983 */ /* 0x000ee80000300a00 */
[----:B------:R-:W4:Y:S04]  /*2b530*/  LDL.LU.64 R128, [R1+0x10] ;  /* 0x0000100001807983 */ /* 0x000f280000300a00 */
[----:B------:R-:W2:Y:S04]  /*2b540*/  LDL.LU.64 R130, [R1+0x18] ;  /* 0x0000180001827983 */ /* 0x000ea80000300a00 */
        /* <DEDUP_REMOVED lines=190> */
[----:B------:R-:W-:Y:S01]  /*2c130*/  F2FP.BF16.F32.PACK_AB R25, R12, R13 ;  /* 0x0000000d0c19723e */ /* 0x000fe200000010ff */
[----:B------:R-:W-:Y:S01]  /*2c140*/  STL.64 [R1+0x1520], R122 ;  /* 0x0015207a01007387 */ /* 0x000fe20000100a00 */
[----:B------:R-:W-:-:S02]  /*2c150*/  F2FP.BF16.F32.PACK_AB R27, R31, R30 ;  /* 0x0000001e1f1b723e */ /* 0x000fc400000010ff */
[----:B------:R-:W-:Y:S01]  /*2c160*/  F2FP.BF16.F32.PACK_AB R24, R10, R11 ;  /* 0x0000000b0a18723e */ /* 0x000fe200000010ff */
[----:B------:R-:W-:Y:S01]  /*2c170*/  STL.64 [R1+0x1518], R120 ;  /* 0x0015187801007387 */ /* 0x000fe20000100a00 */
[----:B------:R-:W-:-:S03]  /*2c180*/  F2FP.BF16.F32.PACK_AB R26, R29, R28 ;  /* 0x0000001c1d1a723e */ /* 0x000fc600000010ff */
[----:B------:R-:W-:Y:S04]  /*2c190*/  STL [R1+0x914], R13 ;  /* 0x0009140d01007387 */ /* 0x000fe80000100800 */
[----:B------:R-:W-:Y:S04]  /*2c1a0*/  STL [R1+0x910], R12 ;  /* 0x0009100c01007387 */ /* 0x000fe80000100800 */
[----:B------:R-:W-:Y:S04]  /*2c1b0*/  STL [R1+0x112c], R30 ;  /* 0x00112c1e01007387 */ /* 0x000fe80000100800 */
[----:B------:R-:W-:Y:S04]  /*2c1c0*/  STL [R1+0x1128], R31 ;  /* 0x0011281f01007387 */ /* 0x000fe80000100800 */
[----:B------:R-:W-:Y:S04]  /*2c1d0*/  STL [R1+0x91c], R11 ;  /* 0x00091c0b01007387 */ /* 0x000fe80000100800 */
[----:B------:R1:W-:Y:S04]  /*2c1e0*/  STL [R1+0x918], R10 ;  /* 0x0009180a01007387 */ /* 0x0003e80000100800 */
[----:B------:R-:W-:Y:S04]  /*2c1f0*/  STL [R1+0x1134], R28 ;  /* 0x0011341c01007387 */ /* 0x000fe80000100800 */
[----:B------:R3:W-:Y:S01]  /*2c200*/  STL [R1+0x1130], R29 ;  /* 0x0011301d01007387 */ /* 0x0007e20000100800 */
[----:B--2---:R-:W-:-:S06]  /*2c210*/  WARPGROUP.ARRIVE ;  /* 0x00000000000079c5 */ /* 0x004fcc0000000000 */
[----:B------:R-:W-:Y:S03]  /*2c220*/  HGMMA.64x256x16.F32.BF16 R124, R24, gdesc[UR4].tnspB, R124, gsb0 ;  /* 0x43e00004187c7df0 */ /* 0x000fe6000800187c */
[----:B------:R-:W-:Y:S02]  /*2c230*/  WARPGROUP.DEPBAR.LE gsb0, 0x0 ;  /* 0x00008000000079c5 */ /* 0x000fe40000010000 */
[----:B------:R-:W-:Y:S01]  /*2c240*/  STL.64 [R1+0x200], R124 ;  /* 0x0002007c01007387 */ /* 0x000fe20000100a00 */
[----:B------:R-:W-:Y:S01]  /*2c250*/  IMAD.MOV.U32 R8, RZ, RZ, R250 ;  /* 0x000000ffff087224 */ /* 0x000fe200078e00fa */
[----:B------:R-:W-:Y:S01]  /*2c260*/  MOV R7, R251 ;  /* 0x000000fb00077202 */ /* 0x000fe20000000f00 */
[----:B-1----:R-:W-:Y:S01]  /*2c270*/  IMAD.MOV.U32 R10, RZ, RZ, R248 ;  /* 0x000000ffff0a7224 */ /* 0x002fe200078e00f8 */
        /* <DEDUP_REMOVED lines=12> */
[----:B------:R-:W-:Y:S01]  /*2c340*/  STL [R1+0x240], R140 ;  /* 0x0002408c01007387 */ /* 0x000fe20000100800 */
[----:B------:R-:W-:Y:S01]  /*2c350*/  IMAD.MOV.U32 R21, RZ, RZ, R238 ;  /* 0x000000ffff157224 */ /* 0x000fe200078e00ee */
[----:B------:R-:W-:Y:S01]  /*2c360*/  MOV R20, R239 ;  /* 0x000000ef00147202 */ /* 0x000fe20000000f00 */
[----:B------:R-:W-:Y:S01]  /*2c370*/  IMAD.MOV.U32 R23, RZ, RZ, R236 ;  /* 0x000000ffff177224 */ /* 0x000fe200078e00ec */
[----:B------:R-:W-:Y:S01]  /*2c380*/  STL.64 [R1+0x248], R142 ;  /* 0x0002488e01007387 */ /* 0x000fe20000100a00 */
[----:B------:R-:W-:Y:S01]  /*2c390*/  MOV R22, R237 ;  /* 0x000000ed00167202 */ /* 0x000fe20000000f00 */
[----:B---3--:R-:W-:Y:S01]  /*2c3a0*/  IMAD.MOV.U32 R29, RZ, RZ, R234 ;  /* 0x000000ffff1d7224 */ /* 0x008fe200078e00ea */
        /* <DEDUP_REMOVED lines=73> */
[----:B------:R1:W-:Y:S01]  /*2c840*/  STL [R1+0x370], R216 ;  /* 0x000370d801007387 */ /* 0x0003e20000100800 */
[----:B------:R-:W-:Y:S01]  /*2c850*/  MOV R64, R148 ;  /* 0x0000009400407202 */ /* 0x000fe20000000f00 */
[----:B------:R-:W-:Y:S01]  /*2c860*/  IMAD.MOV.U32 R65, RZ, RZ, R149 ;  /* 0x000000ffff417224 */ /* 0x000fe200078e0095 */
[----:B------:R-:W-:Y:S01]  /*2c870*/  MOV R55, R139 ;  /* 0x0000008b00377202 */ /* 0x000fe20000000f00 */
[----:B------:R-:W2:Y:S01]  /*2c880*/  LDL.LU.64 R250, [R1+0x2be0] ;  /* 0x002be00001fa7983 */ /* 0x000ea20000300a00 */
[----:B------:R-:W-:Y:S01]  /*2c890*/  IMAD.MOV.U32 R57, RZ, RZ, R141 ;  /* 0x000000ffff397224 */ /* 0x000fe200078e008d */
[----:B------:R-:W-:Y:S01]  /*2c8a0*/  MOV R53, R137 ;  /* 0x0000008900357202 */ /* 0x000fe20000000f00 */
[----:B------:R-:W-:Y:S01]  /*2c8b0*/  IMAD.MOV.U32 R54, RZ, RZ, R138 ;  /* 0x000000ffff367224 */ /* 0x000fe200078e008a */
[----:B------:R-:W3:Y:S01]  /*2c8c0*/  LDL.LU.64 R248, [R1+0x2bd8] ;  /* 0x002bd80001f87983 */ /* 0x000ee20000300a00 */
[----:B------:R-:W-:Y:S01]  /*2c8d0*/  IMAD.MOV.U32 R52, RZ, RZ, R136 ;  /* 0x000000ffff347224 */ /* 0x000fe200078e0088 */
[----:B------:R-:W-:Y:S01]  /*2c8e0*/  MOV R51, R135 ;  /* 0x0000008700337202 */ /* 0x000fe20000000f00 */
[----:B------:R-:W-:Y:S01]  /*2c8f0*/  IMAD.MOV.U32 R50, RZ, RZ, R134 ;  /* 0x000000ffff327224 */ /* 0x000fe200078e0086 */
[----:B------:R-:W4:Y:S01]  /*2c900*/  LDL.LU.64 R246, [R1+0x2bd0] ;  /* 0x002bd00001f67983 */ /* 0x000f220000300a00 */
[----:B------:R-:W-:Y:S01]  /*2c910*/  IMAD.MOV.U32 R48, RZ, RZ, R132 ;  /* 0x000000ffff307224 */ /* 0x000fe200078e0084 */
[----:B------:R-:W-:-:S02]  /*2c920*/  MOV R49, R133 ;  /* 0x0000008500317202 */ /* 0x000fc40000000f00 */
        /* <DEDUP_REMOVED lines=14> */
[----:B-1----:R-:W4:Y:S04]  /*2ca10*/  LDL.LU.64 R216, [R1+0x2b58] ;  /* 0x002b580001d87983 */ /* 0x002f280000300a00 */
        /* <DEDUP_REMOVED lines=46> */
[----:B------:R1:W-:Y:S01]  /*2cd00*/  STL [R1+0x920], R2 ;  /* 0x0009200201007387 */ /* 0x0003e20000100800 */
[-C--:B--2---:R-:W-:Y:S01]  /*2cd10*/  FMUL R250, R250, R0.reuse ;  /* 0x00000000fafa7220 */ /* 0x084fe20000400000 */
[----:B------:R-:W-:Y:S01]  /*2cd20*/  FMUL R251, R251, R0 ;  /* 0x00000000fbfb7220 */ /* 0x000fe20000400000 */
[-C--:B---3--:R-:W-:Y:S01]  /*2cd30*/  FMUL R248, R248, R2.reuse ;  /* 0x00000002f8f87220 */ /* 0x088fe20000400000 */
[----:B------:R-:W-:Y:S01]  /*2cd40*/  FMUL R249, R249, R2 ;  /* 0x00000002f9f97220 */ /* 0x000fe20000400000 */
[-C--:B----4-:R-:W-:Y:S01]  /*2cd50*/  FMUL R246, R246, R0.reuse ;  /* 0x00000000f6f67220 */ /* 0x090fe20000400000 */
[----:B------:R-:W-:Y:S01]  /*2cd60*/  FMUL R247, R247, R0 ;  /* 0x00000000f7f77220 */ /* 0x000fe20000400000 */
[-C--:B------:R-:W-:Y:S01]  /*2cd70*/  FMUL R244, R244, R2.reuse ;  /* 0x00000002f4f47220 */ /* 0x080fe20000400000 */
        /* <DEDUP_REMOVED lines=121> */
[----:B-1----:R-:W-:-:S02]  /*2d510*/  IMAD.MOV.U32 R2, RZ, RZ, R40 ;  /* 0x000000ffff027224 */ /* 0x002fc400078e0028 */
[----:B------:R-:W2:Y:S04]  /*2d520*/  LDL.LU R40, [R1+0x29e4] ;  /* 0x0029e40001287983 */ /* 0x000ea80000300800 */
[----:B------:R1:W-:Y:S02]  /*2d530*/  STL [R1+0x924], R0 ;  /* 0x0009240001007387 */ /* 0x0003e40000100800 */
[----:B-1----:R-:W-:Y:S01]  /*2d540*/  MOV R0, R6 ;  /* 0x0000000600007202 */ /* 0x002fe20000000f00 */
[----:B------:R-:W-:-:S05]  /*2d550*/  VIADD R6, R3, 0x2000 ;  /* 0x0000200003067836 */ /* 0x000fca0000000000 */
[----:B------:R-:W-:Y:S02]  /*2d560*/  R2UR UR6, R6 ;  /* 0x00000000060672ca */ /* 0x000fe400000e0000 */
[----:B------:R-:W-:Y:S02]  /*2d570*/  MOV R6, R41 ;  /* 0x0000002900067202 */ /* 0x000fe40000000f00 */
[----:B------:R-:W2:Y:S01]  /*2d580*/  LDL.LU R41, [R1+0x29e0] ;  /* 0x0029e00001297983 */ /* 0x000ea20000300800 */
[----:B------:R-:W-:Y:S01]  /*2d590*/  WARPGROUP.ARRIVE ;  /* 0x00000000000079c5 */ /* 0x000fe20000000000 */
[----:B------:R-:W-:-:S07]  /*2d5a0*/  UMOV UR7, 0x40000040 ;  /* 0x4000004000077882 */ /* 0x000fce0000000000 */
        /* <DEDUP_REMOVED lines=43> */
[----:B--2---:R1:W-:Y:S04]  /*2d860*/  STL.64 [R1+0x2868], R40 ;  /* 0x0028682801007387 */ /* 0x0043e80000100a00 */
        /* <DEDUP_REMOVED lines=52> */
[----:B------:R-:W4:Y:S04]  /*2dbb0*/  LDL.LU R5, [R1+0x29d8] ;  /* 0x0029d80001057983 */ /* 0x000f280000300800 */
[----:B------:R-:W4:Y:S04]  /*2dbc0*/  LDL.LU R34, [R1+0x29d4] ;  /* 0x0029d40001227983 */ /* 0x000f280000300800 */
[----:B------:R-:W2:Y:S04]  /*2dbd0*/  LDL.LU R35, [R1+0x29d0] ;  /* 0x0029d00001237983 */ /* 0x000ea80000300800 */
[----:B------:R-:W3:Y:S04]  /*2dbe0*/  LDL.LU R38, [R1+0x29cc] ;  /* 0x0029cc0001267983 */ /* 0x000ee80000300800 */
[----:B------:R-:W3:Y:S01]  /*2dbf0*/  LDL.LU R39, [R1+0x29c8] ;  /* 0x0029c80001277983 */ /* 0x000ee20000300800 */
[----:B------:R-:W-:Y:S01]  /*2dc00*/  IMAD.MOV.U32 R139, RZ, RZ, R32 ;  /* 0x000000ffff8b7224 */ /* 0x000fe200078e0020 */
[----:B------:R-:W-:Y:S01]  /*2dc10*/  MOV R140, R33 ;  /* 0x00000021008c7202 */ /* 0x000fe20000000f00 */
[----:B------:R-:W-:Y:S01]  /*2dc20*/  IMAD.MOV.U32 R141, RZ, RZ, R36 ;  /* 0x000000ffff8d7224 */ /* 0x000fe200078e0024 */
[----:B------:R-:W3:Y:S01]  /*2dc30*/  LDL.LU R32, [R1+0x29c4] ;  /* 0x0029c40001207983 */ /* 0x000ee20000300800 */
[----:B------:R-:W-:-:S03]  /*2dc40*/  MOV R142, R37 ;  /* 0x00000025008e7202 */ /* 0x000fc60000000f00 */
[----:B------:R-:W3:Y:S04]  /*2dc50*/  LDL.LU R33, [R1+0x29c0] ;  /* 0x0029c00001217983 */ /* 0x000ee80000300800 */
[----:B------:R-:W3:Y:S04]  /*2dc60*/  LDL.LU R36, [R1+0x29bc] ;  /* 0x0029bc0001247983 */ /* 0x000ee80000300800 */
[----:B------:R-:W3:Y:S01]  /*2dc70*/  LDL.LU R37, [R1+0x29b8] ;  /* 0x0029b80001257983 */ /* 0x000ee20000300800 */
[----:B------:R-:W-:Y:S02]  /*2dc80*/  IMAD.MOV.U32 R143, RZ, RZ, R15 ;  /* 0x000000ffff8f7224 */ /* 0x000fe400078e000f */
[----:B------:R-:W4:Y:S01]  /*2dc90*/  LDC R15, c[0x0][0x604] ;  /* 0x00018100ff0f7b82 */ /* 0x000f220000000800 */
[----:B------:R-:W-:-:S02]  /*2dca0*/  MOV R144, R6 ;  /* 0x0000000600907202 */ /* 0x000fc40000000f00 */
        /* <DEDUP_REMOVED lines=26> */
[-CC-:B----4-:R-:W-:Y:S01]  /*2de50*/  FFMA R34, R34, R15.reuse, -R5.reuse ;  /* 0x0000000f22227223 */ /* 0x190fe20000000805 */
[-CC-:B--2---:R-:W-:Y:S01]  /*2de60*/  FFMA R35, R35, R15.reuse, -R5.reuse ;  /* 0x0000000f23237223 */ /* 0x184fe20000000805 */
[-CC-:B---3--:R-:W-:Y:S01]  /*2de70*/  FFMA R38, R38, R15.reuse, -R5.reuse ;  /* 0x0000000f26267223 */ /* 0x188fe20000000805 */
[----:B------:R-:W-:-:S02]  /*2de80*/  FFMA R39, R39, R15, -R5 ;  /* 0x0000000f27277223 */ /* 0x000fc40000000805 */
[----:B------:R-:W-:Y:S02]  /*2de90*/  FSETP.GEU.AND P3, PT, R34, -126, PT ;  /* 0xc2fc00002200780b */ /* 0x000fe40003f6e000 */
[----:B------:R-:W-:Y:S02]  /*2dea0*/  FSETP.GEU.AND P4, PT, R35, -126, PT ;  /* 0xc2fc00002300780b */ /* 0x000fe40003f8e000 */
[----:B------:R-:W-:Y:S02]  /*2deb0*/  FSETP.GEU.AND P6, PT, R38, -126, PT ;  /* 0xc2fc00002600780b */ /* 0x000fe40003fce000 */
[----:B------:R-:W-:-:S07]  /*2dec0*/  FSETP.GEU.AND P5, PT, R39, -126, PT ;  /* 0xc2fc00002700780b */ /* 0x000fce0003fae000 */
[----:B------:R-:W-:Y:S02]  /*2ded0*/  @!P3 FMUL R34, R34, 0.5 ;  /* 0x3f0000002222b820 */ /* 0x000fe40000400000 */
[----:B------:R-:W-:Y:S02]  /*2dee0*/  @!P4 FMUL R35, R35, 0.5 ;  /* 0x3f0000002323c820 */ /* 0x000fe40000400000 */
[----:B------:R-:W-:Y:S02]  /*2def0*/  @!P6 FMUL R38, R38, 0.5 ;  /* 0x3f0000002626e820 */ /* 0x000fe40000400000 */
[----:B------:R-:W-:Y:S01]  /*2df00*/  @!P5 FMUL R39, R39, 0.5 ;  /* 0x3f0000002727d820 */ /* 0x000fe20000400000 */
[----:B------:R-:W1:Y:S08]  /*2df10*/  MUFU.EX2 R34, R34 ;  /* 0x0000002200227308 */ /* 0x000e700000000800 */
[----:B------:R-:W2:Y:S08]  /*2df20*/  MUFU.EX2 R35, R35 ;  /* 0x0000002300237308 */ /* 0x000eb00000000800 */
[----:B------:R-:W3:Y:S08]  /*2df30*/  MUFU.EX2 R38, R38 ;  /* 0x0000002600267308 */ /* 0x000ef00000000800 */
[----:B------:R-:W4:Y:S01]  /*2df40*/  MUFU.EX2 R39, R39 ;  /* 0x0000002700277308 */ /* 0x000f220000000800 */
[-CC-:B------:R-:W-:Y:S01]  /*2df50*/  FFMA R32, R32, R15.reuse, -R4.reuse ;  /* 0x0000000f20207223 */ /* 0x180fe20000000804 */
[-CC-:B------:R-:W-:Y:S01]  /*2df60*/  FFMA R33, R33, R15.reuse, -R4.reuse ;  /* 0x0000000f21217223 */ /* 0x180fe20000000804 */
[-CC-:B------:R-:W-:Y:S01]  /*2df70*/  FFMA R36, R36, R15.reuse, -R4.reuse ;  /* 0x0000000f24247223 */ /* 0x180fe20000000804 */
[----:B------:R-:W-:Y:S01]  /*2df80*/  FFMA R37, R37, R15, -R4 ;  /* 0x0000000f25257223 */ /* 0x000fe20000000804 */
[----:B-1----:R-:W-:Y:S01]  /*2df90*/  @!P3 FMUL R34, R34, R34 ;  /* 0x000000222222b220 */ /* 0x002fe20000400000 */
[----:B--2---:R-:W-:Y:S01]  /*2dfa0*/  @!P4 FMUL R35, R35, R35 ;  /* 0x000000232323c220 */ /* 0x004fe20000400000 */
[----:B------:R-:W-:Y:S01]  /*2dfb0*/  FSETP.GEU.AND P3, PT, R32, -126, PT ;  /* 0xc2fc00002000780b */ /* 0x000fe20003f6e000 */
[----:B---3--:R-:W-:Y:S01]  /*2dfc0*/  @!P6 FMUL R38, R38, R38 ;  /* 0x000000262626e220 */ /* 0x008fe20000400000 */
[----:B------:R-:W-:-:S02]  /*2dfd0*/  FSETP.GEU.AND P4, PT, R33, -126, PT ;  /* 0xc2fc00002100780b */ /* 0x000fc40003f8e000 */
[----:B------:R-:W-:Y:S01]  /*2dfe0*/  FSETP.GEU.AND P6, PT, R36, -126, PT ;  /* 0xc2fc00002400780b */ /* 0x000fe20003fce000 */
[----:B----4-:R-:W-:Y:S01]  /*2dff0*/  @!P5 FMUL R39, R39, R39 ;  /* 0x000000272727d220 */ /* 0x010fe20000400000 */
        /* <DEDUP_REMOVED lines=9> */
[----:B-1----:R-:W-:Y:S01]  /*2e090*/  @!P3 FMUL R32, R32, R32 ;  /* 0x000000202020b220 */ /* 0x002fe20000400000 */
[----:B--2---:R-:W-:Y:S01]  /*2e0a0*/  @!P4 FMUL R33, R33, R33 ;  /* 0x000000212121c220 */ /* 0x004fe20000400000 */
[----:B------:R-:W-:Y:S01]  /*2e0b0*/  F2FP.BF16.F32.PACK_AB R25, R35, R34 ;  /* 0x000000222319723e */ /* 0x000fe200000010ff */
[----:B---3--:R-:W-:Y:S01]  /*2e0c0*/  @!P6 FMUL R36, R36, R36 ;  /* 0x000000242424e220 */ /* 0x008fe20000400000 */
[----:B------:R-:W-:-:S02]  /*2e0d0*/  F2FP.BF16.F32.PACK_AB R27, R39, R38 ;  /* 0x00000026271b723e */ /* 0x000fc400000010ff */
[----:B------:R-:W-:Y:S01]  /*2e0e0*/  F2FP.BF16.F32.PACK_AB R24, R33, R32 ;  /* 0x000000202118723e */ /* 0x000fe200000010ff */
[----:B----4-:R-:W-:-:S05]  /*2e0f0*/  @!P5 FMUL R37, R37, R37 ;  /* 0x000000252525d220 */ /* 0x010fca0000400000 */
[----:B------:R-:W-:-:S04]  /*2e100*/  F2FP.BF16.F32.PACK_AB R26, R37, R36 ;  /* 0x00000024251a723e */ /* 0x000fc800000010ff */
[----:B------:R-:W-:-:S06]  /*2e110*/  WARPGROUP.ARRIVE ;  /* 0x00000000000079c5 */ /* 0x000fcc0000000000 */
[----:B------:R-:W-:Y:S01]  /*2e120*/  HGMMA.64x256x16.F32.BF16 R40, R24, gdesc[UR4].tnspB, R40, gsb0 ;  /* 0x43e0000418287df0 */ /* 0x000fe20008001828 */
[----:B------:R-:W-:Y:S04]  /*2e130*/  STL [R1+0x113c], R34 ;  /* 0x00113c2201007387 */ /* 0x000fe80000100800 */
[----:B------:R-:W-:Y:S04]  /*2e140*/  STL [R1+0x1138], R35 ;  /* 0x0011382301007387 */ /* 0x000fe80000100800 */
[----:B------:R-:W-:Y:S04]  /*2e150*/  STL [R1+0x1144], R38 ;  /* 0x0011442601007387 */ /* 0x000fe80000100800 */
[----:B------:R-:W-:Y:S04]  /*2e160*/  STL [R1+0x1140], R39 ;  /* 0x0011402701007387 */ /* 0x000fe80000100800 */
        /* <DEDUP_REMOVED lines=91> */
[----:B------:R-:W-:Y:S01]  /*2e720*/  VIADD R6, R3, 0x2080 ;  /* 0x0000208003067836 */ /* 0x000fe20000000000 */
[----:B------:R-:W-:-:S02]  /*2e730*/  UMOV UR7, 0x40000040 ;  /* 0x4000004000077882 */ /* 0x000fc40000000000 */
[----:B------:R-:W3:Y:S02]  /*2e740*/  LDL.LU.64 R110, [R1+0x2900] ;  /* 0x00290000016e7983 */ /* 0x000ee40000300a00 */
[----:B------:R-:W-:Y:S02]  /*2e750*/  R2UR UR6, R6 ;  /* 0x00000000060672ca */ /* 0x000fe400000e0000 */
        /* <DEDUP_REMOVED lines=15> */
[----:B------:R-:W3:Y:S04]  /*2e850*/  LDL.LU.64 R46, [R1+0x2880] ;  /* 0x00288000012e7983 */ /* 0x000ee80000300a00 */
[----:B------:R-:W4:Y:S04]  /*2e860*/  LDL.LU.64 R44, [R1+0x2878] ;  /* 0x00287800012c7983 */ /* 0x000f280000300a00 */
[----:B------:R-:W3:Y:S04]  /*2e870*/  LDL.LU.64 R42, [R1+0x2870] ;  /* 0x00287000012a7983 */ /* 0x000ee80000300a00 */
[----:B------:R-:W4:Y:S01]  /*2e880*/  LDL.LU.64 R40, [R1+0x2868] ;  /* 0x0028680001287983 */ /* 0x000f220000300a00 */
        /* <DEDUP_REMOVED lines=131> */
[-CC-:B---3--:R-:W-:Y:S01]  /*2f0c0*/  FFMA R42, R42, R15.reuse, -R5.reuse ;  /* 0x0000000f2a2a7223 */ /* 0x188fe20000000805 */
[-CC-:B------:R-:W-:Y:S01]  /*2f0d0*/  FFMA R43, R43, R15.reuse, -R5.reuse ;  /* 0x0000000f2b2b7223 */ /* 0x180fe20000000805 */
[-CC-:B------:R-:W-:Y:S01]  /*2f0e0*/  FFMA R46, R46, R15.reuse, -R5.reuse ;  /* 0x0000000f2e2e7223 */ /* 0x180fe20000000805 */
        /* <DEDUP_REMOVED lines=10> */
[----:B------:R-:W3:Y:S08]  /*2f190*/  MUFU.EX2 R43, R43 ;  /* 0x0000002b002b7308 */ /* 0x000ef00000000800 */
[----:B------:R-:W3:Y:S08]  /*2f1a0*/  MUFU.EX2 R46, R46 ;  /* 0x0000002e002e7308 */ /* 0x000ef00000000800 */
[----:B------:R-:W3:Y:S01]  /*2f1b0*/  MUFU.EX2 R47, R47 ;  /* 0x0000002f002f7308 */ /* 0x000ee20000000800 */
[-CC-:B----4-:R-:W-:Y:S01]  /*2f1c0*/  FFMA R40, R40, R15.reuse, -R4.reuse ;  /* 0x0000000f28287223 */ /* 0x190fe20000000804 */
[-CC-:B------:R-:W-:Y:S01]  /*2f1d0*/  FFMA R41, R41, R15.reuse, -R4.reuse ;  /* 0x0000000f29297223 */ /* 0x180fe20000000804 */
[-CC-:B------:R-:W-:Y:S01]  /*2f1e0*/  FFMA R44, R44, R15.reuse, -R4.reuse ;  /* 0x0000000f2c2c7223 */ /* 0x180fe20000000804 */
[----:B------:R-:W-:Y:S01]  /*2f1f0*/  FFMA R45, R45, R15, -R4 ;  /* 0x0000000f2d2d7223 */ /* 0x000fe20000000804 */
[----:B-1----:R-:W-:Y:S01]  /*2f200*/  @!P3 FMUL R42, R42, R42 ;  /* 0x0000002a2a2ab220 */ /* 0x002fe20000400000 */
[----:B---3--:R-:W-:Y:S01]  /*2f210*/  @!P4 FMUL R43, R43, R43 ;  /* 0x0000002b2b2bc220 */ /* 0x008fe20000400000 */
[----:B------:R-:W-:Y:S01]  /*2f220*/  FSETP.GEU.AND P3, PT, R40, -126, PT ;  /* 0xc2fc00002800780b */ /* 0x000fe20003f6e000 */
[----:B------:R-:W-:Y:S01]  /*2f230*/  @!P6 FMUL R46, R46, R46 ;  /* 0x0000002e2e2ee220 */ /* 0x000fe20000400000 */
[----:B------:R-:W-:-:S02]  /*2f240*/  FSETP.GEU.AND P4, PT, R41, -126, PT ;  /* 0xc2fc00002900780b */ /* 0x000fc40003f8e000 */
[----:B------:R-:W-:Y:S01]  /*2f250*/  FSETP.GEU.AND P6, PT, R44, -126, PT ;  /* 0xc2fc00002c00780b */ /* 0x000fe20003fce000 */
[----:B------:R-:W-:Y:S01]  /*2f260*/  @!P5 FMUL R47, R47, R47 ;  /* 0x0000002f2f2fd220 */ /* 0x000fe20000400000 */
[----:B------:R-:W-:-:S07]  /*2f270*/  FSETP.GEU.AND P5, PT, R45, -126, PT ;  /* 0xc2fc00002d00780b */ /* 0x000fce0003fae000 */
[----:B------:R-:W-:Y:S02]  /*2f280*/  @!P3 FMUL R40, R40, 0.5 ;  /* 0x3f0000002828b820 */ /* 0x000fe40000400000 */
[----:B------:R-:W-:Y:S02]  /*2f290*/  @!P4 FMUL R41, R41, 0.5 ;  /* 0x3f0000002929c820 */ /* 0x000fe40000400000 */
[----:B------:R-:W-:Y:S02]  /*2f2a0*/  @!P6 FMUL R44, R44, 0.5 ;  /* 0x3f0000002c2ce820 */ /* 0x000fe40000400000 */
[----:B------:R-:W-:Y:S01]  /*2f2b0*/  @!P5 FMUL R45, R45, 0.5 ;  /* 0x3f0000002d2dd820 */ /* 0x000fe20000400000 */
[----:B------:R-:W1:Y:S08]  /*2f2c0*/  MUFU.EX2 R40, R40 ;  /* 0x0000002800287308 */ /* 0x000e700000000800 */
[----:B------:R-:W3:Y:S08]  /*2f2d0*/  MUFU.EX2 R41, R41 ;  /* 0x0000002900297308 */ /* 0x000ef00000000800 */
[----:B------:R-:W4:Y:S08]  /*2f2e0*/  MUFU.EX2 R44, R44 ;  /* 0x0000002c002c7308 */ /* 0x000f300000000800 */
[----:B------:R-:W4:Y:S01]  /*2f2f0*/  MUFU.EX2 R45, R45 ;  /* 0x0000002d002d7308 */ /* 0x000f220000000800 */
[----:B------:R-:W-:Y:S01]  /*2f300*/  IADD3 R6, R3, 0x100, RZ ;  /* 0x0000010003067810 */ /* 0x000fe20007ffe0ff */
[----:B-1----:R-:W-:Y:S01]  /*2f310*/  @!P3 FMUL R40, R40, R40 ;  /* 0x000000282828b220 */ /* 0x002fe20000400000 */
[----:B---3--:R-:W-:-:S02]  /*2f320*/  @!P4 FMUL R41, R41, R41 ;  /* 0x000000292929c220 */ /* 0x008fc40000400000 */
[----:B------:R-:W-:Y:S01]  /*2f330*/  R2UR UR6, R6 ;  /* 0x00000000060672ca */ /* 0x000fe200000e0000 */
[----:B----4-:R-:W-:Y:S01]  /*2f340*/  @!P6 FMUL R44, R44, R44 ;  /* 0x0000002c2c2ce220 */ /* 0x010fe20000400000 */
[----:B------:R-:W-:Y:S02]  /*2f350*/  F2FP.BF16.F32.PACK_AB R25, R43, R42 ;  /* 0x0000002a2b19723e */ /* 0x000fe400000010ff */
[----:B------:R-:W-:Y:S01]  /*2f360*/  F2FP.BF16.F32.PACK_AB R27, R47, R46 ;  /* 0x0000002e2f1b723e */ /* 0x000fe200000010ff */
[----:B------:R-:W-:Y:S01]  /*2f370*/  @!P5 FMUL R45, R45, R45 ;  /* 0x0000002d2d2dd220 */ /* 0x000fe20000400000 */
[----:B------:R-:W-:-:S04]  /*2f380*/  F2FP.BF16.F32.PACK_AB R24, R41, R40 ;  /* 0x000000282918723e */ /* 0x000fc800000010ff */
[----:B------:R-:W-:Y:S01]  /*2f390*/  F2FP.BF16.F32.PACK_AB R26, R45, R44 ;  /* 0x0000002c2d1a723e */ /* 0x000fe200000010ff */
[----:B------:R-:W-:Y:S01]  /*2f3a0*/  UMOV UR7, 0x40000040 ;  /* 0x4000004000077882 */ /* 0x000fe20000000000 */
[----:B------:R-:W-:Y:S04]  /*2f3b0*/  STL [R1+0x115c], R42 ;  /* 0x00115c2a01007387 */ /* 0x000fe80000100800 */
[----:B------:R-:W-:Y:S04]  /*2f3c0*/  STL [R1+0x1158], R43 ;  /* 0x0011582b01007387 */ /* 0x000fe80000100800 */
[----:B------:R-:W-:Y:S01]  /*2f3d0*/  STL [R1+0x1164], R46 ;  /* 0x0011642e01007387 */ /* 0x000fe20000100800 */
[----:B--2---:R-:W-:-:S06]  /*2f3e0*/  WARPGROUP.ARRIVE ;  /* 0x00000000000079c5 */ /* 0x004fcc0000000000 */
[----:B------:R-:W-:Y:S01]  /*2f3f0*/  HGMMA.64x256x16.F32.BF16 R124, R24, gdesc[UR4].tnspB, R124, gsb0 ;  /* 0x43e00004187c7df0 */ /* 0x000fe2000800187c */
[----:B------:R-:W-:Y:S04]  /*2f400*/  STL [R1+0x1160], R47 ;  /* 0x0011602f01007387 */ /* 0x000fe80000100800 */
[----:B------:R-:W-:Y:S04]  /*2f410*/  STL [R1+0x116c], R40 ;  /* 0x00116c2801007387 */ /* 0x000fe80000100800 */
[----:B------:R1:W-:Y:S04]  /*2f420*/  STL [R1+0x1168], R41 ;  /* 0x0011682901007387 */ /* 0x0003e80000100800 */
[----:B------:R-:W-:Y:S04]  /*2f430*/  STL [R1+0x1174], R44 ;  /* 0x0011742c01007387 */ /* 0x000fe80000100800 */
[----:B------:R2:W-:Y:S01]  /*2f440*/  STL [R1+0x1170], R45 ;  /* 0x0011702d01007387 */ /* 0x0005e20000100800 */
[----:B------:R-:W-:-:S03]  /*2f450*/  WARPGROUP.DEPBAR.LE gsb0, 0x0 ;  /* 0x00008000000079c5 */ /* 0x000fc60000010000 */
        /* <DEDUP_REMOVED lines=27> */
[----:B------:R3:W-:Y:S01]  /*2f610*/  STL [R1+0x338], R202 ;  /* 0x000338ca01007387 */ /* 0x0007e20000100800 */
        /* <DEDUP_REMOVED lines=36> */
[----:B-1----:R-:W-:Y:S01]  /*2f860*/  IMAD.MOV.U32 R41, RZ, RZ, R220 ;  /* 0x000000ffff297224 */ /* 0x002fe200078e00dc */
[----:B------:R-:W-:-:S02]  /*2f870*/  MOV R40, R221 ;  /* 0x000000dd00287202 */ /* 0x000fc40000000f00 */
[----:B------:R-:W4:Y:S01]  /*2f880*/  LDL.LU.64 R226, [R1+0x2800] ;  /* 0x0028000001e27983 */ /* 0x000f220000300a00 */
[----:B------:R-:W-:Y:S01]  /*2f890*/  IMAD.MOV.U32 R43, RZ, RZ, R218 ;  /* 0x000000ffff2b7224 */ /* 0x000fe200078e00da */
[----:B------:R-:W-:Y:S02]  /*2f8a0*/  MOV R42, R219 ;  /* 0x000000db002a7202 */ /* 0x000fe40000000f00 */
[----:B------:R-:W4:Y:S01]  /*2f8b0*/  LDL.LU.64 R224, [R1+0x27f8] ;  /* 0x0027f80001e07983 */ /* 0x000f220000300a00 */
[----:B--2---:R-:W-:Y:S01]  /*2f8c0*/  IMAD.MOV.U32 R45, RZ, RZ, R216 ;  /* 0x000000ffff2d7224 */ /* 0x004fe200078e00d8 */
        /* <DEDUP_REMOVED lines=24> */
[----:B---3--:R-:W4:Y:S04]  /*2fa50*/  LDL.LU.64 R202, [R1+0x27a0] ;  /* 0x0027a00001ca7983 */ /* 0x008f280000300a00 */
        /* <DEDUP_REMOVED lines=19> */
[----:B------:R-:W4:Y:S04]  /*2fb90*/  LDL.LU.64 R186, [R1+0x2760] ;  /* 0x0027600001ba7983 */ /* 0x000f280000300a00 */
[----:B------:R-:W4:Y:S04]  /*2fba0*/  LDL.LU.64 R184, [R1+0x2758] ;  /* 0x0027580001b87983 */ /* 0x000f280000300a00 */
        /* <DEDUP_REMOVED lines=57> */
[----:B------:R-:W-:-:S05]  /*2ff40*/  VIADD R6, R3, 0x2100 ;  /* 0x0000210003067836 */ /* 0x000fca0000000000 */
[----:B------:R-:W-:Y:S02]  /*2ff50*/  R2UR UR6, R6 ;  /* 0x00000000060672ca */ /* 0x000fe400000e0000 */
[----:B------:R-:W-:Y:S02]  /*2ff60*/  MOV R6, R57 ;  /* 0x0000003900067202 */ /* 0x000fe40000000f00 */
[----:B------:R-:W2:Y:S01]  /*2ff70*/  LDL.LU R57, [R1+0x2660] ;  /* 0x0026600001397983 */ /* 0x000ea20000300800 */
[----:B------:R-:W-:Y:S01]  /*2ff80*/  UMOV UR7, 0x40000040 ;  /* 0x4000004000077882 */ /* 0x000fe20000000000 */
[----:B----4-:R-:W-:-:S07]  /*2ff90*/  WARPGROUP.ARRIVE ;  /* 0x00000000000079c5 */ /* 0x010fce0000000000 */
        /* <DEDUP_REMOVED lines=92> */
[----:B------:R-:W3:Y:S04]  /*30560*/  LDL.LU R50, [R1+0x265c] ;  /* 0x00265c0001327983 */ /* 0x000ee80000300800 */
[----:B------:R-:W4:Y:S04]  /*30570*/  LDL.LU R51, [R1+0x2658] ;  /* 0x0026580001337983 */ /* 0x000f280000300800 */
[----:B------:R-:W2:Y:S04]  /*30580*/  LDL.LU R54, [R1+0x2654] ;  /* 0x0026540001367983 */ /* 0x000ea80000300800 */
[----:B------:R-:W2:Y:S01]  /*30590*/  LDL.LU R55, [R1+0x2650] ;  /* 0x0026500001377983 */ /* 0x000ea20000300800 */
[----:B------:R-:W-:Y:S01]  /*305a0*/  IMAD.MOV.U32 R139, RZ, RZ, R48 ;  /* 0x000000ffff8b7224 */ /* 0x000fe200078e0030 */
[----:B------:R-:W-:Y:S01]  /*305b0*/  MOV R140, R49 ;  /* 0x00000031008c7202 */ /* 0x000fe20000000f00 */
[----:B------:R-:W-:Y:S01]  /*305c0*/  IMAD.MOV.U32 R141, RZ, RZ, R52 ;  /* 0x000000ffff8d7224 */ /* 0x000fe200078e0034 */
[----:B------:R-:W2:Y:S01]  /*305d0*/  LDL.LU R48, [R1+0x264c] ;  /* 0x00264c0001307983 */ /* 0x000ea20000300800 */
[----:B------:R-:W-:-:S03]  /*305e0*/  MOV R142, R53 ;  /* 0x00000035008e7202 */ /* 0x000fc60000000f00 */
[----:B------:R-:W2:Y:S04]  /*305f0*/  LDL.LU R49, [R1+0x2648] ;  /* 0x0026480001317983 */ /* 0x000ea80000300800 */
[----:B------:R-:W2:Y:S04]  /*30600*/  LDL.LU R52, [R1+0x2644] ;  /* 0x0026440001347983 */ /* 0x000ea80000300800 */
[----:B------:R-:W2:Y:S01]  /*30610*/  LDL.LU R53, [R1+0x2640] ;  /* 0x0026400001357983 */ /* 0x000ea20000300800 */
[----:B------:R-:W-:Y:S02]  /*30620*/  IMAD.MOV.U32 R143, RZ, RZ, R15 ;  /* 0x000000ffff8f7224 */ /* 0x000fe400078e000f */
[----:B------:R-:W3:Y:S01]  /*30630*/  LDC R15, c[0x0][0x604] ;  /* 0x00018100ff0f7b82 */ /* 0x000ee20000000800 */
        /* <DEDUP_REMOVED lines=43> */
[-CC-:B---3--:R-:W-:Y:S01]  /*308f0*/  FFMA R50, R50, R15.reuse, -R5.reuse ;  /* 0x0000000f32327223 */ /* 0x188fe20000000805 */
[-CC-:B----4-:R-:W-:Y:S01]  /*30900*/  FFMA R51, R51, R15.reuse, -R5.reuse ;  /* 0x0000000f33337223 */ /* 0x190fe20000000805 */
[-CC-:B--2---:R-:W-:Y:S01]  /*30910*/  FFMA R54, R54, R15.reuse, -R5.reuse ;  /* 0x0000000f36367223 */ /* 0x184fe20000000805 */
        /* <DEDUP_REMOVED lines=377> */
[----:B------:R3:W-:Y:S01]  /*320b0*/  STL [R1+0x2f8], R186 ;  /* 0x0002f8ba01007387 */ /* 0x0007e20000100800 */
        /* <DEDUP_REMOVED lines=60> */
[----:B-1----:R-:W-:Y:S01]  /*32480*/  MOV R57, R204 ;  /* 0x000000cc00397202 */ /* 0x002fe20000000f00 */
[----:B------:R-:W-:Y:S02]  /*32490*/  IMAD.MOV.U32 R56, RZ, RZ, R205 ;  /* 0x000000ffff387224 */ /* 0x000fe400078e00cd */
[----:B------:R-:W4:Y:S01]  /*324a0*/  LDL.LU.64 R210, [R1+0x2428] ;  /* 0x0024280001d27983 */ /* 0x000f220000300a00 */
[----:B------:R-:W-:Y:S01]  /*324b0*/  MOV R59, R202 ;  /* 0x000000ca003b7202 */ /* 0x000fe20000000f00 */
[----:B------:R-:W-:-:S02]  /*324c0*/  IMAD.MOV.U32 R58, RZ, RZ, R203 ;  /* 0x000000ffff3a7224 */ /* 0x000fc400078e00cb */
[----:B------:R-:W4:Y:S01]  /*324d0*/  LDL.LU.64 R208, [R1+0x2420] ;  /* 0x0024200001d07983 */ /* 0x000f220000300a00 */
[----:B--2---:R-:W-:Y:S01]  /*324e0*/  MOV R61, R200 ;  /* 0x000000c8003d7202 */ /* 0x004fe20000000f00 */
[----:B------:R-:W-:Y:S02]  /*324f0*/  IMAD.MOV.U32 R60, RZ, RZ, R201 ;  /* 0x000000ffff3c7224 */ /* 0x000fe400078e00c9 */
[----:B------:R-:W4:Y:S01]  /*32500*/  LDL.LU.64 R206, [R1+0x2418] ;  /* 0x0024180001ce7983 */ /* 0x000f220000300a00 */
[----:B------:R-:W-:Y:S01]  /*32510*/  MOV R63, R198 ;  /* 0x000000c6003f7202 */ /* 0x000fe20000000f00 */
[----:B------:R-:W-:Y:S02]  /*32520*/  IMAD.MOV.U32 R62, RZ, RZ, R199 ;  /* 0x000000ffff3e7224 */ /* 0x000fe400078e00c7 */
        /* <DEDUP_REMOVED lines=19> */
[----:B------:R-:W4:Y:S04]  /*32660*/  LDL.LU.64 R188, [R1+0x23d0] ;  /* 0x0023d00001bc7983 */ /* 0x000f280000300a00 */
[----:B---3--:R-:W4:Y:S04]  /*32670*/  LDL.LU.64 R186, [R1+0x23c8] ;  /* 0x0023c80001ba7983 */ /* 0x008f280000300a00 */
        /* <DEDUP_REMOVED lines=61> */
[----:B------:R-:W-:-:S04]  /*32a50*/  IADD3 R6, R3, 0x2200, RZ ;  /* 0x0000220003067810 */ /* 0x000fc80007ffe0ff */
[----:B------:R-:W-:Y:S01]  /*32a60*/  R2UR UR6, R6 ;  /* 0x00000000060672ca */ /* 0x000fe200000e0000 */
[----:B------:R-:W-:Y:S02]  /*32a70*/  IMAD.MOV.U32 R6, RZ, RZ, R73 ;  /* 0x000000ffff067224 */ /* 0x000fe400078e0049 */
[----:B------:R-:W2:Y:S01]  /*32a80*/  LDL.LU R73, [R1+0x22c8] ;  /* 0x0022c80001497983 */ /* 0x000ea20000300800 */
[----:B------:R-:W-:Y:S01]  /*32a90*/  UMOV UR7, 0x40000040 ;  /* 0x4000004000077882 */ /* 0x000fe20000000000 */
[----:B----4-:R-:W-:-:S08]  /*32aa0*/  WARPGROUP.ARRIVE ;  /* 0x00000000000079c5 */ /* 0x010fd00000000000 */
        /* <DEDUP_REMOVED lines=88> */
[----:B------:R-:W2:Y:S04]  /*33030*/  LDL.LU R134, [R1+0x2f8] ;  /* 0x0002f80001867983 */ /* 0x000ea80000300800 */
[----:B------:R-:W3:Y:S04]  /*33040*/  LDL.LU R66, [R1+0x22c4] ;  /* 0x0022c40001427983 */ /* 0x000ee80000300800 */
[----:B------:R-:W4:Y:S04]  /*33050*/  LDL.LU R67, [R1+0x22c0] ;  /* 0x0022c00001437983 */ /* 0x000f280000300800 */
[----:B------:R-:W2:Y:S04]  /*33060*/  LDL.LU R70, [R1+0x22bc] ;  /* 0x0022bc0001467983 */ /* 0x000ea80000300800 */
[----:B------:R-:W2:Y:S01]  /*33070*/  LDL.LU R71, [R1+0x22b8] ;  /* 0x0022b80001477983 */ /* 0x000ea20000300800 */
[----:B------:R-:W-:Y:S01]  /*33080*/  MOV R139, R64 ;  /* 0x00000040008b7202 */ /* 0x000fe20000000f00 */
[----:B------:R-:W-:Y:S01]  /*33090*/  IMAD.MOV.U32 R140, RZ, RZ, R65 ;  /* 0x000000ffff8c7224 */ /* 0x000fe200078e0041 */
[----:B------:R-:W-:Y:S01]  /*330a0*/  MOV R141, R68 ;  /* 0x00000044008d7202 */ /* 0x000fe20000000f00 */
[----:B------:R-:W2:Y:S01]  /*330b0*/  LDL.LU R64, [R1+0x22b4] ;  /* 0x0022b40001407983 */ /* 0x000ea20000300800 */
[----:B------:R-:W-:-:S03]  /*330c0*/  IMAD.MOV.U32 R142, RZ, RZ, R69 ;  /* 0x000000ffff8e7224 */ /* 0x000fc600078e0045 */
[----:B------:R-:W2:Y:S04]  /*330d0*/  LDL.LU R65, [R1+0x22b0] ;  /* 0x0022b00001417983 */ /* 0x000ea80000300800 */
[----:B------:R-:W2:Y:S04]  /*330e0*/  LDL.LU R68, [R1+0x22ac] ;  /* 0x0022ac0001447983 */ /* 0x000ea80000300800 */
[----:B------:R-:W2:Y:S01]  /*330f0*/  LDL.LU R69, [R1+0x22a8] ;  /* 0x0022a80001457983 */ /* 0x000ea20000300800 */
[----:B------:R-:W-:Y:S02]  /*33100*/  MOV R143, R15 ;  /* 0x0000000f008f7202 */ /* 0x000fe40000000f00 */
[----:B------:R-:W3:Y:S01]  /*33110*/  LDC R15, c[0x0][0x604] ;  /* 0x00018100ff0f7b82 */ /* 0x000ee20000000800 */
[----:B------:R-:W-:-:S02]  /*33120*/  IMAD.MOV.U32 R144, RZ, RZ, R6 ;  /* 0x000000ffff907224 */ /* 0x000fc400078e0006 */
[----:B------:R-:W-:Y:S01]  /*33130*/  VIADD R6, R3, 0x280 ;  /* 0x0000028003067836 */ /* 0x000fe20000000000 */
        /* <DEDUP_REMOVED lines=57> */
[-CC-:B---3--:R-:W-:Y:S01]  /*334d0*/  FFMA R66, R66, R15.reuse, -R5.reuse ;  /* 0x0000000f42427223 */ /* 0x188fe20000000805 */
[-CC-:B----4-:R-:W-:Y:S01]  /*334e0*/  FFMA R67, R67, R15.reuse, -R5.reuse ;  /* 0x0000000f43437223 */ /* 0x190fe20000000805 */
[-CC-:B--2---:R-:W-:Y:S01]  /*334f0*/  FFMA R70, R70, R15.reuse, -R5.reuse ;  /* 0x0000000f46467223 */ /* 0x184fe20000000805 */
[----:B------:R-:W-:Y:S02]  /*33500*/  FFMA R71, R71, R15, -R5 ;  /* 0x0000000f47477223 */ /* 0x000fe40000000805 */
[----:B------:R-:W-:Y:S02]  /*33510*/  FSETP.GEU.AND P3, PT, R66, -126, PT ;  /* 0xc2fc00004200780b */ /* 0x000fe40003f6e000 */
[----:B------:R-:W-:Y:S02]  /*33520*/  FSETP.GEU.AND P4, PT, R67, -126, PT ;  /* 0xc2fc00004300780b */ /* 0x000fe40003f8e000 */
[----:B------:R-:W-:-:S02]  /*33530*/  FSETP.GEU.AND P6, PT, R70, -126, PT ;  /* 0xc2fc00004600780b */ /* 0x000fc40003fce000 */
        /* <DEDUP_REMOVED lines=151> */
[----:B------:R-:W-:-:S02]  /*33eb0*/  UMOV UR7, 0x40000040 ;  /* 0x4000004000077882 */ /* 0x000fc40000000000 */
[----:B------:R-:W3:Y:S01]  /*33ec0*/  LDL.LU.64 R110, [R1+0x2170] ;  /* 0x00217000016e7983 */ /* 0x000ee20000300a00 */
[----:B------:R-:W-:-:S03]  /*33ed0*/  R2UR UR6, R6 ;  /* 0x00000000060672ca */ /* 0x000fc600000e0000 */
        /* <DEDUP_REMOVED lines=178> */
[----:B------:R-:W-:-:S02]  /*34a00*/  VIADD R6, R3, 0x300 ;  /* 0x0000030003067836 */ /* 0x000fc40000000000 */
[----:B-1----:R-:W-:Y:S01]  /*34a10*/  @!P3 FMUL R72, R72, R72 ;  /* 0x000000484848b220 */ /* 0x002fe20000400000 */
[----:B---3--:R-:W-:Y:S02]  /*34a20*/  @!P4 FMUL R73, R73, R73 ;  /* 0x000000494949c220 */ /* 0x008fe40000400000 */
        /* <DEDUP_REMOVED lines=123> */
[----:B-1----:R-:W-:Y:S01]  /*351e0*/  MOV R73, R188 ;  /* 0x000000bc00497202 */ /* 0x002fe20000000f00 */
[----:B------:R-:W-:Y:S02]  /*351f0*/  IMAD.MOV.U32 R72, RZ, RZ, R189 ;  /* 0x000000ffff487224 */ /* 0x000fe400078e00bd */
[----:B------:R-:W4:Y:S01]  /*35200*/  LDL.LU.64 R194, [R1+0x2030] ;  /* 0x0020300001c27983 */ /* 0x000f220000300a00 */
[----:B------:R-:W-:Y:S01]  /*35210*/  MOV R75, R186 ;  /* 0x000000ba004b7202 */ /* 0x000fe20000000f00 */
[----:B------:R-:W-:Y:S02]  /*35220*/  IMAD.MOV.U32 R74, RZ, RZ, R187 ;  /* 0x000000ffff4a7224 */ /* 0x000fe400078e00bb */
[----:B------:R-:W4:Y:S01]  /*35230*/  LDL.LU.64 R192, [R1+0x2028] ;  /* 0x0020280001c07983 */ /* 0x000f220000300a00 */
[----:B--2---:R-:W-:Y:S01]  /*35240*/  MOV R77, R184 ;  /* 0x000000b8004d7202 */ /* 0x004fe20000000f00 */
        /* <DEDUP_REMOVED lines=1370> */
[----:B------:R-:W-:Y:S01]  /*3a7f0*/  STL [R1+0x238], R138 ;  /* 0x0002388a01007387 */ /* 0x000fe20000100800 */
        /* <DEDUP_REMOVED lines=135> */
[----:B-1----:R-:W-:Y:S01]  /*3b070*/  IMAD.MOV.U32 R105, RZ, RZ, R156 ;  /* 0x000000ffff697224 */ /* 0x002fe200078e009c */
[----:B------:R-:W-:Y:S02]  /*3b080*/  MOV R104, R157 ;  /* 0x0000009d00687202 */ /* 0x000fe40000000f00 */
[----:B------:R-:W4:Y:S01]  /*3b090*/  LDL.LU.64 R162, [R1+0x17e0] ;  /* 0x0017e00001a27983 */ /* 0x000f220000300a00 */
[----:B------:R-:W-:Y:S01]  /*3b0a0*/  IMAD.MOV.U32 R107, RZ, RZ, R154 ;  /* 0x000000ffff6b7224 */ /* 0x000fe200078e009a */
[----:B------:R-:W-:-:S02]  /*3b0b0*/  MOV R106, R155 ;  /* 0x0000009b006a7202 */ /* 0x000fc40000000f00 */
[----:B------:R-:W4:Y:S01]  /*3b0c0*/  LDL.LU.64 R160, [R1+0x17d8] ;  /* 0x0017d80001a07983 */ /* 0x000f220000300a00 */
[----:B--2---:R-:W-:Y:S01]  /*3b0d0*/  IMAD.MOV.U32 R109, RZ, RZ, R152 ;  /* 0x000000ffff6d7224 */ /* 0x004fe200078e0098 */
[----:B------:R-:W-:Y:S02]  /*3b0e0*/  MOV R108, R153 ;  /* 0x00000099006c7202 */ /* 0x000fe40000000f00 */
[----:B------:R-:W4:Y:S01]  /*3b0f0*/  LDL.LU.64 R158, [R1+0x17d0] ;  /* 0x0017d000019e7983 */ /* 0x000f220000300a00 */
[----:B------:R-:W-:Y:S01]  /*3b100*/  IMAD.MOV.U32 R111, RZ, RZ, R150 ;  /* 0x000000ffff6f7224 */ /* 0x000fe200078e0096 */
[----:B------:R-:W-:Y:S02]  /*3b110*/  MOV R110, R151 ;  /* 0x00000097006e7202 */ /* 0x000fe40000000f00 */
        /* <DEDUP_REMOVED lines=11> */
[----:B---3--:R-:W4:Y:S01]  /*3b1d0*/  LDL.LU.64 R148, [R1+0x17a8] ;  /* 0x0017a80001947983 */ /* 0x008f220000300a00 */
[----:B------:R-:W-:Y:S01]  /*3b1e0*/  MOV R115, R140 ;  /* 0x0000008c00737202 */ /* 0x000fe20000000f00 */
[----:B------:R-:W-:Y:S02]  /*3b1f0*/  IMAD.MOV.U32 R118, RZ, RZ, R141 ;  /* 0x000000ffff767224 */ /* 0x000fe400078e008d */
[----:B------:R-:W4:Y:S01]  /*3b200*/  LDL.LU.64 R146, [R1+0x17a0] ;  /* 0x0017a00001927983 */ /* 0x000f220000300a00 */
[----:B------:R-:W-:-:S03]  /*3b210*/  IMAD.MOV.U32 R114, RZ, RZ, R139 ;  /* 0x000000ffff727224 */ /* 0x000fc600078e008b */
        /* <DEDUP_REMOVED lines=11> */
[----:B------:R-:W4:Y:S04]  /*3b2d0*/  LDL.LU.64 R130, [R1+0x1760] ;  /* 0x0017600001827983 */ /* 0x000f280000300a00 */
[----:B------:R-:W4:Y:S04]  /*3b2e0*/  LDL.LU.64 R128, [R1+0x1758] ;  /* 0x0017580001807983 */ /* 0x000f280000300a00 */
[----:B------:R-:W4:Y:S04]  /*3b2f0*/  LDL.LU.64 R126, [R1+0x1750] ;  /* 0x00175000017e7983 */ /* 0x000f280000300a00 */
[----:B------:R-:W4:Y:S01]  /*3b300*/  LDL.LU.64 R124, [R1+0x1748] ;  /* 0x00174800017c7983 */ /* 0x000f220000300a00 */
[----:B------:R-:W-:-:S05]  /*3b310*/  VIADD R6, R3, 0x2500 ;  /* 0x0000250003067836 */ /* 0x000fca0000000000 */
[----:B------:R-:W-:Y:S01]  /*3b320*/  R2UR UR6, R6 ;  /* 0x00000000060672ca */ /* 0x000fe200000e0000 */
[----:B------:R-:W-:Y:S01]  /*3b330*/  UMOV UR7, 0x40000040 ;  /* 0x4000004000077882 */ /* 0x000fe20000000000 */
[----:B------:R-:W2:Y:S01]  /*3b340*/  LDL.LU R6, [R1+0x260] ;  /* 0x0002600001067983 */ /* 0x000ea20000300800 */
[----:B----4-:R-:W-:-:S10]  /*3b350*/  WARPGROUP.ARRIVE ;  /* 0x00000000000079c5 */ /* 0x010fd40000000000 */
        /* <DEDUP_REMOVED lines=64> */
[----:B-1----:R-:W-:-:S03]  /*3b760*/  MOV R135, R114 ;  /* 0x0000007200877202 */ /* 0x002fc60000000f00 */
[----:B---3--:R-:W3:Y:S04]  /*3b770*/  LDL.LU R124, [R1+0x210] ;  /* 0x00021000017c7983 */ /* 0x008ee80000300800 */
[----:B------:R-:W3:Y:S04]  /*3b780*/  LDL.LU R125, [R1+0x214] ;  /* 0x00021400017d7983 */ /* 0x000ee80000300800 */
[----:B------:R-:W3:Y:S04]  /*3b790*/  LDL.LU R126, [R1+0x218] ;  /* 0x00021800017e7983 */ /* 0x000ee80000300800 */
[----:B------:R-:W3:Y:S04]  /*3b7a0*/  LDL.LU R127, [R1+0x21c] ;  /* 0x00021c00017f7983 */ /* 0x000ee80000300800 */
[----:B------:R-:W3:Y:S04]  /*3b7b0*/  LDL.LU R128, [R1+0x220] ;  /* 0x0002200001807983 */ /* 0x000ee80000300800 */
[----:B------:R-:W3:Y:S04]  /*3b7c0*/  LDL.LU R129, [R1+0x224] ;  /* 0x0002240001817983 */ /* 0x000ee80000300800 */
[----:B------:R-:W3:Y:S04]  /*3b7d0*/  LDL.LU R130, [R1+0x228] ;  /* 0x0002280001827983 */ /* 0x000ee80000300800 */
[----:B------:R-:W3:Y:S01]  /*3b7e0*/  LDL.LU R131, [R1+0x22c] ;  /* 0x00022c0001837983 */ /* 0x000ee20000300800 */
[----:B------:R-:W-:-:S03]  /*3b7f0*/  IMAD.MOV.U32 R136, RZ, RZ, R115 ;  /* 0x000000ffff887224 */ /* 0x000fc600078e0073 */
[----:B------:R-:W3:Y:S01]  /*3b800*/  LDL.LU R132, [R1+0x230] ;  /* 0x0002300001847983 */ /* 0x000ee20000300800 */
[----:B------:R-:W-:-:S03]  /*3b810*/  MOV R137, R118 ;  /* 0x0000007600897202 */ /* 0x000fc60000000f00 */
[----:B------:R-:W3:Y:S01]  /*3b820*/  LDL.LU R133, [R1+0x234] ;  /* 0x0002340001857983 */ /* 0x000ee20000300800 */
[----:B------:R-:W-:-:S03]  /*3b830*/  IMAD.MOV.U32 R138, RZ, RZ, R119 ;  /* 0x000000ffff8a7224 */ /* 0x000fc600078e0077 */
[----:B------:R-:W3:Y:S04]  /*3b840*/  LDL.LU R134, [R1+0x238] ;  /* 0x0002380001867983 */ /* 0x000ee80000300800 */
[----:B------:R-:W4:Y:S04]  /*3b850*/  LDL.LU R114, [R1+0x1744] ;  /* 0x0017440001727983 */ /* 0x000f280000300800 */
[----:B------:R-:W3:Y:S04]  /*3b860*/  LDL.LU R115, [R1+0x1740] ;  /* 0x0017400001737983 */ /* 0x000ee80000300800 */
[----:B------:R-:W3:Y:S04]  /*3b870*/  LDL.LU R118, [R1+0x173c] ;  /* 0x00173c0001767983 */ /* 0x000ee80000300800 */
[----:B------:R-:W3:Y:S01]  /*3b880*/  LDL.LU R119, [R1+0x1738] ;  /* 0x0017380001777983 */ /* 0x000ee20000300800 */
[----:B------:R-:W-:Y:S01]  /*3b890*/  MOV R139, R112 ;  /* 0x00000070008b7202 */ /* 0x000fe20000000f00 */
[----:B------:R-:W-:Y:S01]  /*3b8a0*/  IMAD.MOV.U32 R140, RZ, RZ, R113 ;  /* 0x000000ffff8c7224 */ /* 0x000fe200078e0071 */
[----:B------:R-:W-:Y:S01]  /*3b8b0*/  MOV R141, R116 ;  /* 0x00000074008d7202 */ /* 0x000fe20000000f00 */
[----:B------:R-:W3:Y:S01]  /*3b8c0*/  LDL.LU R112, [R1+0x1734] ;  /* 0x0017340001707983 */ /* 0x000ee20000300800 */
[----:B------:R-:W-:-:S03]  /*3b8d0*/  IMAD.MOV.U32 R142, RZ, RZ, R117 ;  /* 0x000000ffff8e7224 */ /* 0x000fc600078e0075 */
[----:B------:R-:W3:Y:S04]  /*3b8e0*/  LDL.LU R113, [R1+0x1730] ;  /* 0x0017300001717983 */ /* 0x000ee80000300800 */
[----:B------:R-:W3:Y:S04]  /*3b8f0*/  LDL.LU R116, [R1+0x172c] ;  /* 0x00172c0001747983 */ /* 0x000ee80000300800 */
[----:B------:R-:W3:Y:S01]  /*3b900*/  LDL.LU R117, [R1+0x1728] ;  /* 0x0017280001757983 */ /* 0x000ee20000300800 */
[----:B------:R-:W-:Y:S02]  /*3b910*/  MOV R143, R15 ;  /* 0x0000000f008f7202 */ /* 0x000fe40000000f00 */
[----:B------:R-:W4:Y:S01]  /*3b920*/  LDC R15, c[0x0][0x604] ;  /* 0x00018100ff0f7b82 */ /* 0x000f220000000800 */
[----:B--2---:R-:W-:-:S02]  /*3b930*/  IMAD.MOV.U32 R144, RZ, RZ, R6 ;  /* 0x000000ffff907224 */ /* 0x004fc400078e0006 */
        /* <DEDUP_REMOVED lines=106> */
[-CC-:B----4-:R-:W-:Y:S01]  /*3bfe0*/  FFMA R114, R114, R15.reuse, -R5.reuse ;  /* 0x0000000f72727223 */ /* 0x190fe20000000805 */
[-CC-:B---3--:R-:W-:Y:S01]  /*3bff0*/  FFMA R115, R115, R15.reuse, -R5.reuse ;  /* 0x0000000f73737223 */ /* 0x188fe20000000805 */
[-CC-:B------:R-:W-:Y:S01]  /*3c000*/  FFMA R118, R118, R15.reuse, -R5.reuse ;  /* 0x0000000f76767223 */ /* 0x180fe20000000805 */
        /* <DEDUP_REMOVED lines=249> */
[----:B------:R-:W3:Y:S04]  /*3cfa0*/  LDL.LU.64 R124, [R1+0x1528] ;  /* 0x00152800017c7983 */ /* 0x000ee80000300a00 */
[----:B------:R-:W4:Y:S04]  /*3cfb0*/  LDL.LU.64 R122, [R1+0x1520] ;  /* 0x00152000017a7983 */ /* 0x000f280000300a00 */
[----:B------:R-:W3:Y:S01]  /*3cfc0*/  LDL.LU.64 R120, [R1+0x1518] ;  /* 0x0015180001787983 */ /* 0x000ee20000300a00 */
[-CC-:B--2---:R-:W-:Y:S01]  /*3cfd0*/  FFMA R126, R126, R15.reuse, -R5.reuse ;  /* 0x0000000f7e7e7223 */ /* 0x184fe20000000805 */
[-CC-:B------:R-:W-:Y:S01]  /*3cfe0*/  FFMA R127, R127, R15.reuse, -R5.reuse ;  /* 0x0000000f7f7f7223 */ /* 0x180fe20000000805 */
[-CC-:B----4-:R-:W-:Y:S01]  /*3cff0*/  FFMA R122, R122, R15.reuse, -R5.reuse ;  /* 0x0000000f7a7a7223 */ /* 0x190fe20000000805 */
        /* <DEDUP_REMOVED lines=8> */
[----:B------:R-:W-:Y:S02]  /*3d080*/  @!P5 FMUL R127, R127, 0.5 ;  /* 0x3f0000007f7fd820 */ /* 0x000fe40000400000 */
[----:B------:R-:W1:Y:S08]  /*3d090*/  MUFU.EX2 R122, R122 ;  /* 0x0000007a007a7308 */ /* 0x000e700000000800 */
[----:B------:R-:W2:Y:S08]  /*3d0a0*/  MUFU.EX2 R123, R123 ;  /* 0x0000007b007b7308 */ /* 0x000eb00000000800 */
[----:B------:R-:W4:Y:S08]  /*3d0b0*/  MUFU.EX2 R126, R126 ;  /* 0x0000007e007e7308 */ /* 0x000f300000000800 */
[----:B------:R-:W4:Y:S01]  /*3d0c0*/  MUFU.EX2 R127, R127 ;  /* 0x0000007f007f7308 */ /* 0x000f220000000800 */
[-CC-:B---3--:R-:W-:Y:S01]  /*3d0d0*/  FFMA R120, R120, R15.reuse, -R4.reuse ;  /* 0x0000000f78787223 */ /* 0x188fe20000000804 */
[-CC-:B------:R-:W-:Y:S01]  /*3d0e0*/  FFMA R121, R121, R15.reuse, -R4.reuse ;  /* 0x0000000f79797223 */ /* 0x180fe20000000804 */
[-CC-:B------:R-:W-:Y:S01]  /*3d0f0*/  FFMA R124, R124, R15.reuse, -R4.reuse ;  /* 0x0000000f7c7c7223 */ /* 0x180fe20000000804 */
[----:B------:R-:W-:Y:S01]  /*3d100*/  FFMA R125, R125, R15, -R4 ;  /* 0x0000000f7d7d7223 */ /* 0x000fe20000000804 */
[----:B-1----:R-:W-:Y:S01]  /*3d110*/  @!P3 FMUL R122, R122, R122 ;  /* 0x0000007a7a7ab220 */ /* 0x002fe20000400000 */
[----:B------:R-:W-:Y:S01]  /*3d120*/  FSETP.GEU.AND P3, PT, R120, -126, PT ;  /* 0xc2fc00007800780b */ /* 0x000fe20003f6e000 */
[----:B--2---:R-:W-:Y:S01]  /*3d130*/  @!P4 FMUL R123, R123, R123 ;  /* 0x0000007b7b7bc220 */ /* 0x004fe20000400000 */
[----:B------:R-:W-:Y:S01]  /*3d140*/  FSETP.GEU.AND P4, PT, R121, -126, PT ;  /* 0xc2fc00007900780b */ /* 0x000fe20003f8e000 */
[----:B----4-:R-:W-:Y:S01]  /*3d150*/  @!P6 FMUL R126, R126, R126 ;  /* 0x0000007e7e7ee220 */ /* 0x010fe20000400000 */
[----:B------:R-:W-:Y:S01]  /*3d160*/  FSETP.GEU.AND P6, PT, R124, -126, PT ;  /* 0xc2fc00007c00780b */ /* 0x000fe20003fce000 */
[----:B------:R-:W-:Y:S01]  /*3d170*/  VIADD R6, R3, 0x600 ;  /* 0x0000060003067836 */ /* 0x000fe20000000000 */
[----:B------:R-:W-:Y:S01]  /*3d180*/  UMOV UR7, 0x40000040 ;  /* 0x4000004000077882 */ /* 0x000fe20000000000 */
[----:B------:R-:W1:Y:S01]  /*3d190*/  LDC R15, c[0x0][0x604] ;  /* 0x00018100ff0f7b82 */ /* 0x000e620000000800 */
[----:B------:R-:W-:Y:S01]  /*3d1a0*/  @!P5 FMUL R127, R127, R127 ;  /* 0x0000007f7f7fd220 */ /* 0x000fe20000400000 */
[----:B------:R-:W-:-:S04]  /*3d1b0*/  FSETP.GEU.AND P5, PT, R125, -126, PT ;  /* 0xc2fc00007d00780b */ /* 0x000fc80003fae000 */
[----:B------:R-:W-:Y:S02]  /*3d1c0*/  @!P3 FMUL R120, R120, 0.5 ;  /* 0x3f0000007878b820 */ /* 0x000fe40000400000 */
[----:B------:R-:W-:Y:S02]  /*3d1d0*/  @!P4 FMUL R121, R121, 0.5 ;  /* 0x3f0000007979c820 */ /* 0x000fe40000400000 */
[----:B------:R-:W-:Y:S02]  /*3d1e0*/  @!P6 FMUL R124, R124, 0.5 ;  /* 0x3f0000007c7ce820 */ /* 0x000fe40000400000 */
[----:B------:R-:W2:Y:S03]  /*3d1f0*/  MUFU.EX2 R120, R120 ;  /* 0x0000007800787308 */ /* 0x000ea60000000800 */
[----:B------:R-:W-:-:S05]  /*3d200*/  @!P5 FMUL R125, R125, 0.5 ;  /* 0x3f0000007d7dd820 */ /* 0x000fca0000400000 */
[----:B------:R-:W3:Y:S08]  /*3d210*/  MUFU.EX2 R121, R121 ;  /* 0x0000007900797308 */ /* 0x000ef00000000800 */
[----:B------:R-:W4:Y:S08]  /*3d220*/  MUFU.EX2 R124, R124 ;  /* 0x0000007c007c7308 */ /* 0x000f300000000800 */
[----:B------:R-:W1:Y:S01]  /*3d230*/  MUFU.EX2 R125, R125 ;  /* 0x0000007d007d7308 */ /* 0x000e620000000800 */
[----:B--2---:R-:W-:Y:S01]  /*3d240*/  @!P3 FMUL R120, R120, R120 ;  /* 0x000000787878b220 */ /* 0x004fe20000400000 */
[----:B---3--:R-:W-:Y:S01]  /*3d250*/  @!P4 FMUL R121, R121, R121 ;  /* 0x000000797979c220 */ /* 0x008fe20000400000 */
[----:B------:R-:W-:Y:S04]  /*3d260*/  STL [R1+0x129c], R122 ;  /* 0x00129c7a01007387 */ /* 0x000fe80000100800 */
[----:B------:R-:W-:Y:S01]  /*3d270*/  STL [R1+0x1298], R123 ;  /* 0x0012987b01007387 */ /* 0x000fe20000100800 */
[----:B----4-:R-:W-:-:S03]  /*3d280*/  @!P6 FMUL R124, R124, R124 ;  /* 0x0000007c7c7ce220 */ /* 0x010fc60000400000 */
[----:B------:R-:W-:Y:S01]  /*3d290*/  STL [R1+0x12a4], R120 ;  /* 0x0012a47801007387 */ /* 0x000fe20000100800 */
[----:B-1----:R-:W-:-:S03]  /*3d2a0*/  @!P5 FMUL R125, R125, R125 ;  /* 0x0000007d7d7dd220 */ /* 0x002fc60000400000 */
[----:B------:R-:W-:Y:S01]  /*3d2b0*/  STL [R1+0x12a0], R121 ;  /* 0x0012a07901007387 */ /* 0x000fe20000100800 */
[----:B------:R-:W-:-:S03]  /*3d2c0*/  F2FP.BF16.F32.PACK_AB R27, R127, R126 ;  /* 0x0000007e7f1b723e */ /* 0x000fc600000010ff */
[----:B------:R-:W-:Y:S01]  /*3d2d0*/  STL.64 [R1+0x1320], R126 ;  /* 0x0013207e01007387 */ /* 0x000fe20000100a00 */
[----:B------:R-:W-:-:S03]  /*3d2e0*/  F2FP.BF16.F32.PACK_AB R26, R125, R124 ;  /* 0x0000007c7d1a723e */ /* 0x000fc600000010ff */
        /* <DEDUP_REMOVED lines=62> */
[----:B------:R-:W3:Y:S01]  /*3d6d0*/  LDL.LU.64 R246, [R1+0x1e8] ;  /* 0x0001e80001f67983 */ /* 0x000ee20000300a00 */
[----:B------:R-:W-:-:S02]  /*3d6e0*/  F2FP.BF16.F32.PACK_AB R24, R121, R120 ;  /* 0x000000787918723e */ /* 0x000fc400000010ff */
[----:B------:R-:W-:Y:S01]  /*3d6f0*/  F2FP.BF16.F32.PACK_AB R25, R123, R122 ;  /* 0x0000007a7b19723e */ /* 0x000fe200000010ff */
        /* <DEDUP_REMOVED lines=126> */
[----:B------:R-:W-:-:S03]  /*3dee0*/  R2UR UR6, R6 ;  /* 0x00000000060672ca */ /* 0x000fc600000e0000 */
[----:B------:R-:W3:Y:S04]  /*3def0*/  LDL.LU.64 R248, [R1+0x1f0] ;  /* 0x0001f00001f87983 */ /* 0x000ee80000300a00 */
[----:B------:R-:W3:Y:S01]  /*3df00*/  LDL.LU.64 R250, [R1+0x1f8] ;  /* 0x0001f80001fa7983 */ /* 0x000ee20000300a00 */
        /* <DEDUP_REMOVED lines=20> */
[----:B------:R-:W3:Y:S01]  /*3e050*/  LDL.LU.64 R246, [R1+0x1510] ;  /* 0x0015100001f67983 */ /* 0x000ee20000300a00 */
[----:B------:R-:W-:Y:S01]  /*3e060*/  IMAD.MOV.U32 R14, RZ, RZ, R238 ;  /* 0x000000ffff0e7224 */ /* 0x000fe200078e00ee */
[----:B------:R-:W-:Y:S02]  /*3e070*/  MOV R13, R239 ;  /* 0x000000ef000d7202 */ /* 0x000fe40000000f00 */
[----:B------:R-:W3:Y:S01]  /*3e080*/  LDL.LU.64 R244, [R1+0x1508] ;  /* 0x0015080001f47983 */ /* 0x000ee20000300a00 */
[----:B------:R-:W-:Y:S01]  /*3e090*/  IMAD.MOV.U32 R17, RZ, RZ, R236 ;  /* 0x000000ffff117224 */ /* 0x000fe200078e00ec */
[----:B------:R-:W-:Y:S02]  /*3e0a0*/  MOV R16, R237 ;  /* 0x000000ed00107202 */ /* 0x000fe40000000f00 */
[----:B------:R-:W3:Y:S01]  /*3e0b0*/  LDL.LU.64 R242, [R1+0x1500] ;  /* 0x0015000001f27983 */ /* 0x000ee20000300a00 */
        /* <DEDUP_REMOVED lines=147> */
[----:B------:R-:W-:-:S03]  /*3e9f0*/  MOV R116, R137 ;  /* 0x0000008900747202 */ /* 0x000fc60000000f00 */
[----:B------:R-:W3:Y:S04]  /*3ea00*/  LDL.LU.64 R142, [R1+0x1370] ;  /* 0x00137000018e7983 */ /* 0x000ee80000300a00 */
[----:B------:R-:W3:Y:S04]  /*3ea10*/  LDL.LU.64 R140, [R1+0x1368] ;  /* 0x00136800018c7983 */ /* 0x000ee80000300a00 */
[----:B------:R-:W3:Y:S04]  /*3ea20*/  LDL.LU.64 R138, [R1+0x1360] ;  /* 0x00136000018a7983 */ /* 0x000ee80000300a00 */
[----:B-1----:R-:W3:Y:S04]  /*3ea30*/  LDL.LU.64 R136, [R1+0x1358] ;  /* 0x0013580001887983 */ /* 0x002ee80000300a00 */
        /* <DEDUP_REMOVED lines=26> */
[----:B------:R2:W-:Y:S04]  /*3ebe0*/  STL.64 [R1+0x80], R156 ;  /* 0x0000809c01007387 */ /* 0x0005e80000100a00 */
        /* <DEDUP_REMOVED lines=47> */
[----:B-1----:R-:W4:Y:S04]  /*3eee0*/  LDL.LU.64 R126, [R1+0x1320] ;  /* 0x00132000017e7983 */ /* 0x002f280000300a00 */
[----:B------:R-:W4:Y:S04]  /*3eef0*/  LDL.LU.64 R124, [R1+0x1318] ;  /* 0x00131800017c7983 */ /* 0x000f280000300a00 */
[----:B--2---:R-:W2:Y:S04]  /*3ef00*/  LDL.LU R156, [R1+0x80] ;  /* 0x00008000019c7983 */ /* 0x004ea80000300800 */
[----:B------:R-:W2:Y:S04]  /*3ef10*/  LDL.LU R157, [R1+0x84] ;  /* 0x00008400019d7983 */ /* 0x000ea80000300800 */
        /* <DEDUP_REMOVED lines=68> */
[----:B------:R-:W2:Y:S04]  /*3f360*/  LDL.LU R131, [R1+0x1310] ;  /* 0x0013100001837983 */ /* 0x000ea80000300800 */
        /* <DEDUP_REMOVED lines=12> */
[----:B------:R-:W-:Y:S01]  /*3f430*/  IMAD.MOV.U32 R123, RZ, RZ, R154 ;  /* 0x000000ffff7b7224 */ /* 0x000fe200078e009a */
[----:B------:R-:W-:-:S02]  /*3f440*/  MOV R251, R155 ;  /* 0x0000009b00fb7202 */ /* 0x000fc40000000f00 */
        /* <DEDUP_REMOVED lines=44> */
[-CC-:B---3--:R-:W-:Y:S01]  /*3f710*/  FFMA R130, R130, R15.reuse, -R5.reuse ;  /* 0x0000000f82827223 */ /* 0x188fe20000000805 */
[----:B--2---:R-:W-:-:S04]  /*3f720*/  FFMA R131, R131, R15, -R5 ;  /* 0x0000000f83837223 */ /* 0x004fc80000000805 */
[----:B------:R-:W-:Y:S01]  /*3f730*/  FSETP.GEU.AND P3, PT, R130, -126, PT ;  /* 0xc2fc00008200780b */ /* 0x000fe20003f6e000 */
[-CC-:B----4-:R-:W-:Y:S01]  /*3f740*/  FFMA R134, R134, R15.reuse, -R5.reuse ;  /* 0x0000000f86867223 */ /* 0x190fe20000000805 */
[----:B------:R-:W-:Y:S01]  /*3f750*/  FSETP.GEU.AND P4, PT, R131, -126, PT ;  /* 0xc2fc00008300780b */ /* 0x000fe20003f8e000 */
[----:B------:R-:W-:-:S03]  /*3f760*/  FFMA R135, R135, R15, -R5 ;  /* 0x0000000f87877223 */ /* 0x000fc60000000805 */
[----:B------:R-:W-:Y:S02]  /*3f770*/  FSETP.GEU.AND P6, PT, R134, -126, PT ;  /* 0xc2fc00008600780b */ /* 0x000fe40003fce000 */
[----:B------:R-:W-:-:S05]  /*3f780*/  FSETP.GEU.AND P5, PT, R135, -126, PT ;  /* 0xc2fc00008700780b */ /* 0x000fca0003fae000 */
[----:B------:R-:W-:Y:S02]  /*3f790*/  @!P3 FMUL R130, R130, 0.5 ;  /* 0x3f0000008282b820 */ /* 0x000fe40000400000 */
[----:B------:R-:W-:-:S04]  /*3f7a0*/  @!P4 FMUL R131, R131, 0.5 ;  /* 0x3f0000008383c820 */ /* 0x000fc80000400000 */
[----:B------:R-:W-:Y:S02]  /*3f7b0*/  @!P6 FMUL R134, R134, 0.5 ;  /* 0x3f0000008686e820 */ /* 0x000fe40000400000 */
[----:B------:R-:W-:-:S04]  /*3f7c0*/  @!P5 FMUL R135, R135, 0.5 ;  /* 0x3f0000008787d820 */ /* 0x000fc80000400000 */
        /* <DEDUP_REMOVED lines=10> */
[----:B------:R-:W-:-:S02]  /*3f870*/  FSETP.GEU.AND P6, PT, R132, -126, PT ;  /* 0xc2fc00008400780b */ /* 0x000fc40003fce000 */
[----:B------:R-:W-:Y:S01]  /*3f880*/  FSETP.GEU.AND P5, PT, R133, -126, PT ;  /* 0xc2fc00008500780b */ /* 0x000fe20003fae000 */
[----:B---3--:R-:W-:Y:S01]  /*3f890*/  @!P3 FMUL R130, R130, R130 ;  /* 0x000000828282b220 */ /* 0x008fe20000400000 */
[----:B------:R-:W-:Y:S01]  /*3f8a0*/  FSETP.GEU.AND P3, PT, R128, -126, PT ;  /* 0xc2fc00008000780b */ /* 0x000fe20003f6e000 */
[----:B----4-:R-:W-:Y:S01]  /*3f8b0*/  @!P4 FMUL R131, R131, R131 ;  /* 0x000000838383c220 */ /* 0x010fe20000400000 */
[----:B------:R-:W-:-:S07]  /*3f8c0*/  FSETP.GEU.AND P4, PT, R129, -126, PT ;  /* 0xc2fc00008100780b */ /* 0x000fce0003f8e000 */
[----:B------:R-:W-:Y:S02]  /*3f8d0*/  @!P6 FMUL R132, R132, 0.5 ;  /* 0x3f0000008484e820 */ /* 0x000fe40000400000 */
[----:B------:R-:W-:Y:S02]  /*3f8e0*/  @!P5 FMUL R133, R133, 0.5 ;  /* 0x3f0000008585d820 */ /* 0x000fe40000400000 */
[----:B------:R-:W-:Y:S02]  /*3f8f0*/  @!P3 FMUL R128, R128, 0.5 ;  /* 0x3f0000008080b820 */ /* 0x000fe40000400000 */
[----:B------:R-:W1:Y:S01]  /*3f900*/  MUFU.EX2 R132, R132 ;  /* 0x0000008400847308 */ /* 0x000e620000000800 */
[----:B------:R-:W-:-:S07]  /*3f910*/  @!P4 FMUL R129, R129, 0.5 ;  /* 0x3f0000008181c820 */ /* 0x000fce0000400000 */
[----:B------:R-:W2:Y:S08]  /*3f920*/  MUFU.EX2 R133, R133 ;  /* 0x0000008500857308 */ /* 0x000eb00000000800 */
[----:B------:R-:W3:Y:S08]  /*3f930*/  MUFU.EX2 R128, R128 ;  /* 0x0000008000807308 */ /* 0x000ef00000000800 */
[----:B------:R-:W4:Y:S01]  /*3f940*/  MUFU.EX2 R129, R129 ;  /* 0x0000008100817308 */ /* 0x000f220000000800 */
[----:B------:R-:W-:Y:S04]  /*3f950*/  STL.64 [R1+0xf20], R154 ;  /* 0x000f209a01007387 */ /* 0x000fe80000100a00 */
[----:B------:R-:W-:Y:S04]  /*3f960*/  STL.64 [R1+0xf18], R152 ;  /* 0x000f189801007387 */ /* 0x000fe80000100a00 */
[----:B------:R-:W-:Y:S01]  /*3f970*/  STL.64 [R1+0xf10], R150 ;  /* 0x000f109601007387 */ /* 0x000fe20000100a00 */
[----:B-1----:R-:W-:-:S03]  /*3f980*/  @!P6 FMUL R132, R132, R132 ;  /* 0x000000848484e220 */ /* 0x002fc60000400000 */
[----:B------:R-:W-:Y:S01]  /*3f990*/  STL.64 [R1+0xf08], R148 ;  /* 0x000f089401007387 */ /* 0x000fe20000100a00 */
[----:B--2---:R-:W-:-:S03]  /*3f9a0*/  @!P5 FMUL R133, R133, R133 ;  /* 0x000000858585d220 */ /* 0x004fc60000400000 */
[----:B------:R-:W-:Y:S01]  /*3f9b0*/  STL.64 [R1+0xf00], R146 ;  /* 0x000f009201007387 */ /* 0x000fe20000100a00 */
[----:B---3--:R-:W-:Y:S01]  /*3f9c0*/  @!P3 FMUL R128, R128, R128 ;  /* 0x000000808080b220 */ /* 0x008fe20000400000 */
[----:B----4-:R-:W-:Y:S02]  /*3f9d0*/  @!P4 FMUL R129, R129, R129 ;  /* 0x000000818181c220 */ /* 0x010fe40000400000 */
[----:B------:R-:W-:Y:S03]  /*3f9e0*/  STL.64 [R1+0xef8], R144 ;  /* 0x000ef89001007387 */ /* 0x000fe60000100a00 */
[----:B------:R-:W-:Y:S01]  /*3f9f0*/  F2FP.BF16.F32.PACK_AB R24, R129, R128 ;  /* 0x000000808118723e */ /* 0x000fe200000010ff */
[----:B------:R-:W-:Y:S01]  /*3fa00*/  STL.64 [R1+0xef0], R142 ;  /* 0x000ef08e01007387 */ /* 0x000fe20000100a00 */
[----:B------:R-:W-:-:S03]  /*3fa10*/  F2FP.BF16.F32.PACK_AB R25, R131, R130 ;  /* 0x000000828319723e */ /* 0x000fc600000010ff */
[----:B------:R-:W-:Y:S01]  /*3fa20*/  STL.64 [R1+0xee8], R140 ;  /* 0x000ee88c01007387 */ /* 0x000fe20000100a00 */
[----:B------:R-:W-:-:S03]  /*3fa30*/  F2FP.BF16.F32.PACK_AB R26, R133, R132 ;  /* 0x00000084851a723e */ /* 0x000fc600000010ff */
        /* <DEDUP_REMOVED lines=8> */
[----:B------:R-:W-:-:S03]  /*3fac0*/  F2FP.BF16.F32.PACK_AB R27, R135, R134 ;  /* 0x00000086871b723e */ /* 0x000fc600000010ff */
[----:B-1----:R-:W2:Y:S04]  /*3fad0*/  LDL.LU R124, [R1] ;  /* 0x00000000017c7983 */ /* 0x002ea80000300800 */
        /* <DEDUP_REMOVED lines=25> */
[----:B------:R-:W3:Y:S01]  /*3fc70*/  LDL.LU R150, [R1+0x68] ;  /* 0x0000680001967983 */ /* 0x000ee20000300800 */
[----:B------:R-:W-:Y:S01]  /*3fc80*/  IMAD.MOV.U32 R155, RZ, RZ, R251 ;  /* 0x000000ffff9b7224 */ /* 0x000fe200078e00fb */
[----:B------:R-:W-:Y:S01]  /*3fc90*/  MOV R251, R6 ;  /* 0x0000000600fb7202 */ /* 0x000fe20000000f00 */
[----:B------:R-:W-:Y:S01]  /*3fca0*/  IMAD.MOV.U32 R151, RZ, RZ, R120 ;  /* 0x000000ffff977224 */ /* 0x000fe200078e0078 */
[----:B------:R-:W-:Y:S01]  /*3fcb0*/  MOV R152, R121 ;  /* 0x0000007900987202 */ /* 0x000fe20000000f00 */
[----:B------:R-:W4:Y:S01]  /*3fcc0*/  LDL.LU R120, [R1+0x12a4] ;  /* 0x0012a40001787983 */ /* 0x000f220000300800 */
[----:B------:R-:W-:Y:S01]  /*3fcd0*/  IMAD.MOV.U32 R153, RZ, RZ, R122 ;  /* 0x000000ffff997224 */ /* 0x000fe200078e007a */
[----:B------:R-:W-:-:S02]  /*3fce0*/  MOV R154, R123 ;  /* 0x0000007b009a7202 */ /* 0x000fc40000000f00 */
[----:B------:R-:W4:Y:S04]  /*3fcf0*/  LDL.LU R121, [R1+0x12a0] ;  /* 0x0012a00001797983 */ /* 0x000f280000300800 */
        /* <DEDUP_REMOVED lines=83> */
[----:B------:R-:W-:Y:S01]  /*40230*/  IMAD.MOV.U32 R141, RZ, RZ, R116 ;  /* 0x000000ffff8d7224 */ /* 0x000fe200078e0074 */
[----:B------:R-:W-:Y:S01]  /*40240*/  MOV R142, R117 ;  /* 0x00000075008e7202 */ /* 0x000fe20000000f00 */
[----:B------:R-:W-:Y:S01]  /*40250*/  IMAD.MOV.U32 R143, RZ, RZ, R112 ;  /* 0x000000ffff8f7224 */ /* 0x000fe200078e0070 */
[----:B------:R-:W3:Y:S01]  /*40260*/  LDL.LU R116, [R1+0x1294] ;  /* 0x0012940001747983 */ /* 0x000ee20000300800 */
[----:B------:R-:W-:Y:S01]  /*40270*/  MOV R144, R113 ;  /* 0x0000007100907202 */ /* 0x000fe20000000f00 */
[----:B------:R-:W-:-:S02]  /*40280*/  IMAD.MOV.U32 R145, RZ, RZ, R118 ;  /* 0x000000ffff917224 */ /* 0x000fc400078e0076 */
        /* <DEDUP_REMOVED lines=199> */
[----:B------:R-:W-:-:S05]  /*40f00*/  UMOV UR7, 0x40000040 ;  /* 0x4000004000077882 */ /* 0x000fca0000000000 */
[----:B--2---:R-:W-:-:S06]  /*40f10*/  WARPGROUP.ARRIVE ;  /* 0x00000000000079c5 */ /* 0x004fcc0000000000 */
[----:B------:R-:W-:Y:S01]  /*40f20*/  HGMMA.64x256x16.F32.BF16 R124, R24, gdesc[UR4].tnspB, R124, gsb0 ;  /* 0x43e00004187c7df0 */ /* 0x000fe2000800187c */
[----:B------:R-:W-:Y:S04]  /*40f30*/  STL.64 [R1+0xea0], R122 ;  /* 0x000ea07a01007387 */ /* 0x000fe80000100a00 */
[----:B------:R-:W-:Y:S04]  /*40f40*/  STL.64 [R1+0xe98], R120 ;  /* 0x000e987801007387 */ /* 0x000fe80000100a00 */
[----:B---3--:R-:W-:Y:S04]  /*40f50*/  STL.64 [R1+0xe90], R118 ;  /* 0x000e907601007387 */ /* 0x008fe80000100a00 */
        /* <DEDUP_REMOVED lines=247> */
[----:B------:R-:W4:Y:S04]  /*41ed0*/  LDL.LU.64 R148, [R1+0xf08] ;  /* 0x000f080001947983 */ /* 0x000f280000300a00 */
[----:B------:R-:W4:Y:S04]  /*41ee0*/  LDL.LU.64 R146, [R1+0xf00] ;  /* 0x000f000001927983 */ /* 0x000f280000300a00 */
[----:B------:R-:W4:Y:S04]  /*41ef0*/  LDL.LU.64 R144, [R1+0xef8] ;  /* 0x000ef80001907983 */ /* 0x000f280000300a00 */
[----:B------:R-:W2:Y:S04]  /*41f00*/  LDL.LU.64 R142, [R1+0xef0] ;  /* 0x000ef000018e7983 */ /* 0x000ea80000300a00 */
[----:B------:R-:W3:Y:S04]  /*41f10*/  LDL.LU.64 R140, [R1+0xee8] ;  /* 0x000ee800018c7983 */ /* 0x000ee80000300a00 */
[----:B------:R-:W4:Y:S04]  /*41f20*/  LDL.LU.64 R138, [R1+0xee0] ;  /* 0x000ee000018a7983 */ /* 0x000f280000300a00 */
        /* <DEDUP_REMOVED lines=55> */
[-CC-:B--2---:R-:W-:Y:S01]  /*422a0*/  FFMA R142, R142, R15.reuse, -R5.reuse ;  /* 0x0000000f8e8e7223 */ /* 0x184fe20000000805 */
[----:B------:R-:W-:-:S04]  /*422b0*/  FFMA R143, R143, R15, -R5 ;  /* 0x0000000f8f8f7223 */ /* 0x000fc80000000805 */
[----:B------:R-:W-:Y:S01]  /*422c0*/  FSETP.GEU.AND P6, PT, R142, -126, PT ;  /* 0xc2fc00008e00780b */ /* 0x000fe20003fce000 */
[-CC-:B----4-:R-:W-:Y:S01]  /*422d0*/  FFMA R138, R138, R15.reuse, -R5.reuse ;  /* 0x0000000f8a8a7223 */ /* 0x190fe20000000805 */
[----:B------:R-:W-:Y:S01]  /*422e0*/  FFMA R139, R139, R15, -R5 ;  /* 0x0000000f8b8b7223 */ /* 0x000fe20000000805 */
[----:B------:R-:W-:-:S03]  /*422f0*/  FSETP.GEU.AND P5, PT, R143, -126, PT ;  /* 0xc2fc00008f00780b */ /* 0x000fc60003fae000 */
[----:B------:R-:W-:Y:S02]  /*42300*/  FSETP.GEU.AND P3, PT, R138, -126, PT ;  /* 0xc2fc00008a00780b */ /* 0x000fe40003f6e000 */
[----:B------:R-:W-:-:S05]  /*42310*/  FSETP.GEU.AND P4, PT, R139, -126, PT ;  /* 0xc2fc00008b00780b */ /* 0x000fca0003f8e000 */
[----:B------:R-:W-:-:S03]  /*42320*/  @!P6 FMUL R142, R142, 0.5 ;  /* 0x3f0000008e8ee820 */ /* 0x000fc60000400000 */
[----:B------:R-:W-:-:S03]  /*42330*/  @!P5 FMUL R143, R143, 0.5 ;  /* 0x3f0000008f8fd820 */ /* 0x000fc60000400000 */
[----:B------:R-:W-:Y:S02]  /*42340*/  @!P3 FMUL R138, R138, 0.5 ;  /* 0x3f0000008a8ab820 */ /* 0x000fe40000400000 */
[----:B------:R-:W-:Y:S01]  /*42350*/  @!P4 FMUL R139, R139, 0.5 ;  /* 0x3f0000008b8bc820 */ /* 0x000fe20000400000 */
        /* <DEDUP_REMOVED lines=9> */
[----:B--2---:R-:W-:Y:S01]  /*423f0*/  @!P5 FMUL R143, R143, R143 ;  /* 0x0000008f8f8fd220 */ /* 0x004fe20000400000 */
[----:B------:R-:W-:-:S02]  /*42400*/  FSETP.GEU.AND P6, PT, R140, -126, PT ;  /* 0xc2fc00008c00780b */ /* 0x000fc40003fce000 */
[----:B------:R-:W-:Y:S01]  /*42410*/  FSETP.GEU.AND P5, PT, R141, -126, PT ;  /* 0xc2fc00008d00780b */ /* 0x000fe20003fae000 */
[----:B----4-:R-:W-:Y:S01]  /*42420*/  @!P3 FMUL R138, R138, R138 ;  /* 0x0000008a8a8ab220 */ /* 0x010fe20000400000 */
[----:B------:R-:W-:Y:S01]  /*42430*/  FSETP.GEU.AND P3, PT, R136, -126, PT ;  /* 0xc2fc00008800780b */ /* 0x000fe20003f6e000 */
[----:B------:R-:W-:Y:S01]  /*42440*/  @!P4 FMUL R139, R139, R139 ;  /* 0x0000008b8b8bc220 */ /* 0x000fe20000400000 */
        /* <DEDUP_REMOVED lines=9> */
[----:B------:R-:W-:Y:S01]  /*424e0*/  STL.64 [R1+0xb20], R154 ;  /* 0x000b209a01007387 */ /* 0x000fe20000100a00 */
[----:B-1----:R-:W-:Y:S01]  /*424f0*/  @!P6 FMUL R140, R140, R140 ;  /* 0x0000008c8c8ce220 */ /* 0x002fe20000400000 */
[----:B--2---:R-:W-:-:S02]  /*42500*/  @!P5 FMUL R141, R141, R141 ;  /* 0x0000008d8d8dd220 */ /* 0x004fc40000400000 */
[----:B------:R-:W-:Y:S04]  /*42510*/  STL.64 [R1+0xb18], R152 ;  /* 0x000b189801007387 */ /* 0x000fe80000100a00 */
[----:B------:R-:W-:Y:S01]  /*42520*/  STL.64 [R1+0xb10], R150 ;  /* 0x000b109601007387 */ /* 0x000fe20000100a00 */
[----:B---3--:R-:W-:-:S03]  /*42530*/  @!P3 FMUL R136, R136, R136 ;  /* 0x000000888888b220 */ /* 0x008fc60000400000 */
[----:B------:R-:W-:Y:S01]  /*42540*/  STL.64 [R1+0xb08], R148 ;  /* 0x000b089401007387 */ /* 0x000fe20000100a00 */
[----:B----4-:R-:W-:-:S03]  /*42550*/  @!P4 FMUL R137, R137, R137 ;  /* 0x000000898989c220 */ /* 0x010fc60000400000 */
        /* <DEDUP_REMOVED lines=110> */
[----:B------:R-:W-:-:S03]  /*42c40*/  F2FP.BF16.F32.PACK_AB R24, R137, R136 ;  /* 0x000000888918723e */ /* 0x000fc600000010ff */
[----:B------:R-:W4:Y:S01]  /*42c50*/  LDL.LU.64 R128, [R1+0x190] ;  /* 0x0001900001807983 */ /* 0x000f220000300a00 */
[----:B------:R-:W-:-:S03]  /*42c60*/  F2FP.BF16.F32.PACK_AB R25, R139, R138 ;  /* 0x0000008a8b19723e */ /* 0x000fc600000010ff */
[----:B------:R-:W2:Y:S01]  /*42c70*/  LDL.LU.64 R130, [R1+0x198] ;  /* 0x0001980001827983 */ /* 0x000ea20000300a00 */
[----:B------:R-:W-:-:S03]  /*42c80*/  F2FP.BF16.F32.PACK_AB R26, R141, R140 ;  /* 0x0000008c8d1a723e */ /* 0x000fc600000010ff */
[----:B------:R-:W3:Y:S01]  /*42c90*/  LDL.LU.64 R132, [R1+0x1a0] ;  /* 0x0001a00001847983 */ /* 0x000ee20000300a00 */
[----:B------:R-:W-:-:S03]  /*42ca0*/  F2FP.BF16.F32.PACK_AB R27, R143, R142 ;  /* 0x0000008e8f1b723e */ /* 0x000fc600000010ff */
        /* <DEDUP_REMOVED lines=161> */
[----:B------:R-:W2:Y:S01]  /*436c0*/  LDL.LU.64 R154, [R1+0xd20] ;  /* 0x000d2000019a7983 */ /* 0x000ea20000300a00 */
[----:B------:R-:W-:Y:S01]  /*436d0*/  MOV R162, R146 ;  /* 0x0000009200a27202 */ /* 0x000fe20000000f00 */
[----:B------:R-:W-:Y:S02]  /*436e0*/  IMAD.MOV.U32 R161, RZ, RZ, R147 ;  /* 0x000000ffffa17224 */ /* 0x000fe400078e0093 */
[----:B------:R-:W2:Y:S01]  /*436f0*/  LDL.LU.64 R152, [R1+0xd18] ;  /* 0x000d180001987983 */ /* 0x000ea20000300a00 */
[----:B------:R-:W-:Y:S01]  /*43700*/  MOV R164, R144 ;  /* 0x0000009000a47202 */ /* 0x000fe20000000f00 */
[----:B------:R-:W-:Y:S02]  /*43710*/  IMAD.MOV.U32 R163, RZ, RZ, R145 ;  /* 0x000000ffffa37224 */ /* 0x000fe400078e0091 */
[----:B------:R-:W2:Y:S01]  /*43720*/  LDL.LU.64 R150, [R1+0xd10] ;  /* 0x000d100001967983 */ /* 0x000ea20000300a00 */
        /* <DEDUP_REMOVED lines=150> */
[----:B------:R-:W-:-:S03]  /*44090*/  IMAD.MOV.U32 R0, RZ, RZ, R43 ;  /* 0x000000ffff007224 */ /* 0x000fc600078e002b */
        /* <DEDUP_REMOVED lines=80> */
[----:B------:R1:W-:Y:S04]  /*445a0*/  STL.64 [R1+0x1f0], R152 ;  /* 0x0001f09801007387 */ /* 0x0003e80000100a00 */
[----:B------:R-:W2:Y:S04]  /*445b0*/  LDL.LU.64 R154, [R1+0xb20] ;  /* 0x000b2000019a7983 */ /* 0x000ea80000300a00 */
[----:B-1----:R-:W3:Y:S04]  /*445c0*/  LDL.LU.64 R152, [R1+0xb18] ;  /* 0x000b180001987983 */ /* 0x002ee80000300a00 */
[----:B------:R-:W4:Y:S04]  /*445d0*/  LDL.LU.64 R150, [R1+0xb10] ;  /* 0x000b100001967983 */ /* 0x000f280000300a00 */
[----:B------:R-:W3:Y:S04]  /*445e0*/  LDL.LU.64 R148, [R1+0xb08] ;  /* 0x000b080001947983 */ /* 0x000ee80000300a00 */
[----:B------:R-:W2:Y:S01]  /*445f0*/  LDL.LU.64 R146, [R1+0xb00] ;  /* 0x000b000001927983 */ /* 0x000ea20000300a00 */
[----:B------:R-:W-:Y:S01]  /*44600*/  IMAD.MOV.U32 R8, RZ, RZ, R144 ;  /* 0x000000ffff087224 */ /* 0x000fe200078e0090 */
[----:B------:R-:W-:-:S02]  /*44610*/  MOV R6, R145 ;  /* 0x0000009100067202 */ /* 0x000fc40000000f00 */
        /* <DEDUP_REMOVED lines=59> */
[-CC-:B----4-:R-:W-:Y:S01]  /*449d0*/  FFMA R150, R150, R15.reuse, -R5.reuse ;  /* 0x0000000f96967223 */ /* 0x190fe20000000805 */
[-CC-:B--2---:R-:W-:Y:S01]  /*449e0*/  FFMA R146, R146, R15.reuse, -R5.reuse ;  /* 0x0000000f92927223 */ /* 0x184fe20000000805 */
[----:B------:R-:W-:-:S03]  /*449f0*/  FFMA R147, R147, R15, -R5 ;  /* 0x0000000f93937223 */ /* 0x000fc60000000805 */
[----:B------:R-:W-:Y:S02]  /*44a00*/  FSETP.GEU.AND P6, PT, R150, -126, PT ;  /* 0xc2fc00009600780b */ /* 0x000fe40003fce000 */
[----:B------:R-:W-:Y:S02]  /*44a10*/  FSETP.GEU.AND P3, PT, R146, -126, PT ;  /* 0xc2fc00009200780b */ /* 0x000fe40003f6e000 */
[----:B------:R-:W-:-:S09]  /*44a20*/  FSETP.GEU.AND P4, PT, R147, -126, PT ;  /* 0xc2fc00009300780b */ /* 0x000fd20003f8e000 */
[----:B------:R-:W-:Y:S02]  /*44a30*/  @!P6 FMUL R150, R150, 0.5 ;  /* 0x3f0000009696e820 */ /* 0x000fe40000400000 */
[----:B------:R-:W-:Y:S02]  /*44a40*/  @!P3 FMUL R146, R146, 0.5 ;  /* 0x3f0000009292b820 */ /* 0x000fe40000400000 */
[----:B------:R-:W-:Y:S02]  /*44a50*/  @!P4 FMUL R147, R147, 0.5 ;  /* 0x3f0000009393c820 */ /* 0x000fe40000400000 */
[----:B------:R-:W1:Y:S08]  /*44a60*/  MUFU.EX2 R150, R150 ;  /* 0x0000009600967308 */ /* 0x000e700000000800 */
[----:B------:R-:W2:Y:S08]  /*44a70*/  MUFU.EX2 R146, R146 ;  /* 0x0000009200927308 */ /* 0x000eb00000000800 */
[----:B------:R-:W4:Y:S01]  /*44a80*/  MUFU.EX2 R147, R147 ;  /* 0x0000009300937308 */ /* 0x000f220000000800 */
[----:B-1----:R-:W-:Y:S01]  /*44a90*/  @!P6 FMUL R150, R150, R150 ;  /* 0x000000969696e220 */ /* 0x002fe20000400000 */
[----:B------:R-:W-:Y:S04]  /*44aa0*/  STL.64 [R1+0x630], R154 ;  /* 0x0006309a01007387 */ /* 0x000fe80000100a00 */
[----:B---3--:R-:W-:Y:S01]  /*44ab0*/  STL.64 [R1+0x628], R152 ;  /* 0x0006289801007387 */ /* 0x008fe20000100a00 */
[----:B--2---:R-:W-:-:S03]  /*44ac0*/  @!P3 FMUL R146, R146, R146 ;  /* 0x000000929292b220 */ /* 0x004fc60000400000 */
[----:B------:R-:W-:Y:S01]  /*44ad0*/  STL [R1+0x620], R150 ;  /* 0x0006209601007387 */ /* 0x000fe20000100800 */
[----:B----4-:R-:W-:-:S05]  /*44ae0*/  @!P4 FMUL R147, R147, R147 ;  /* 0x000000939393c220 */ /* 0x010fca0000400000 */
        /* <DEDUP_REMOVED lines=128> */
[----:B------:R-:W3:Y:S01]  /*452f0*/  LDL.LU R97, [R1+0x114] ;  /* 0x0001140001617983 */ /* 0x000ee20000300800 */
[----:B------:R-:W-:-:S03]  /*45300*/  FFMA R5, R151, R15, -R5 ;  /* 0x0000000f97057223 */ /* 0x000fc60000000805 */
[----:B------:R-:W4:Y:S04]  /*45310*/  LDL.LU R98, [R1+0x118] ;  /* 0x0001180001627983 */ /* 0x000f280000300800 */
[----:B------:R-:W4:Y:S04]  /*45320*/  LDL.LU R99, [R1+0x11c] ;  /* 0x00011c0001637983 */ /* 0x000f280000300800 */
[----:B------:R-:W2:Y:S04]  /*45330*/  LDL.LU R100, [R1+0x120] ;  /* 0x0001200001647983 */ /* 0x000ea80000300800 */
[----:B------:R-:W2:Y:S04]  /*45340*/  LDL.LU R101, [R1+0x124] ;  /* 0x0001240001657983 */ /* 0x000ea80000300800 */
[----:B------:R-:W3:Y:S01]  /*45350*/  LDL.LU R102, [R1+0x128] ;  /* 0x0001280001667983 */ /* 0x000ee20000300800 */
[----:B------:R-:W-:-:S03]  /*45360*/  FSETP.GEU.AND P5, PT, R5, -126, PT ;  /* 0xc2fc00000500780b */ /* 0x000fc60003fae000 */
        /* <DEDUP_REMOVED lines=13> */
[----:B------:R-:W-:-:S03]  /*45440*/  @!P5 FMUL R5, R5, 0.5 ;  /* 0x3f0000000505d820 */ /* 0x000fc60000400000 */
[----:B------:R-:W4:Y:S04]  /*45450*/  LDL.LU R116, [R1+0x160] ;  /* 0x0001600001747983 */ /* 0x000f280000300800 */
[----:B------:R-:W4:Y:S04]  /*45460*/  LDL.LU R117, [R1+0x164] ;  /* 0x0001640001757983 */ /* 0x000f280000300800 */
[----:B------:R-:W2:Y:S04]  /*45470*/  LDL.LU R118, [R1+0x168] ;  /* 0x0001680001767983 */ /* 0x000ea80000300800 */
[----:B------:R-:W2:Y:S04]  /*45480*/  LDL.LU R119, [R1+0x16c] ;  /* 0x00016c0001777983 */ /* 0x000ea80000300800 */
[----:B------:R-:W3:Y:S04]  /*45490*/  LDL.LU R120, [R1+0x170] ;  /* 0x0001700001787983 */ /* 0x000ee80000300800 */
[----:B------:R-:W3:Y:S01]  /*454a0*/  LDL.LU R121, [R1+0x174] ;  /* 0x0001740001797983 */ /* 0x000ee20000300800 */
[----:B------:R-:W1:Y:S03]  /*454b0*/  MUFU.EX2 R5, R5 ;  /* 0x0000000500057308 */ /* 0x000e660000000800 */
        /* <DEDUP_REMOVED lines=15> */
[----:B------:R-:W2:Y:S01]  /*455b0*/  LDL.LU R137, [R1+0x1b4] ;  /* 0x0001b40001897983 */ /* 0x000ea20000300800 */
[----:B------:R-:W-:-:S03]  /*455c0*/  FFMA R9, R144, R15, -R4 ;  /* 0x0000000f90097223 */ /* 0x000fc60000000804 */
[----:B------:R-:W3:Y:S01]  /*455d0*/  LDL.LU R138, [R1+0x1b8] ;  /* 0x0001b800018a7983 */ /* 0x000ee20000300800 */
[----:B------:R-:W-:-:S03]  /*455e0*/  IMAD.MOV.U32 R144, RZ, RZ, R8 ;  /* 0x000000ffff907224 */ /* 0x000fc600078e0008 */
[----:B------:R-:W3:Y:S01]  /*455f0*/  LDL.LU R139, [R1+0x1bc] ;  /* 0x0001bc00018b7983 */ /* 0x000ee20000300800 */
[----:B-1----:R-:W-:-:S03]  /*45600*/  @!P5 FMUL R5, R5, R5 ;  /* 0x000000050505d220 */ /* 0x002fc60000400000 */
[----:B------:R-:W4:Y:S01]  /*45610*/  LDL.LU R140, [R1+0x1c0] ;  /* 0x0001c000018c7983 */ /* 0x000f220000300800 */
[----:B------:R-:W-:Y:S01]  /*45620*/  FFMA R8, R145, R15, -R4 ;  /* 0x0000000f91087223 */ /* 0x000fe20000000804 */
[----:B------:R-:W-:Y:S02]  /*45630*/  F2FP.BF16.F32.PACK_AB R25, R147, R146 ;  /* 0x000000929319723e */ /* 0x000fe400000010ff */
[----:B------:R-:W4:Y:S01]  /*45640*/  LDL.LU R141, [R1+0x1c4] ;  /* 0x0001c400018d7983 */ /* 0x000f220000300800 */
[----:B------:R-:W-:-:S03]  /*45650*/  MOV R145, R6 ;  /* 0x0000000600917202 */ /* 0x000fc60000000f00 */
[----:B------:R-:W2:Y:S01]  /*45660*/  LDL.LU R142, [R1+0x1c8] ;  /* 0x0001c800018e7983 */ /* 0x000ea20000300800 */
[----:B------:R-:W-:-:S03]  /*45670*/  FFMA R6, R148, R15, -R4 ;  /* 0x0000000f94067223 */ /* 0x000fc60000000804 */
[----:B------:R-:W2:Y:S01]  /*45680*/  LDL.LU R143, [R1+0x1cc] ;  /* 0x0001cc00018f7983 */ /* 0x000ea20000300800 */
[----:B------:R-:W-:-:S03]  /*45690*/  FFMA R4, R149, R15, -R4 ;  /* 0x0000000f95047223 */ /* 0x000fc60000000804 */
[----:B------:R-:W3:Y:S01]  /*456a0*/  LDL.LU R146, [R1+0x1d8] ;  /* 0x0001d80001927983 */ /* 0x000ee20000300800 */
[----:B------:R-:W-:-:S03]  /*456b0*/  F2FP.BF16.F32.PACK_AB R27, R5, R150 ;  /* 0x00000096051b723e */ /* 0x000fc600000010ff */
        /* <DEDUP_REMOVED lines=88> */
[----:B------:R-:W-:-:S02]  /*45c40*/  FSETP.GEU.AND P3, PT, R9, -126, PT ;  /* 0xc2fc00000900780b */ /* 0x000fc40003f6e000 */
        /* <DEDUP_REMOVED lines=13> */
[----:B---3--:R-:W-:Y:S01]  /*45d20*/  @!P4 FMUL R8, R8, R8 ;  /* 0x000000080808c220 */ /* 0x008fe20000400000 */
[----:B------:R-:W-:Y:S01]  /*45d30*/  MOV R43, R0 ;  /* 0x00000000002b7202 */ /* 0x000fe20000000f00 */
[----:B------:R-:W-:Y:S01]  /*45d40*/  IMAD.MOV.U32 R44, RZ, RZ, R2 ;  /* 0x000000ffff2c7224 */ /* 0x000fe200078e0002 */
[----:B------:R-:W-:Y:S01]  /*45d50*/  R2UR UR6, R15 ;  /* 0x000000000f0672ca */ /* 0x000fe200000e0000 */
[----:B------:R-:W-:Y:S02]  /*45d60*/  IMAD.MOV.U32 R46, RZ, RZ, R10 ;  /* 0x000000ffff2e7224 */ /* 0x000fe400078e000a */
[----:B----4-:R-:W-:Y:S01]  /*45d70*/  @!P6 FMUL R4, R4, R4 ;  /* 0x000000040404e220 */ /* 0x010fe20000400000 */
[----:B------:R-:W-:Y:S01]  /*45d80*/  MOV R45, R11 ;  /* 0x0000000b002d7202 */ /* 0x000fe20000000f00 */
[----:B------:R-:W-:Y:S01]  /*45d90*/  IMAD.MOV.U32 R48, RZ, RZ, R12 ;  /* 0x000000ffff307224 */ /* 0x000fe200078e000c */
[----:B------:R-:W-:Y:S01]  /*45da0*/  MOV R47, R13 ;  /* 0x0000000d002f7202 */ /* 0x000fe20000000f00 */
[----:B------:R-:W-:Y:S01]  /*45db0*/  IMAD.MOV.U32 R50, RZ, RZ, R216 ;  /* 0x000000ffff327224 */ /* 0x000fe200078e00d8 */
[----:B------:R-:W-:Y:S01]  /*45dc0*/  MOV R49, R14 ;  /* 0x0000000e00317202 */ /* 0x000fe20000000f00 */
[----:B------:R-:W-:-:S02]  /*45dd0*/  IMAD.MOV.U32 R52, RZ, RZ, R210 ;  /* 0x000000ffff347224 */ /* 0x000fc400078e00d2 */
        /* <DEDUP_REMOVED lines=106> */
[----:B------:R-:W3:Y:S01]  /*46480*/  LDL.LU R0, [R1+0x924] ;  /* 0x0009240001007983 */ /* 0x000ee20000300800 */
[----:B------:R-:W-:-:S02]  /*46490*/  F2FP.BF16.F32.PACK_AB R24, R8, R9 ;  /* 0x000000090818723e */ /* 0x000fc400000010ff */
[----:B------:R-:W-:Y:S01]  /*464a0*/  F2FP.BF16.F32.PACK_AB R26, R4, R6 ;  /* 0x00000006041a723e */ /* 0x000fe200000010ff */
[----:B------:R-:W4:Y:S04]  /*464b0*/  LDL.LU R2, [R1+0x920] ;  /* 0x0009200001027983 */ /* 0x000f280000300800 */
[----:B------:R-:W4:Y:S04]  /*464c0*/  LDL.LU R11, [R1+0x91c] ;  /* 0x00091c00010b7983 */ /* 0x000f280000300800 */
[----:B------:R-:W3:Y:S04]  /*464d0*/  LDL.LU R10, [R1+0x918] ;  /* 0x00091800010a7983 */ /* 0x000ee80000300800 */
[----:B------:R-:W3:Y:S04]  /*464e0*/  LDL.LU R13, [R1+0x914] ;  /* 0x00091400010d7983 */ /* 0x000ee80000300800 */
[----:B------:R-:W3:Y:S04]  /*464f0*/  LDL.LU R12, [R1+0x910] ;  /* 0x00091000010c7983 */ /* 0x000ee80000300800 */
[----:B------:R-:W3:Y:S04]  /*46500*/  LDL.LU R14, [R1+0x90c] ;  /* 0x00090c00010e7983 */ /* 0x000ee80000300800 */
[----:B------:R1:W5:Y:S04]  /*46510*/  LDL.LU R216, [R1+0x908] ;  /* 0x0009080001d87983 */ /* 0x0003680000300800 */
[----:B------:R-:W3:Y:S04]  /*46520*/  LDL.LU R209, [R1+0x904] ;  /* 0x0009040001d17983 */ /* 0x000ee80000300800 */
[----:B------:R-:W4:Y:S04]  /*46530*/  LDL.LU R210, [R1+0x900] ;  /* 0x0009000001d27983 */ /* 0x000f280000300800 */
[----:B------:R-:W3:Y:S04]  /*46540*/  LDL.LU R205, [R1+0x8fc] ;  /* 0x0008fc0001cd7983 */ /* 0x000ee80000300800 */
[----:B------:R-:W3:Y:S04]  /*46550*/  LDL.LU R252, [R1+0x8f8] ;  /* 0x0008f80001fc7983 */ /* 0x000ee80000300800 */
[----:B------:R-:W3:Y:S04]  /*46560*/  LDL.LU R16, [R1+0x8f4] ;  /* 0x0008f40001107983 */ /* 0x000ee80000300800 */
        /* <DEDUP_REMOVED lines=20> */
[----:B--2---:R-:W-:-:S03]  /*466b0*/  WARPGROUP.ARRIVE ;  /* 0x00000000000079c5 */ /* 0x004fc60000000000 */
[----:B------:R1:W5:Y:S04]  /*466c0*/  LDL.LU R231, [R1+0x8a0] ;  /* 0x0008a00001e77983 */ /* 0x0003680000300800 */
[----:B------:R1:W5:Y:S01]  /*466d0*/  LDL.LU R230, [R1+0x89c] ;  /* 0x00089c0001e67983 */ /* 0x0003620000300800 */
[----:B------:R-:W-:Y:S03]  /*466e0*/  HGMMA.64x256x16.F32.BF16 R28, R24, gdesc[UR4].tnspB, R28, gsb0 ;  /* 0x43e00004181c7df0 */ /* 0x000fe6000800181c */
        /* <DEDUP_REMOVED lines=224> */
[----:B--2---:R1:W5:Y:S04]  /*474f0*/  LDL.LU.64 R154, [R1+0x630] ;  /* 0x00063000019a7983 */ /* 0x0043680000300a00 */
[----:B------:R1:W5:Y:S04]  /*47500*/  LDL.LU.64 R152, [R1+0x628] ;  /* 0x0006280001987983 */ /* 0x0003680000300a00 */
        /* <DEDUP_REMOVED lines=60> */
[----:B----4-:R-:W-:Y:S01]  /*478d0*/  FFMA R3, R2, R210, R11 ;  /* 0x000000d202037223 */ /* 0x010fe2000000000b */
[----:B---3--:R-:W-:-:S03]  /*478e0*/  FFMA R0, R0, R209, R13 ;  /* 0x000000d100007223 */ /* 0x008fc6000000000d */
[----:B------:R-:W-:Y:S01]  /*478f0*/  FADD R3, R3, R10 ;  /* 0x0000000a03037221 */ /* 0x000fe20000000000 */
[----:B------:R-:W-:Y:S01]  /*47900*/  FADD R12, R0, R12 ;  /* 0x0000000c000c7221 */ /* 0x000fe20000000000 */
[----:B------:R-:W-:Y:S01]  /*47910*/  IADD3 R0, R205, 0x1, RZ ;  /* 0x00000001cd007810 */ /* 0x000fe20007ffe0ff */
[----:B------:R-:W-:-:S03]  /*47920*/  VIADD R15, R252, 0x110020 ;  /* 0x00110020fc0f7836 */ /* 0x000fc60000000000 */
[----:B------:R-:W-:-:S04]  /*47930*/  ISETP.NE.AND P3, PT, R0, 0x4, PT ;  /* 0x000000040000780c */ /* 0x000fc80003f65270 */
[----:B------:R-:W-:-:S04]  /*47940*/  SEL R0, R0, RZ, P3 ;  /* 0x000000ff00007207 */ /* 0x000fc80001800000 */
[----:B------:R-:W-:-:S04]  /*47950*/  LEA R2, R0, R15, 0x3 ;  /* 0x0000000f00027211 */ /* 0x000fc800078e18ff */
[----:B------:R-:W-:-:S04]  /*47960*/  PRMT R2, RZ, 0x654, R2 ;  /* 0x00000654ff027816 */ /* 0x000fc80000000002 */
[----:B------:R3:W-:Y:S01]  /*47970*/  SYNCS.ARRIVE.TRANS64.RED.A1T0 RZ, [R2+URZ], RZ ;  /* 0x000000ff02ff79a7 */ /* 0x0007e2000810043f */
[----:B------:R-:W-:Y:S01]  /*47980*/  IADD3 R0, R0, 0x1, RZ ;  /* 0x0000000100007810 */ /* 0x000fe20007ffe0ff */
[----:B---3--:R-:W-:-:S03]  /*47990*/  VIADD R2, R14, 0x1 ;  /* 0x000000010e027836 */ /* 0x008fc60000000000 */
[----:B------:R-:W-:Y:S02]  /*479a0*/  ISETP.NE.AND P3, PT, R0, 0x4, PT ;  /* 0x000000040000780c */ /* 0x000fe40003f65270 */
[----:B------:R-:W-:Y:S02]  /*479b0*/  ISETP.NE.AND P4, PT, R2, 0x4, PT ;  /* 0x000000040200780c */ /* 0x000fe40003f85270 */
[----:B------:R-:W-:Y:S01]  /*479c0*/  SEL R205, R0, RZ, P3 ;  /* 0x000000ff00cd7207 */ /* 0x000fe20001800000 */
[----:B--2---:R-:W-:Y:S01]  /*479d0*/  FADD R30, R12, R30 ;  /* 0x0000001e0c1e7221 */ /* 0x004fe20000000000 */
[----:B------:R-:W-:-:S03]  /*479e0*/  FADD R3, R3, R28 ;  /* 0x0000001c03037221 */ /* 0x000fc60000000000 */
[----:B------:R-:W-:Y:S01]  /*479f0*/  FADD R31, R30, R31 ;  /* 0x0000001f1e1f7221 */ /* 0x000fe20000000000 */
        /* <DEDUP_REMOVED lines=118> */
[----:B------:R-:W-:Y:S01]  /*48160*/  SEL R8, RZ, 0x1, P4 ;  /* 0x00000001ff087807 */ /* 0x000fe20002000000 */
[----:B------:R-:W-:Y:S02]  /*48170*/  FADD R6, R3, R6 ;  /* 0x0000000603067221 */ /* 0x000fe40000000000 */
[----:B------:R-:W-:Y:S01]  /*48180*/  FADD R209, R150, R5 ;  /* 0x0000000596d17221 */ /* 0x000fe20000000000 */
[----:B------:R-:W-:Y:S01]  /*48190*/  LOP3.LUT R8, R16, R8, RZ, 0x3c, !PT ;  /* 0x0000000810087212 */ /* 0x000fe200078e3cff */
[----:B------:R-:W-:Y:S01]  /*481a0*/  FADD R210, R6, R4 ;  /* 0x0000000406d27221 */ /* 0x000fe20000000000 */
[----:B------:R-:W-:Y:S01]  /*481b0*/  SEL R6, R2, RZ, P4 ;  /* 0x000000ff02067207 */ /* 0x000fe20002000000 */
[----:B-1----:R-:W-:Y:S06]  /*481c0*/  @P1 BRA `(.L_x_31) ;  /* 0x0000000400181947 */ /* 0x002fec0003800000 */
[----:B-----5:R-:W-:Y:S01]  /*481d0*/  ISETP.LT.OR P1, PT, R153, 0x1, !P0 ;  /* 0x000000019900780c */ /* 0x020fe20004721670 */
[----:B------:R-:W-:-:S12]  /*481e0*/  BSSY B0, `(.L_x_32) ;  /* 0x0000043000007945 */ /* 0x000fd80003800000 */
[----:B------:R-:W-:Y:S05]  /*481f0*/  @P1 BRA `(.L_x_33) ;  /* 0x0000000400041947 */ /* 0x000fea0003800000 */
[----:B------:R-:W-:Y:S01]  /*48200*/  IMAD R0, R152, 0x8, R252 ;  /* 0x0000000898007824 */ /* 0x000fe200078e02fc */
[----:B------:R-:W-:Y:S02]  /*48210*/  SHF.L.U32 R2, R154, 0x1f, RZ ;  /* 0x0000001f9a027819 */ /* 0x000fe400000006ff */
[----:B------:R-:W-:Y:S02]  /*48220*/  ISETP.NE.AND P3, PT, R206, RZ, PT ;  /* 0x000000ffce00720c */ /* 0x000fe40003f65270 */
[----:B------:R-:W1:Y:S02]  /*48230*/  SYNCS.PHASECHK.TRANS64.TRYWAIT P1, [R0+URZ+0x110020], R2 ;  /* 0x11002002000075a7 */ /* 0x000e64000802017f */
[----:B-1----:R-:W-:Y:S09]  /*48240*/  @!P1 BRA `(.L_x_34) ;  /* 0x0000032400689947 */ /* 0x002ff20003800000 */
.L_x_111:
[----:B------:R-:W-:Y:S05]  /*48250*/  @P3 BRA `(.L_x_35) ;  /* 0x0000000000183947 */ /* 0x000fea0003800000 */
[----:B------:R-:W2:Y:S01]  /*48260*/  S2R R3, SR_TID.X ;  /* 0x0000000000037919 */ /* 0x000ea20000002100 */
[----:B-1----:R-:W-:-:S04]  /*48270*/  MOV R2, 0x40000 ;  /* 0x0004000000027802 */ /* 0x002fc80000000f00 */
[----:B------:R3:W-:Y:S01]  /*48280*/  SYNCS.ARRIVE.TRANS64 RZ, [R0+URZ+0x110000], R2 ;  /* 0x1100000200ff79a7 */ /* 0x0007e2000800003f */
[----:B--2---:R-:W-:-:S13]  /*48290*/  LOP3.LUT P1, RZ, R3, 0x1f, RZ, 0xc0, !PT ;  /* 0x0000001f03ff7812 */ /* 0x004fda000782c0ff */
[----:B---3--:R-:W-:Y:S05]  /*482a0*/  @!P1 BRA `(.L_x_35) ;  /* 0x0000000000049947 */ /* 0x008fea0003800000 */
[----:B------:R-:W-:Y:S01]  /*482b0*/  BPT.TRAP 0x1 ;  /* 0x000000040000795c */ /* 0x000fe20000300000 */
.L_x_35:
[C---:B------:R-:W-:Y:S01]  /*482c0*/  R2UR UR6, R167.reuse ;  /* 0x00000000a70672ca */ /* 0x040fe200000e0000 */
[----:B------:R-:W-:Y:S01]  /*482d0*/  UMOV UR18, URZ ;  /* 0x0000003f00127c82 */ /* 0x000fe20008000000 */
[----:B------:R-:W-:Y:S01]  /*482e0*/  R2UR UR7, R0 ;  /* 0x00000000000772ca */ /* 0x000fe200000e0000 */
[----:B-1----:R-:W-:Y:S01]  /*482f0*/  IMAD R0, R152, 0x40000, R252 ;  /* 0x0004000098007824 */ /* 0x002fe200078e02fc */
[----:B------:R-:W-:Y:S01]  /*48300*/  UMOV UR20, UR36 ;  /* 0x0000002400147c82 */ /* 0x000fe20008000000 */
[----:B------:R-:W-:Y:S01]  /*48310*/  UMOV UR21, UR37 ;  /* 0x0000002500157c82 */ /* 0x000fe20008000000 */
[----:B------:R-:W-:Y:S01]  /*48320*/  UMOV UR22, 0x0 ;  /* 0x0000000000167882 */ /* 0x000fe20000000000 */
[----:B------:R-:W-:Y:S01]  /*48330*/  UMOV UR23, 0x10000000 ;  /* 0x1000000000177882 */ /* 0x000fe20000000000 */
[----:B------:R-:W-:Y:S01]  /*48340*/  R2UR UR14, R0 ;  /* 0x00000000000e72ca */ /* 0x000fe200000e0000 */
[----:B------:R-:W-:Y:S01]  /*48350*/  UMOV UR10, 0x40 ;  /* 0x00000040000a7882 */ /* 0x000fe20000000000 */
[----:B------:R-:W-:Y:S01]  /*48360*/  IADD3 R0, P1, R18, 0x2f0, RZ ;  /* 0x000002f012007810 */ /* 0x000fe20007f3e0ff */
[----:B------:R-:W-:Y:S01]  /*48370*/  UMOV UR12, UR36 ;  /* 0x00000024000c7c82 */ /* 0x000fe20008000000 */
[----:B------:R-:W-:Y:S01]  /*48380*/  UMOV UR13, UR37 ;  /* 0x00000025000d7c82 */ /* 0x000fe20008000000 */
[----:B------:R-:W-:Y:S01]  /*48390*/  USHF.L.U32 UR19, UR6, 0x8, URZ ;  /* 0x0000000806137899 */ /* 0x000fe2000800063f */
[----:B------:R-:W-:Y:S01]  /*483a0*/  R2UR UR6, R0 ;  /* 0x00000000000672ca */ /* 0x000fe200000e0000 */
[----:B------:R-:W-:Y:S01]  /*483b0*/  UIADD3 UR17, UR7, 0x110000, URZ ;  /* 0x0011000007117890 */ /* 0x000fe2000fffe03f */
[----:B------:R-:W-:Y:S01]  /*483c0*/  IADD3.X R0, RZ, R19, RZ, P1, !PT ;  /* 0x00000013ff007210 */ /* 0x000fe20000ffe4ff */
[----:B------:R-:W-:Y:S01]  /*483d0*/  UMOV UR26, 0x80 ;  /* 0x00000080001a7882 */ /* 0x000fe20000000000 */
[----:B------:R-:W-:Y:S01]  /*483e0*/  UMOV UR28, UR36 ;  /* 0x00000024001c7c82 */ /* 0x000fe20008000000 */
[----:B------:R-:W-:Y:S01]  /*483f0*/  UMOV UR29, UR37 ;  /* 0x00000025001d7c82 */ /* 0x000fe20008000000 */
[----:B------:R-:W-:Y:S01]  /*48400*/  R2UR UR7, R0 ;  /* 0x00000000000772ca */ /* 0x000fe200000e0000 */
[----:B------:R-:W-:Y:S01]  /*48410*/  UIADD3 UR16, UR14, 0x10000, URZ ;  /* 0x000100000e107890 */ /* 0x000fe2000fffe03f */
[----:B------:R-:W-:Y:S01]  /*48420*/  VIADD R152, R152, 0x1 ;  /* 0x0000000198987836 */ /* 0x000fe20000000000 */
[----:B------:R-:W-:Y:S01]  /*48430*/  UIADD3 UR8, UR14, 0x18000, URZ ;  /* 0x000180000e087890 */ /* 0x000fe2000fffe03f */
[----:B------:R-:W-:Y:S01]  /*48440*/  IADD3 R167, R167, 0x1, RZ ;  /* 0x00000001a7a77810 */ /* 0x000fe20007ffe0ff */
[----:B------:R-:W-:Y:S01]  /*48450*/  UMOV UR9, UR17 ;  /* 0x0000001100097c82 */ /* 0x000fe20008000000 */
[----:B------:R-:W-:Y:S01]  /*48460*/  UMOV UR11, UR19 ;  /* 0x00000013000b7c82 */ /* 0x000fe20008000000 */
[----:B------:R-:W-:Y:S01]  /*48470*/  UIADD3 UR24, UR14, 0x20000, URZ ;  /* 0x000200000e187890 */ /* 0x000fe2000fffe03f */
[----:B------:R-:W-:Y:S01]  /*48480*/  ISETP.NE.AND P1, PT, R152, 0x4, PT ;  /* 0x000000049800780c */ /* 0x000fe20003f25270 */
[----:B------:R-:W-:Y:S01]  /*48490*/  UMOV UR25, UR17 ;  /* 0x0000001100197c82 */ /* 0x000fe20008000000 */
[----:B------:R-:W-:-:S02]  /*484a0*/  UMOV UR27, UR19 ;  /* 0x00000013001b7c82 */ /* 0x000fc40008000000 */
[----:B------:R-:W-:Y:S01]  /*484b0*/  SEL R0, RZ, 0x1, P1 ;  /* 0x00000001ff007807 */ /* 0x000fe20000800000 */
[----:B------:R1:W-:Y:S01]  /*484c0*/  UTMALDG.4D [UR16], [UR6], desc[UR22] ;  /* 0x00001610060075b4 */ /* 0x0003e20008019000 */
[----:B------:R-:W-:Y:S02]  /*484d0*/  SEL R152, R152, RZ, P1 ;  /* 0x000000ff98987207 */ /* 0x000fe40000800000 */
        /* <DEDUP_REMOVED lines=13> */
[----:B------:R-:W-:Y:S01]  /*485b0*/  UMOV UR18, 0x180 ;  /* 0x0000018000127882 */ /* 0x000fe20000000000 */
[----:B--2---:R-:W-:-:S07]  /*485c0*/  UIADD3 UR8, UR14, 0x48000, URZ ;  /* 0x000480000e087890 */ /* 0x004fce000fffe03f */
[----:B------:R3:W-:Y:S01]  /*485d0*/  UTMALDG.4D [UR16], [UR6], desc[UR22] ;  /* 0x00001610060075b4 */ /* 0x0007e20008019000 */
[----:B------:R-:W-:Y:S02]  /*485e0*/  UMOV UR10, 0x1c0 ;  /* 0x000001c0000a7882 */ /* 0x000fe40000000000 */
[----:B------:R3:W-:Y:S02]  /*485f0*/  UTMALDG.4D [UR8], [UR6], desc[UR22] ;  /* 0x00001608060075b4 */ /* 0x0007e40008019000 */
[----:B---3--:R-:W-:Y:S01]  /*48600*/  NOP ;  /* 0x0000000000007918 */ /* 0x008fe20000000000 */
.L_x_33:
[----:B------:R-:W-:Y:S05]  /*48610*/  BSYNC B0 ;  /* 0x0000000000007941 */ /* 0x000fea0003800000 */
.L_x_32:
[----:B------:R-:W-:-:S07]  /*48620*/  VIADD R153, R153, 0xffffffff ;  /* 0xffffffff99997836 */ /* 0x000fce0000000000 */
.L_x_31:
[----:B-----5:R-:W-:Y:S01]  /*48630*/  IADD3 R7, R7, 0x100, RZ ;  /* 0x0000010007077810 */ /* 0x020fe20007ffe0ff */
[----:B------:R-:W-:Y:S01]  /*48640*/  IMAD.MOV.U32 R3, RZ, RZ, R156 ;  /* 0x000000ffff037224 */ /* 0x000fe200078e009c */
[----:B------:R-:W-:Y:S01]  /*48650*/  MOV R2, R155 ;  /* 0x0000009b00027202 */ /* 0x000fe20000000f00 */
[----:B------:R-:W-:Y:S06]  /*48660*/  @P2 BRA `(.L_x_36) ;  /* 0xfffffde8001c2947 */ /* 0x000fec000383ffff */
[----:B------:R-:W-:-:S07]  /*48670*/  IMAD.MOV.U32 R207, RZ, RZ, R17 ;  /* 0x000000ffffcf7224 */ /* 0x000fce00078e0011 */
.L_x_24:
[----:B------:R-:W-:-:S13]  /*48680*/  ISETP.GE.AND P1, PT, R207, 0x1, PT ;  /* 0x00000001cf00780c */ /* 0x000fda0003f26270 */
[----:B------:R-:W-:Y:S05]  /*48690*/  @!P1 BRA `(.L_x_37) ;  /* 0x000002bc00249947 */ /* 0x000fea0003800000 */
[----:B------:R-:W-:Y:S01]  /*486a0*/  MOV R12, R156 ;  /* 0x0000009c000c7202 */ /* 0x000fe20000000f00 */
[----:B-----5:R-:W-:-:S07]  /*486b0*/  IMAD.MOV.U32 R13, RZ, RZ, R155 ;  /* 0x000000ffff0d7224 */ /* 0x020fce00078e009b */
.L_x_50:
[----:B------:R-:W-:Y:S01]  /*486c0*/  LEA R0, R6, R252, 0x3 ;  /* 0x000000fc06007211 */ /* 0x000fe200078e18ff */
[----:B------:R-:W-:Y:S05]  /*486d0*/  YIELD ;  /* 0x0000000000007946 */ /* 0x000fea0003800000 */
[----:B-1----:R-:W-:-:S04]  /*486e0*/  SHF.L.U32 R2, R8, 0x1f, RZ ;  /* 0x0000001f08027819 */ /* 0x002fc800000006ff */
[----:B------:R-:W1:Y:S02]  /*486f0*/  SYNCS.PHASECHK.TRANS64.TRYWAIT P1, [R0+URZ+0x110000], R2 ;  /* 0x11000002000075a7 */ /* 0x000e64000802017f */
[----:B-1----:R-:W-:Y:S05]  /*48700*/  @!P1 BRA `(.L_x_38) ;  /* 0x00000320004c9947 */ /* 0x002fea0003800000 */
.L_x_112:
[----:B------:R-:W-:Y:S05]  /*48710*/  WARPSYNC.ALL ;  /* 0x0000000000007948 */ /* 0x000fea0003800000 */
[----:B------:R-:W2:Y:S04]  /*48720*/  LDL.64 R10, [R1+0x430] ;  /* 0x00043000010a7983 */ /* 0x000ea80000100a00 */
[----:B------:R-:W3:Y:S01]  /*48730*/  LDL.64 R22, [R1+0x428] ;  /* 0x0004280001167983 */ /* 0x000ee20000100a00 */
[----:B-1----:R-:W-:-:S02]  /*48740*/  IMAD R2, R6, 0x4000, R211 ;  /* 0x0000400006027824 */ /* 0x002fc400078e02d3 */
[----:B------:R-:W-:Y:S01]  /*48750*/  IMAD.MOV.U32 R3, RZ, RZ, 0x40000040 ;  /* 0x40000040ff037424 */ /* 0x000fe200078e00ff */
[----:B------:R-:W4:Y:S02]  /*48760*/  LDL.64 R20, [R1+0x420] ;  /* 0x0004200001147983 */ /* 0x000f240000100a00 */
[C---:B------:R-:W-:Y:S02]  /*48770*/  R2UR UR10, R2.reuse ;  /* 0x00000000020a72ca */ /* 0x040fe400000e0000 */
[----:B------:R-:W-:Y:S01]  /*48780*/  R2UR UR11, R3 ;  /* 0x00000000030b72ca */ /* 0x000fe200000e0000 */
[----:B------:R-:W-:Y:S01]  /*48790*/  WARPGROUP.ARRIVE ;  /* 0x00000000000079c5 */ /* 0x000fe20000000000 */
[----:B------:R-:W-:Y:S01]  /*487a0*/  IADD3 R4, R2, 0x2, RZ ;  /* 0x0000000202047810 */ /* 0x000fe20007ffe0ff */
[----:B------:R-:W5:Y:S01]  /*487b0*/  LDL.64 R18, [R1+0x418] ;  /* 0x0004180001127983 */ /* 0x000f620000100a00 */
[----:B------:R-:W-:Y:S02]  /*487c0*/  MOV R5, 0x40000040 ;  /* 0x4000004000057802 */ /* 0x000fe40000000f00 */
[----:B------:R-:W-:Y:S01]  /*487d0*/  R2UR UR14, R4 ;  /* 0x00000000040e72ca */ /* 0x000fe200000e0000 */
[----:B------:R-:W5:Y:S01]  /*487e0*/  LDL.64 R16, [R1+0x410] ;  /* 0x0004100001107983 */ /* 0x000f620000100a00 */
[----:B------:R-:W-:-:S03]  /*487f0*/  R2UR UR15, R5 ;  /* 0x00000000050f72ca */ /* 0x000fc600000e0000 */
[----:B------:R-:W5:Y:S01]  /*48800*/  LDL.64 R14, [R1+0x408] ;  /* 0x00040800010e7983 */ /* 0x000f620000100a00 */
[----:B--2---:R-:W-:Y:S02]  /*48810*/  R2UR UR8, R10 ;  /* 0x000000000a0872ca */ /* 0x004fe400000e0000 */
[----:B------:R-:W-:Y:S02]  /*48820*/  R2UR UR9, R11 ;  /* 0x000000000b0972ca */ /* 0x000fe400000e0000 */
[----:B---3--:R-:W-:Y:S02]  /*48830*/  R2UR UR12, R22 ;  /* 0x00000000160c72ca */ /* 0x008fe400000e0000 */
[----:B------:R-:W-:Y:S01]  /*48840*/  R2UR UR13, R23 ;  /* 0x00000000170d72ca */ /* 0x000fe200000e0000 */
[----:B------:R-:W-:Y:S01]  /*48850*/  VIADD R4, R2, 0x4 ;  /* 0x0000000402047836 */ /* 0x000fe20000000000 */
[----:B------:R-:W-:Y:S01]  /*48860*/  MOV R5, 0x40000040 ;  /* 0x4000004000057802 */ /* 0x000fe20000000f00 */
[----:B------:R-:W2:Y:S01]  /*48870*/  LDL.64 R10, [R1+0x400] ;  /* 0x00040000010a7983 */ /* 0x000ea20000100a00 */
[----:B------:R-:W-:-:S02]  /*48880*/  MOV R3, 0x40000040 ;  /* 0x4000004000037802 */ /* 0x000fc40000000f00 */
[----:B------:R-:W-:Y:S02]  /*48890*/  ISETP.NE.AND P1, PT, R217, RZ, PT ;  /* 0x000000ffd900720c */ /* 0x000fe40003f25270 */
[----:B------:R-:W-:Y:S01]  /*488a0*/  R2UR UR7, R3 ;  /* 0x00000000030772ca */ /* 0x000fe200000e0000 */
[----:B------:R-:W-:Y:S01]  /*488b0*/  HGMMA.64x256x16.F32.BF16 R24, gdesc[UR8], RZ, !UPT, gsb0 ;  /* 0x03e00000081879f0 */ /* 0x000fe2000c0018ff */
[----:B------:R-:W-:Y:S01]  /*488c0*/  R2UR UR10, R4 ;  /* 0x00000000040a72ca */ /* 0x000fe200000e0000 */
[----:B------:R-:W-:Y:S01]  /*488d0*/  VIADD R4, R2, 0x6 ;  /* 0x0000000602047836 */ /* 0x000fe20000000000 */
[----:B------:R-:W-:Y:S02]  /*488e0*/  R2UR UR11, R5 ;  /* 0x00000000050b72ca */ /* 0x000fe400000e0000 */
[----:B----4-:R-:W-:Y:S02]  /*488f0*/  R2UR UR8, R20 ;  /* 0x00000000140872ca */ /* 0x010fe400000e0000 */
[----:B------:R-:W-:-:S02]  /*48900*/  R2UR UR9, R21 ;  /* 0x00000000150972ca */ /* 0x000fc400000e0000 */
[----:B------:R-:W-:Y:S01]  /*48910*/  MOV R5, 0x40000040 ;  /* 0x4000004000057802 */ /* 0x000fe20000000f00 */
[----:B------:R-:W-:Y:S02]  /*48920*/  WARPGROUP.DEPBAR.LE gsb0, 0x0 ;  /* 0x00008000000079c5 */ /* 0x000fe40000010000 */
[----:B------:R-:W-:-:S15]  /*48930*/  WARPGROUP.ARRIVE ;  /* 0x00000000000079c5 */ /* 0x000fde0000000000 */
[----:B------:R-:W-:-:S01]  /*48940*/  NOP ;  /* 0x0000000000007918 */ /* 0x000fc20000000000 */
[----:B------:R-:W-:Y:S03]  /*48950*/  HGMMA.64x256x16.F32.BF16 R24, gdesc[UR12], R24, gsb0 ;  /* 0x03e000000c1879f0 */ /* 0x000fe60008001818 */
[----:B------:R-:W-:Y:S02]  /*48960*/  WARPGROUP.DEPBAR.LE gsb0, 0x0 ;  /* 0x00008000000079c5 */ /* 0x000fe40000010000 */
[----:B------:R-:W-:-:S15]  /*48970*/  WARPGROUP.ARRIVE ;  /* 0x00000000000079c5 */ /* 0x000fde0000000000 */
[----:B------:R-:W-:-:S08]  /*48980*/  NOP ;  /* 0x0000000000007918 */ /* 0x000fd00000000000 */
[----:B------:R-:W-:Y:S01]  /*48990*/  HGMMA.64x256x16.F32.BF16 R24, gdesc[UR8], R24, gsb0 ;  /* 0x03e00000081879f0 */ /* 0x000fe20008001818 */
[----:B------:R-:W-:Y:S01]  /*489a0*/  R2UR UR10, R4 ;  /* 0x00000000040a72ca */ /* 0x000fe200000e0000 */
[----:B------:R-:W-:Y:S01]  /*489b0*/  VIADD R4, R2, 0x800 ;  /* 0x0000080002047836 */ /* 0x000fe20000000000 */
[----:B------:R-:W-:Y:S02]  /*489c0*/  R2UR UR11, R5 ;  /* 0x00000000050b72ca */ /* 0x000fe400000e0000 */
[----:B-----5:R-:W-:Y:S02]  /*489d0*/  R2UR UR8, R18 ;  /* 0x00000000120872ca */ /* 0x020fe400000e0000 */
[----:B------:R-:W-:Y:S02]  /*489e0*/  R2UR UR9, R19 ;  /* 0x00000000130972ca */ /* 0x000fe400000e0000 */
[----:B------:R-:W-:Y:S01]  /*489f0*/  MOV R5, 0x40000040 ;  /* 0x4000004000057802 */ /* 0x000fe20000000f00 */
[----:B------:R-:W-:-:S02]  /*48a00*/  WARPGROUP.DEPBAR.LE gsb0, 0x0 ;  /* 0x00008000000079c5 */ /* 0x000fc40000010000 */
[----:B------:R-:W-:-:S15]  /*48a10*/  WARPGROUP.ARRIVE ;  /* 0x00000000000079c5 */ /* 0x000fde0000000000 */
[----:B------:R-:W-:-:S01]  /*48a20*/  NOP ;  /* 0x0000000000007918 */ /* 0x000fc20000000000 */
[----:B------:R-:W-:Y:S01]  /*48a30*/  HGMMA.64x256x16.F32.BF16 R24, gdesc[UR8], R24, gsb0 ;  /* 0x03e00000081879f0 */ /* 0x000fe20008001818 */
[----:B------:R-:W-:Y:S01]  /*48a40*/  R2UR UR10, R4 ;  /* 0x00000000040a72ca */ /* 0x000fe200000e0000 */
[----:B------:R-:W-:Y:S01]  /*48a50*/  VIADD R4, R2, 0x802 ;  /* 0x0000080202047836 */ /* 0x000fe20000000000 */
[----:B------:R-:W-:Y:S02]  /*48a60*/  R2UR UR11, R5 ;  /* 0x00000000050b72ca */ /* 0x000fe400000e0000 */
[----:B------:R-:W-:Y:S02]  /*48a70*/  R2UR UR8, R16 ;  /* 0x00000000100872ca */ /* 0x000fe400000e0000 */
        /* <DEDUP_REMOVED lines=19> */
[----:B--2---:R-:W-:Y:S02]  /*48bb0*/  R2UR UR8, R10 ;  /* 0x000000000a0872ca */ /* 0x004fe400000e0000 */
        /* <DEDUP_REMOVED lines=197> */
[----:B------:R-:W-:Y:S01]  /*49810*/  UMOV UR8, UR56 ;  /* 0x0000003800087c82 */ /* 0x000fe20008000000 */
[----:B------:R-:W-:Y:S01]  /*49820*/  R2UR UR11, R5 ;  /* 0x00000000050b72ca */ /* 0x000fe200000e0000 */
[----:B------:R-:W-:Y:S01]  /*49830*/  UMOV UR9, UR57 ;  /* 0x0000003900097c82 */ /* 0x000fe20008000000 */
[----:B------:R-:W-:Y:S01]  /*49840*/  VIADD R4, R2, 0x3006 ;  /* 0x0000300602047836 */ /* 0x000fe20000000000 */
[----:B------:R-:W-:Y:S01]  /*49850*/  MOV R5, 0x40000040 ;  /* 0x4000004000057802 */ /* 0x000fe20000000f00 */
[----:B------:R-:W-:Y:S02]  /*49860*/  WARPGROUP.DEPBAR.LE gsb0, 0x0 ;  /* 0x00008000000079c5 */ /* 0x000fe40000010000 */
[----:B------:R-:W-:-:S15]  /*49870*/  WARPGROUP.ARRIVE ;  /* 0x00000000000079c5 */ /* 0x000fde0000000000 */
[----:B------:R-:W-:-:S04]  /*49880*/  NOP ;  /* 0x0000000000007918 */ /* 0x000fc80000000000 */
        /* <DEDUP_REMOVED lines=25> */
[C---:B------:R-:W-:Y:S01]  /*49a20*/  VIADD R4, R2.reuse, 0x3804 ;  /* 0x0000380402047836 */ /* 0x040fe20000000000 */
[----:B------:R-:W-:Y:S01]  /*49a30*/  MOV R5, 0x40000040 ;  /* 0x4000004000057802 */ /* 0x000fe20000000f00 */
[----:B------:R-:W-:-:S05]  /*49a40*/  VIADD R2, R2, 0x3806 ;  /* 0x0000380602027836 */ /* 0x000fca0000000000 */
[----:B------:R-:W-:Y:S01]  /*49a50*/  R2UR UR6, R2 ;  /* 0x00000000020672ca */ /* 0x000fe200000e0000 */
[----:B------:R-:W-:Y:S02]  /*49a60*/  WARPGROUP.DEPBAR.LE gsb0, 0x0 ;  /* 0x00008000000079c5 */ /* 0x000fe40000010000 */
[----:B------:R-:W-:-:S13]  /*49a70*/  WARPGROUP.ARRIVE ;  /* 0x00000000000079c5 */ /* 0x000fda0000000000 */
[----:B------:R-:W-:Y:S01]  /*49a80*/  HGMMA.64x256x16.F32.BF16 R24, gdesc[UR8], R24, gsb0 ;  /* 0x03e00000081879f0 */ /* 0x000fe20008001818 */
[----:B------:R-:W-:Y:S01]  /*49a90*/  R2UR UR10, R4 ;  /* 0x00000000040a72ca */ /* 0x000fe200000e0000 */
[----:B------:R-:W-:Y:S01]  /*49aa0*/  UMOV UR8, UR40 ;  /* 0x0000002800087c82 */ /* 0x000fe20008000000 */
[----:B------:R-:W-:Y:S01]  /*49ab0*/  R2UR UR11, R5 ;  /* 0x00000000050b72ca */ /* 0x000fe200000e0000 */
[----:B------:R-:W-:Y:S01]  /*49ac0*/  UMOV UR9, UR41 ;  /* 0x0000002900097c82 */ /* 0x000fe20008000000 */
[----:B------:R-:W-:Y:S02]  /*49ad0*/  WARPGROUP.DEPBAR.LE gsb0, 0x0 ;  /* 0x00008000000079c5 */ /* 0x000fe40000010000 */
[----:B------:R-:W-:-:S15]  /*49ae0*/  WARPGROUP.ARRIVE ;  /* 0x00000000000079c5 */ /* 0x000fde0000000000 */
[----:B------:R-:W-:-:S06]  /*49af0*/  NOP ;  /* 0x0000000000007918 */ /* 0x000fcc0000000000 */
        /* <DEDUP_REMOVED lines=14> */
.L_x_113:
[----:B------:R-:W-:Y:S05]  /*49be0*/  @P3 BRA `(.L_x_42) ;  /* 0x00000000001c3947 */ /* 0x000fea0003800000 */
[----:B------:R-:W2:Y:S01]  /*49bf0*/  S2R R3, SR_TID.X ;  /* 0x0000000000037919 */ /* 0x000ea20000002100 */
[----:B-1----:R-:W-:-:S04]  /*49c00*/  MOV R2, 0x40000 ;  /* 0x0004000000027802 */ /* 0x002fc80000000f00 */
[----:B------:R3:W-:Y:S01]  /*49c10*/  SYNCS.ARRIVE.TRANS64 RZ, [R0+URZ+0x110000], R2 ;  /* 0x1100000200ff79a7 */ /* 0x0007e2000800003f */
[----:B--2---:R-:W-:-:S04]  /*49c20*/  LOP3.LUT R3, R3, 0x1f, RZ, 0xc0, !PT ;  /* 0x0000001f03037812 */ /* 0x004fc800078ec0ff */
[----:B------:R-:W-:-:S13]  /*49c30*/  ISETP.NE.AND P2, PT, R3, RZ, PT ;  /* 0x000000ff0300720c */ /* 0x000fda0003f45270 */
[----:B---3--:R-:W-:Y:S05]  /*49c40*/  @!P2 BRA `(.L_x_42) ;  /* 0x000000000004a947 */ /* 0x008fea0003800000 */
[----:B------:R-:W-:Y:S01]  /*49c50*/  BPT.TRAP 0x1 ;  /* 0x000000040000795c */ /* 0x000fe20000300000 */
.L_x_42:
[----:B-1----:R-:W1:Y:S01]  /*49c60*/  LDC.64 R2, c[0x0][0x198] ;  /* 0x00006600ff027b82 */ /* 0x002e620000000a00 */
[----:B------:R-:W-:Y:S01]  /*49c70*/  R2UR UR6, R167 ;  /* 0x00000000a70672ca */ /* 0x000fe200000e0000 */
[----:B------:R-:W-:Y:S01]  /*49c80*/  UMOV UR18, URZ ;  /* 0x0000003f00127c82 */ /* 0x000fe20008000000 */
[----:B------:R-:W-:Y:S01]  /*49c90*/  R2UR UR7, R0 ;  /* 0x00000000000772ca */ /* 0x000fe200000e0000 */
[----:B------:R-:W-:Y:S01]  /*49ca0*/  IMAD R0, R152, 0x40000, R252 ;  /* 0x0004000098007824 */ /* 0x000fe200078e02fc */
[----:B------:R-:W-:Y:S01]  /*49cb0*/  UMOV UR20, UR36 ;  /* 0x0000002400147c82 */ /* 0x000fe20008000000 */
[----:B------:R-:W-:Y:S01]  /*49cc0*/  UMOV UR21, UR37 ;  /* 0x0000002500157c82 */ /* 0x000fe20008000000 */
[----:B------:R-:W-:Y:S01]  /*49cd0*/  UMOV UR22, 0x0 ;  /* 0x0000000000167882 */ /* 0x000fe20000000000 */
[----:B------:R-:W-:Y:S01]  /*49ce0*/  UMOV UR23, 0x10000000 ;  /* 0x1000000000177882 */ /* 0x000fe20000000000 */
[----:B------:R-:W-:Y:S01]  /*49cf0*/  R2UR UR14, R0 ;  /* 0x00000000000e72ca */ /* 0x000fe200000e0000 */
[----:B------:R-:W-:Y:S01]  /*49d00*/  UMOV UR10, 0x40 ;  /* 0x00000040000a7882 */ /* 0x000fe20000000000 */
[----:B------:R-:W-:Y:S01]  /*49d10*/  UMOV UR12, UR36 ;  /* 0x00000024000c7c82 */ /* 0x000fe20008000000 */
[----:B------:R-:W-:Y:S01]  /*49d20*/  UMOV UR13, UR37 ;  /* 0x00000025000d7c82 */ /* 0x000fe20008000000 */
[----:B------:R-:W-:Y:S01]  /*49d30*/  UMOV UR26, 0x80 ;  /* 0x00000080001a7882 */ /* 0x000fe20000000000 */
[----:B------:R-:W-:Y:S01]  /*49d40*/  USHF.L.U32 UR19, UR6, 0x8, URZ ;  /* 0x0000000806137899 */ /* 0x000fe2000800063f */
[----:B------:R-:W-:Y:S01]  /*49d50*/  VIADD R152, R152, 0x1 ;  /* 0x0000000198987836 */ /* 0x000fe20000000000 */
[----:B------:R-:W-:Y:S01]  /*49d60*/  UIADD3 UR17, UR7, 0x110000, URZ ;  /* 0x0011000007117890 */ /* 0x000fe2000fffe03f */
[----:B------:R-:W-:Y:S01]  /*49d70*/  UMOV UR28, UR36 ;  /* 0x00000024001c7c82 */ /* 0x000fe20008000000 */
[----:B------:R-:W-:-:S03]  /*49d80*/  UMOV UR29, UR37 ;  /* 0x00000025001d7c82 */ /* 0x000fc60008000000 */
[----:B------:R-:W-:Y:S01]  /*49d90*/  UMOV UR11, UR19 ;  /* 0x00000013000b7c82 */ /* 0x000fe20008000000 */
[----:B------:R-:W-:Y:S01]  /*49da0*/  UIADD3 UR16, UR14, 0x10000, URZ ;  /* 0x000100000e107890 */ /* 0x000fe2000fffe03f */
[----:B-1----:R-:W-:Y:S01]  /*49db0*/  IADD3 R0, P2, R2, 0x1f0, RZ ;  /* 0x000001f002007810 */ /* 0x002fe20007f5e0ff */
[----:B------:R-:W-:Y:S01]  /*49dc0*/  UIADD3 UR8, UR14, 0x18000, URZ ;  /* 0x000180000e087890 */ /* 0x000fe2000fffe03f */
[----:B------:R-:W-:Y:S02]  /*49dd0*/  UMOV UR9, UR17 ;  /* 0x0000001100097c82 */ /* 0x000fe40008000000 */
[----:B------:R-:W-:Y:S01]  /*49de0*/  R2UR UR6, R0 ;  /* 0x00000000000672ca */ /* 0x000fe200000e0000 */
[----:B------:R-:W-:Y:S01]  /*49df0*/  UIADD3 UR24, UR14, 0x20000, URZ ;  /* 0x000200000e187890 */ /* 0x000fe2000fffe03f */
[----:B------:R-:W-:Y:S01]  /*49e00*/  IADD3.X R0, RZ, R3, RZ, P2, !PT ;  /* 0x00000003ff007210 */ /* 0x000fe200017fe4ff */
[----:B------:R-:W-:Y:S01]  /*49e10*/  UMOV UR25, UR17 ;  /* 0x0000001100197c82 */ /* 0x000fe20008000000 */
[----:B------:R-:W-:Y:S01]  /*49e20*/  UMOV UR27, UR19 ;  /* 0x00000013001b7c82 */ /* 0x000fe20008000000 */
[----:B------:R-:W-:-:S02]  /*49e30*/  ISETP.NE.AND P2, PT, R152, 0x4, PT ;  /* 0x000000049800780c */ /* 0x000fc40003f45270 */
[----:B------:R-:W-:Y:S02]  /*49e40*/  R2UR UR7, R0 ;  /* 0x00000000000772ca */ /* 0x000fe400000e0000 */
[----:B------:R-:W-:Y:S02]  /*49e50*/  SEL R0, RZ, 0x1, P2 ;  /* 0x00000001ff007807 */ /* 0x000fe40001000000 */
[----:B------:R-:W-:Y:S02]  /*49e60*/  SEL R152, R152, RZ, P2 ;  /* 0x000000ff98987207 */ /* 0x000fe40001000000 */
[----:B------:R-:W-:-:S07]  /*49e70*/  LOP3.LUT R154, R154, R0, RZ, 0x3c, !PT ;  /* 0x000000009a9a7212 */ /* 0x000fce00078e3cff */
[----:B------:R1:W-:Y:S01]  /*49e80*/  UTMALDG.4D [UR16], [UR6], desc[UR22] ;  /* 0x00001610060075b4 */ /* 0x0003e20008019000 */
        /* <DEDUP_REMOVED lines=18> */
.L_x_40:
[----:B------:R-:W-:-:S07]  /*49fb0*/  IADD3 R153, R153, -0x1, RZ ;  /* 0xffffffff99997810 */ /* 0x000fce0007ffe0ff */
.L_x_39:
[----:B------:R-:W-:Y:S01]  /*49fc0*/  VIADD R6, R6, 0x1 ;  /* 0x0000000106067836 */ /* 0x000fe20000000000 */
[----:B------:R-:W-:Y:S05]  /*49fd0*/  WARPSYNC.ALL ;  /* 0x0000000000007948 */ /* 0x000fea0003800000 */
[----:B------:R-:W-:-:S04]  /*49fe0*/  ISETP.NE.AND P2, PT, R6, 0x4, PT ;  /* 0x000000040600780c */ /* 0x000fc80003f45270 */
[----:B------:R-:W-:Y:S02]  /*49ff0*/  SEL R0, RZ, 0x1, P2 ;  /* 0x00000001ff007807 */ /* 0x000fe40001000000 */
[----:B------:R-:W-:Y:S02]  /*4a000*/  SEL R204, R6, RZ, P2 ;  /* 0x000000ff06cc7207 */ /* 0x000fe40001000000 */
[----:B------:R-:W-:Y:S01]  /*4a010*/  LOP3.LUT R208, R8, R0, RZ, 0x3c, !PT ;  /* 0x0000000008d07212 */ /* 0x000fe200078e3cff */
[----:B------:R-:W1:Y:S01]  /*4a020*/  LDC R3, c[0x0][0x28c] ;  /* 0x0000a300ff037b82 */ /* 0x000e620000000800 */
[C---:B------:R-:W-:Y:S01]  /*4a030*/  IADD3 R0, R7.reuse, 0x1, RZ ;  /* 0x0000000107007810 */ /* 0x040fe20007ffe0ff */
[----:B------:R-:W-:Y:S01]  /*4a040*/  VIADD R4, R252, 0x110020 ;  /* 0x00110020fc047836 */ /* 0x000fe20000000000 */
[----:B------:R-:W-:Y:S01]  /*4a050*/  SHF.L.U32 R8, R208, 0x1f, RZ ;  /* 0x0000001fd0087819 */ /* 0x000fe200000006ff */
[----:B------:R-:W-:Y:S01]  /*4a060*/  IMAD R6, R204, 0x8, R252 ;  /* 0x00000008cc067824 */ /* 0x000fe200078e02fc */
[----:B------:R-:W-:Y:S01]  /*4a070*/  BSSY B0, `(.L_x_43) ;  /* 0x000018d000007945 */ /* 0x000fe20003800000 */
[-C--:B-1----:R-:W-:Y:S01]  /*4a080*/  ISETP.GE.AND P2, PT, R0, R3.reuse, PT ;  /* 0x000000030000720c */ /* 0x082fe20003f46270 */
[C---:B------:R-:W-:Y:S01]  /*4a090*/  VIADD R0, R7.reuse, 0x8 ;  /* 0x0000000807007836 */ /* 0x040fe20000000000 */
[----:B------:R-:W-:-:S02]  /*4a0a0*/  ISETP.GE.AND P5, PT, R7, R3, PT ;  /* 0x000000030700720c */ /* 0x000fc40003fa6270 */
[----:B------:R-:W-:Y:S02]  /*4a0b0*/  FSEL R25, R25, -INF , !P2 ;  /* 0xff80000019197808 */ /* 0x000fe40005000000 */
[-C--:B------:R-:W-:Y:S02]  /*4a0c0*/  ISETP.GE.AND P4, PT, R0, R3.reuse, PT ;  /* 0x000000030000720c */ /* 0x080fe40003f86270 */
[C---:B------:R-:W-:Y:S02]  /*4a0d0*/  IADD3 R0, R7.reuse, 0x9, RZ ;  /* 0x0000000907007810 */ /* 0x040fe40007ffe0ff */
[----:B------:R-:W-:Y:S02]  /*4a0e0*/  FSEL R9, R24, -INF , !P5 ;  /* 0xff80000018097808 */ /* 0x000fe40006800000 */
[----:B------:R-:W-:Y:S01]  /*4a0f0*/  ISETP.GE.AND P3, PT, R0, R3, PT ;  /* 0x000000030000720c */ /* 0x000fe20003f66270 */
[----:B------:R-:W-:Y:S01]  /*4a100*/  VIADD R0, R7, 0x10 ;  /* 0x0000001007007836 */ /* 0x000fe20000000000 */
[----:B------:R-:W-:-:S02]  /*4a110*/  FSEL R26, R26, -INF , !P5 ;  /* 0xff8000001a1a7808 */ /* 0x000fc40006800000 */
        /* <DEDUP_REMOVED lines=9> */
[----:B------:R-:W-:Y:S02]  /*4a1b0*/  IADD3 R0, R7, 0x19, RZ ;  /* 0x0000001907007810 */ /* 0x000fe40007ffe0ff */
        /* <DEDUP_REMOVED lines=222> */
[----:B------:R-:W-:Y:S02]  /*4afa0*/  FSEL R142, R142, -INF , !P3 ;  /* 0xff8000008e8e7808 */ /* 0x000fe40005800000 */
[----:B------:R-:W-:-:S02]  /*4afb0*/  ISETP.GE.AND P3, PT, R0, R3, PT ;  /* 0x000000030000720c */ /* 0x000fc40003f66270 */
[----:B------:R-:W-:Y:S02]  /*4afc0*/  FMNMX R0, R9, R12, !PT ;  /* 0x0000000c09007209 */ /* 0x000fe40007800000 */
[----:B------:R-:W-:Y:S02]  /*4afd0*/  FSEL R14, R141, -INF , !P6 ;  /* 0xff8000008d0e7808 */ /* 0x000fe40007000000 */
[----:B------:R-:W-:Y:S01]  /*4afe0*/  FMNMX R0, R25, R0, !PT ;  /* 0x0000000019007209 */ /* 0x000fe20007800000 */
[----:B------:R-:W1:Y:S01]  /*4aff0*/  LDC R141, c[0x0][0x604] ;  /* 0x00018100ff8d7b82 */ /* 0x000e620000000800 */
[----:B------:R-:W-:Y:S02]  /*4b000*/  FSEL R144, R144, -INF , !P5 ;  /* 0xff80000090907808 */ /* 0x000fe40006800000 */
[----:B------:R-:W-:Y:S02]  /*4b010*/  FMNMX R0, R28, R0, !PT ;  /* 0x000000001c007209 */ /* 0x000fe40007800000 */
[----:B------:R-:W-:-:S02]  /*4b020*/  FSEL R145, R145, -INF , !P2 ;  /* 0xff80000091917808 */ /* 0x000fc40005000000 */
[----:B------:R-:W-:Y:S02]  /*4b030*/  FMNMX R0, R29, R0, !PT ;  /* 0x000000001d007209 */ /* 0x000fe40007800000 */
[----:B------:R-:W-:Y:S02]  /*4b040*/  FSEL R148, R148, -INF , !P4 ;  /* 0xff80000094947808 */ /* 0x000fe40006000000 */
[----:B------:R-:W-:Y:S02]  /*4b050*/  FMNMX R0, R32, R0, !PT ;  /* 0x0000000020007209 */ /* 0x000fe40007800000 */
[----:B------:R-:W-:Y:S02]  /*4b060*/  FSEL R149, R149, -INF , !P3 ;  /* 0xff80000095957808 */ /* 0x000fe40005800000 */
[----:B------:R-:W-:Y:S02]  /*4b070*/  FMNMX R0, R33, R0, !PT ;  /* 0x0000000021007209 */ /* 0x000fe40007800000 */
[----:B------:R-:W-:-:S02]  /*4b080*/  FSEL R143, R143, -INF , !P6 ;  /* 0xff8000008f8f7808 */ /* 0x000fc40007000000 */
        /* <DEDUP_REMOVED lines=116> */
[----:B------:R-:W-:Y:S01]  /*4b7d0*/  FSEL R146, R146, -INF , !P5 ;  /* 0xff80000092927808 */ /* 0x000fe20006800000 */
[----:B------:R-:W2:Y:S01]  /*4b7e0*/  SHFL.BFLY PT, R3, R2, 0x1, 0x1f ;  /* 0x0c201f0002037f89 */ /* 0x000ea200000e0000 */
[----:B------:R-:W-:Y:S02]  /*4b7f0*/  FMNMX R0, R142, R0, !PT ;  /* 0x000000008e007209 */ /* 0x000fe40007800000 */
[----:B------:R-:W-:Y:S02]  /*4b800*/  FSEL R147, R147, -INF , !P2 ;  /* 0xff80000093937808 */ /* 0x000fe40005000000 */
[----:B------:R-:W-:-:S02]  /*4b810*/  FMNMX R0, R143, R0, !PT ;  /* 0x000000008f007209 */ /* 0x000fc40007800000 */
[----:B------:R-:W-:Y:S02]  /*4b820*/  FSEL R150, R150, -INF , !P4 ;  /* 0xff80000096967808 */ /* 0x000fe40006000000 */
[----:B------:R-:W-:Y:S02]  /*4b830*/  FMNMX R0, R146, R0, !PT ;  /* 0x0000000092007209 */ /* 0x000fe40007800000 */
[----:B------:R-:W-:Y:S02]  /*4b840*/  FSEL R151, R151, -INF , !P3 ;  /* 0xff80000097977808 */ /* 0x000fe40005800000 */
[----:B------:R-:W-:-:S04]  /*4b850*/  FMNMX R0, R147, R0, !PT ;  /* 0x0000000093007209 */ /* 0x000fc80007800000 */
[----:B------:R-:W-:-:S04]  /*4b860*/  FMNMX R0, R150, R0, !PT ;  /* 0x0000000096007209 */ /* 0x000fc80007800000 */
[----:B------:R-:W-:Y:S02]  /*4b870*/  FMNMX R0, R151, R0, !PT ;  /* 0x0000000097007209 */ /* 0x000fe40007800000 */
[----:B--2---:R-:W-:-:S03]  /*4b880*/  FMNMX R2, R2, R3, !PT ;  /* 0x0000000302027209 */ /* 0x004fc60007800000 */
[----:B------:R-:W2:Y:S01]  /*4b890*/  SHFL.BFLY PT, R5, R0, 0x1, 0x1f ;  /* 0x0c201f0000057f89 */ /* 0x000ea200000e0000 */
[----:B------:R-:W-:-:S03]  /*4b8a0*/  LEA R3, R205, R4, 0x3 ;  /* 0x00000004cd037211 */ /* 0x000fc600078e18ff */
[----:B------:R-:W3:Y:S01]  /*4b8b0*/  SHFL.BFLY PT, R4, R2, 0x2, 0x1f ;  /* 0x0c401f0002047f89 */ /* 0x000ee200000e0000 */
[----:B------:R-:W-:-:S04]  /*4b8c0*/  PRMT R3, RZ, 0x654, R3 ;  /* 0x00000654ff037816 */ /* 0x000fc80000000003 */
[----:B------:R4:W-:Y:S01]  /*4b8d0*/  SYNCS.ARRIVE.TRANS64.RED.A1T0 RZ, [R3+URZ], RZ ;  /* 0x000000ff03ff79a7 */ /* 0x0009e2000810043f */
[----:B------:R-:W5:Y:S01]  /*4b8e0*/  SYNCS.PHASECHK.TRANS64.TRYWAIT P2, [R6+URZ+0x110000], R8 ;  /* 0x11000008060075a7 */ /* 0x000f62000804017f */
[----:B--2---:R-:W-:Y:S02]  /*4b8f0*/  FMNMX R0, R0, R5, !PT ;  /* 0x0000000500007209 */ /* 0x004fe40007800000 */
[----:B---3--:R-:W-:-:S03]  /*4b900*/  FMNMX R156, R2, R4, !PT ;  /* 0x00000004029c7209 */ /* 0x008fc60007800000 */
[----:B----4-:R-:W2:Y:S02]  /*4b910*/  SHFL.BFLY PT, R3, R0, 0x2, 0x1f ;  /* 0x0c401f0000037f89 */ /* 0x010ea400000e0000 */
[----:B--2---:R-:W-:Y:S01]  /*4b920*/  FMNMX R155, R0, R3, !PT ;  /* 0x00000003009b7209 */ /* 0x004fe20007800000 */
[----:B-1---5:R-:W-:Y:S06]  /*4b930*/  @!P2 BRA `(.L_x_44) ;  /* 0x000002ec00e8a947 */ /* 0x022fec0003800000 */
.L_x_114:
[----:B------:R-:W-:Y:S05]  /*4b940*/  BSYNC B0 ;  /* 0x0000000000007941 */ /* 0x000fea0003800000 */
.L_x_43:
[----:B------:R-:W2:Y:S04]  /*4b950*/  LDL.LU R131, [R1+0x278] ;  /* 0x0002780001837983 */ /* 0x000ea80000300800 */
        /* <DEDUP_REMOVED lines=204> */
[----:B-1----:R-:W3:Y:S01]  /*4c620*/  LDL.LU R171, [R1+0x200] ;  /* 0x0002000001ab7983 */ /* 0x002ee20000300800 */
[C---:B------:R-:W-:Y:S01]  /*4c630*/  FSETP.NEU.AND P2, PT, R156.reuse, -INF , PT ;  /* 0xff8000009c00780b */ /* 0x040fe20003f4d000 */
[----:B------:R-:W-:Y:S05]  /*4c640*/  WARPSYNC.ALL ;  /* 0x0000000000007948 */ /* 0x000fea0003800000 */
[----:B------:R-:W-:Y:S01]  /*4c650*/  STL [R1+0x1e7c], R168 ;  /* 0x001e7ca801007387 */ /* 0x000fe20000100800 */
[----:B------:R-:W-:-:S02]  /*4c660*/  FSEL R6, R156, RZ, P2 ;  /* 0x000000ff9c067208 */ /* 0x000fc40001000000 */
[C---:B------:R-:W-:Y:S01]  /*4c670*/  FSETP.NEU.AND P2, PT, R155.reuse, -INF , PT ;  /* 0xff8000009b00780b */ /* 0x040fe20003f4d000 */
[----:B------:R-:W-:Y:S02]  /*4c680*/  STL [R1+0x1e78], R169 ;  /* 0x001e78a901007387 */ /* 0x000fe40000100800 */
[C---:B------:R-:W-:Y:S01]  /*4c690*/  FADD R2, -R6.reuse, R12 ;  /* 0x0000000c06027221 */ /* 0x040fe20000000100 */
[----:B------:R-:W-:Y:S01]  /*4c6a0*/  FSEL R3, R155, RZ, P2 ;  /* 0x000000ff9b037208 */ /* 0x000fe20001000000 */
[----:B------:R-:W-:Y:S01]  /*4c6b0*/  STL [R1+0x17fc], R180 ;  /* 0x0017fcb401007387 */ /* 0x000fe20000100800 */
[-C--:B------:R-:W-:Y:S01]  /*4c6c0*/  FMUL R6, R6, R141.reuse ;  /* 0x0000008d06067220 */ /* 0x080fe20000400000 */
[-C--:B------:R-:W-:Y:S02]  /*4c6d0*/  FMUL R2, R2, R141.reuse ;  /* 0x0000008d02027220 */ /* 0x080fe40000400000 */
[----:B------:R-:W-:Y:S01]  /*4c6e0*/  STL [R1+0x17f8], R176 ;  /* 0x0017f8b001007387 */ /* 0x000fe20000100800 */
[C---:B------:R-:W-:Y:S01]  /*4c6f0*/  FADD R0, -R3.reuse, R13 ;  /* 0x0000000d03007221 */ /* 0x040fe20000000100 */
[-C--:B------:R-:W-:Y:S01]  /*4c700*/  FMUL R3, R3, R141.reuse ;  /* 0x0000008d03037220 */ /* 0x080fe20000400000 */
[----:B------:R-:W-:Y:S01]  /*4c710*/  FSETP.GEU.AND P2, PT, R2, -126, PT ;  /* 0xc2fc00000200780b */ /* 0x000fe20003f4e000 */
[----:B------:R-:W-:Y:S01]  /*4c720*/  STL [R1+0x17f4], R182 ;  /* 0x0017f4b601007387 */ /* 0x000fe20000100800 */
[-C--:B------:R-:W-:Y:S01]  /*4c730*/  FMUL R0, R0, R141.reuse ;  /* 0x0000008d00007220 */ /* 0x080fe20000400000 */
[-CC-:B------:R-:W-:Y:S01]  /*4c740*/  FFMA R4, R26, R141.reuse, -R3.reuse ;  /* 0x0000008d1a047223 */ /* 0x180fe20000000803 */
[-CC-:B------:R-:W-:Y:S01]  /*4c750*/  FFMA R8, R27, R141.reuse, -R3.reuse ;  /* 0x0000008d1b087223 */ /* 0x180fe20000000803 */
[----:B------:R-:W-:Y:S01]  /*4c760*/  STL [R1+0x17f0], R179 ;  /* 0x0017f0b301007387 */ /* 0x000fe20000100800 */
[-C--:B------:R-:W-:Y:S01]  /*4c770*/  FFMA R5, R30, R141.reuse, -R3 ;  /* 0x0000008d1e057223 */ /* 0x080fe20000000803 */
[----:B------:R-:W-:Y:S01]  /*4c780*/  FSETP.GEU.AND P4, PT, R0, -126, PT ;  /* 0xc2fc00000000780b */ /* 0x000fe20003f8e000 */
[----:B------:R-:W-:Y:S01]  /*4c790*/  FFMA R9, R9, R141, -R6 ;  /* 0x0000008d09097223 */ /* 0x000fe20000000806 */
[----:B------:R-:W-:Y:S01]  /*4c7a0*/  STL [R1+0x17ec], R178 ;  /* 0x0017ecb201007387 */ /* 0x000fe20000100800 */
[----:B------:R-:W-:-:S02]  /*4c7b0*/  FSETP.GEU.AND P6, PT, R4, -126, PT ;  /* 0xc2fc00000400780b */ /* 0x000fc40003fce000 */
[----:B------:R-:W-:Y:S01]  /*4c7c0*/  FSETP.GEU.AND P5, PT, R8, -126, PT ;  /* 0xc2fc00000800780b */ /* 0x000fe20003fae000 */
[----:B------:R-:W-:Y:S01]  /*4c7d0*/  STL [R1+0x17e8], R177 ;  /* 0x0017e8b101007387 */ /* 0x000fe20000100800 */
[----:B------:R-:W-:Y:S01]  /*4c7e0*/  @!P2 FMUL R2, R2, 0.5 ;  /* 0x3f0000000202a820 */ /* 0x000fe20000400000 */
[----:B------:R-:W-:Y:S02]  /*4c7f0*/  FSETP.GEU.AND P3, PT, R5, -126, PT ;  /* 0xc2fc00000500780b */ /* 0x000fe40003f6e000 */
[----:B------:R-:W-:Y:S03]  /*4c800*/  STL [R1+0x17e4], R183 ;  /* 0x0017e4b701007387 */ /* 0x000fe60000100800 */
[----:B------:R-:W1:Y:S01]  /*4c810*/  MUFU.EX2 R2, R2 ;  /* 0x0000000200027308 */ /* 0x000e620000000800 */
[----:B------:R-:W-:Y:S01]  /*4c820*/  STL [R1+0x17e0], R181 ;  /* 0x0017e0b501007387 */ /* 0x000fe20000100800 */
[----:B------:R-:W-:Y:S01]  /*4c830*/  @!P4 FMUL R0, R0, 0.5 ;  /* 0x3f0000000000c820 */ /* 0x000fe20000400000 */
[----:B------:R-:W-:-:S02]  /*4c840*/  @!P6 FMUL R4, R4, 0.5 ;  /* 0x3f0000000404e820 */ /* 0x000fc40000400000 */
[----:B------:R-:W-:Y:S01]  /*4c850*/  STL [R1+0x17dc], R188 ;  /* 0x0017dcbc01007387 */ /* 0x000fe20000100800 */
[----:B------:R-:W-:Y:S02]  /*4c860*/  @!P5 FMUL R8, R8, 0.5 ;  /* 0x3f0000000808d820 */ /* 0x000fe40000400000 */
[----:B------:R-:W3:Y:S01]  /*4c870*/  MUFU.EX2 R0, R0 ;  /* 0x0000000000007308 */ /* 0x000ee20000000800 */
[----:B------:R-:W-:Y:S01]  /*4c880*/  STL [R1+0x17d8], R184 ;  /* 0x0017d8b801007387 */ /* 0x000fe20000100800 */
[----:B------:R-:W-:-:S03]  /*4c890*/  @!P3 FMUL R5, R5, 0.5 ;  /* 0x3f0000000505b820 */ /* 0x000fc60000400000 */
[----:B------:R-:W-:Y:S03]  /*4c8a0*/  STL [R1+0x17d4], R190 ;  /* 0x0017d4be01007387 */ /* 0x000fe60000100800 */
[----:B------:R3:W3:Y:S01]  /*4c8b0*/  MUFU.EX2 R139, R4 ;  /* 0x00000004008b7308 */ /* 0x0006e20000000800 */
[----:B------:R-:W-:Y:S01]  /*4c8c0*/  STL [R1+0x17d0], R187 ;  /* 0x0017d0bb01007387 */ /* 0x000fe20000100800 */
[----:B-1----:R-:W-:-:S03]  /*4c8d0*/  @!P2 FMUL R2, R2, R2 ;  /* 0x000000020202a220 */ /* 0x002fc60000400000 */
[----:B------:R-:W-:Y:S01]  /*4c8e0*/  STL [R1+0x17cc], R186 ;  /* 0x0017ccba01007387 */ /* 0x000fe20000100800 */
[-C--:B--2---:R-:W-:Y:S01]  /*4c8f0*/  FMUL R23, R23, R2.reuse ;  /* 0x0000000217177220 */ /* 0x084fe20000400000 */
[-C--:B----4-:R-:W-:Y:S01]  /*4c900*/  FMUL R20, R20, R2.reuse ;  /* 0x0000000214147220 */ /* 0x090fe20000400000 */
[-C--:B---3--:R-:W-:Y:S01]  /*4c910*/  FMUL R35, R35, R2.reuse ;  /* 0x0000000223237220 */ /* 0x088fe20000400000 */
        /* <DEDUP_REMOVED lines=78> */
[-C--:B------:R-:W-:Y:S01]  /*4ce00*/  FFMA R4, R31, R141.reuse, -R3 ;  /* 0x0000008d1f047223 */ /* 0x080fe20000000803 */
[----:B------:R-:W-:Y:S01]  /*4ce10*/  FMUL R165, R165, R2 ;  /* 0x00000002a5a57220 */ /* 0x000fe20000400000 */
[----:B------:R-:W-:Y:S01]  /*4ce20*/  STL [R1+0x938], R145 ;  /* 0x0009389101007387 */ /* 0x000fe20000100800 */
[-C--:B------:R-:W-:Y:S01]  /*4ce30*/  FMUL R37, R37, R0.reuse ;  /* 0x0000000025257220 */ /* 0x080fe20000400000 */
[-C--:B------:R-:W-:Y:S01]  /*4ce40*/  FMUL R11, R11, R0.reuse ;  /* 0x000000000b0b7220 */ /* 0x080fe20000400000 */
[-C--:B------:R-:W-:Y:S01]  /*4ce50*/  FMUL R10, R10, R0.reuse ;  /* 0x000000000a0a7220 */ /* 0x080fe20000400000 */
[----:B------:R-:W-:Y:S01]  /*4ce60*/  STL [R1+0x934], R146 ;  /* 0x0009349201007387 */ /* 0x000fe20000100800 */
[-C--:B------:R-:W-:Y:S01]  /*4ce70*/  FMUL R34, R34, R0.reuse ;  /* 0x0000000022227220 */ /* 0x080fe20000400000 */
[-C--:B------:R-:W-:Y:S01]  /*4ce80*/  FMUL R33, R33, R0.reuse ;  /* 0x0000000021217220 */ /* 0x080fe20000400000 */
[----:B------:R-:W-:Y:S01]  /*4ce90*/  FSETP.GEU.AND P2, PT, R4, -126, PT ;  /* 0xc2fc00000400780b */ /* 0x000fe20003f4e000 */
        /* <DEDUP_REMOVED lines=9> */
[----:B------:R1:W2:Y:S01]  /*4cf30*/  MUFU.EX2 R138, R8 ;  /* 0x00000008008a7308 */ /* 0x0002a20000000800 */
[-C--:B------:R-:W-:Y:S01]  /*4cf40*/  FMUL R127, R127, R0.reuse ;  /* 0x000000007f7f7220 */ /* 0x080fe20000400000 */
[-C--:B------:R-:W-:Y:S01]  /*4cf50*/  FMUL R126, R126, R0.reuse ;  /* 0x000000007e7e7220 */ /* 0x080fe20000400000 */
[----:B------:R-:W-:Y:S01]  /*4cf60*/  STL [R1+0x924], R150 ;  /* 0x0009249601007387 */ /* 0x000fe20000100800 */
[-C--:B------:R-:W-:Y:S01]  /*4cf70*/  FMUL R125, R125, R0.reuse ;  /* 0x000000007d7d7220 */ /* 0x080fe20000400000 */
[-C--:B------:R-:W-:Y:S01]  /*4cf80*/  FMUL R124, R124, R0.reuse ;  /* 0x000000007c7c7220 */ /* 0x080fe20000400000 */
[-C--:B------:R-:W-:Y:S01]  /*4cf90*/  FMUL R123, R123, R0.reuse ;  /* 0x000000007b7b7220 */ /* 0x080fe20000400000 */
[----:B------:R-:W-:Y:S01]  /*4cfa0*/  STL [R1+0x920], R151 ;  /* 0x0009209701007387 */ /* 0x000fe20000100800 */
[----:B------:R3:W4:Y:S01]  /*4cfb0*/  MUFU.EX2 R137, R5 ;  /* 0x0000000500897308 */ /* 0x0007220000000800 */
[----:B------:R-:W-:Y:S01]  /*4cfc0*/  FMUL R122, R122, R0 ;  /* 0x000000007a7a7220 */ /* 0x000fe20000400000 */
[----:B------:R-:W-:Y:S01]  /*4cfd0*/  FMUL R161, R161, R2 ;  /* 0x00000002a1a17220 */ /* 0x000fe20000400000 */
[----:B------:R-:W-:Y:S01]  /*4cfe0*/  STL [R1+0x91c], R154 ;  /* 0x00091c9a01007387 */ /* 0x000fe20000100800 */
[-C--:B------:R-:W-:Y:S01]  /*4cff0*/  FMUL R121, R121, R0.reuse ;  /* 0x0000000079797220 */ /* 0x080fe20000400000 */
[-C--:B------:R-:W-:Y:S01]  /*4d000*/  FMUL R120, R120, R0.reuse ;  /* 0x0000000078787220 */ /* 0x080fe20000400000 */
[----:B------:R-:W-:Y:S01]  /*4d010*/  @!P2 FMUL R4, R4, 0.5 ;  /* 0x3f0000000404a820 */ /* 0x000fe20000400000 */
[----:B------:R-:W-:Y:S01]  /*4d020*/  STL [R1+0x918], R152 ;  /* 0x0009189801007387 */ /* 0x000fe20000100800 */
[-C--:B------:R-:W-:Y:S01]  /*4d030*/  FMUL R119, R119, R0.reuse ;  /* 0x0000000077777220 */ /* 0x080fe20000400000 */
[-C--:B------:R-:W-:Y:S01]  /*4d040*/  FMUL R118, R118, R0.reuse ;  /* 0x0000000076767220 */ /* 0x080fe20000400000 */
[-C--:B------:R-:W-:Y:S01]  /*4d050*/  FMUL R117, R117, R0.reuse ;  /* 0x0000000075757220 */ /* 0x080fe20000400000 */
[----:B------:R-:W-:Y:S01]  /*4d060*/  STL [R1+0x914], R153 ;  /* 0x0009149901007387 */ /* 0x000fe20000100800 */
[----:B------:R-:W-:Y:S01]  /*4d070*/  FMUL R116, R116, R0 ;  /* 0x0000000074747220 */ /* 0x000fe20000400000 */
[-CC-:B-1----:R-:W-:Y:S01]  /*4d080*/  FFMA R8, R25, R141.reuse, -R6.reuse ;  /* 0x0000008d19087223 */ /* 0x182fe20000000806 */
[----:B------:R1:W4:Y:S01]  /*4d090*/  MUFU.EX2 R136, R4 ;  /* 0x0000000400887308 */ /* 0x0003220000000800 */
[----:B------:R-:W-:Y:S01]  /*4d0a0*/  STL [R1+0x8d8], R209 ;  /* 0x0008d8d101007387 */ /* 0x000fe20000100800 */
[----:B------:R-:W-:Y:S01]  /*4d0b0*/  FMUL R160, R160, R2 ;  /* 0x00000002a0a07220 */ /* 0x000fe20000400000 */
[-C--:B------:R-:W-:Y:S01]  /*4d0c0*/  FMUL R115, R115, R0.reuse ;  /* 0x0000000073737220 */ /* 0x080fe20000400000 */
[-CC-:B---3--:R-:W-:Y:S01]  /*4d0d0*/  FFMA R5, R28, R141.reuse, -R6.reuse ;  /* 0x0000008d1c057223 */ /* 0x188fe20000000806 */
[----:B------:R-:W-:Y:S01]  /*4d0e0*/  STL [R1+0x8d4], R210 ;  /* 0x0008d4d201007387 */ /* 0x000fe20000100800 */
[-C--:B------:R-:W-:Y:S01]  /*4d0f0*/  FMUL R114, R114, R0.reuse ;  /* 0x0000000072727220 */ /* 0x080fe20000400000 */
[-C--:B------:R-:W-:Y:S01]  /*4d100*/  FMUL R113, R113, R0.reuse ;  /* 0x0000000071717220 */ /* 0x080fe20000400000 */
[-C--:B------:R-:W-:Y:S01]  /*4d110*/  FMUL R112, R112, R0.reuse ;  /* 0x0000000070707220 */ /* 0x080fe20000400000 */
[----:B------:R-:W-:Y:S01]  /*4d120*/  STL [R1+0x8d0], R205 ;  /* 0x0008d0cd01007387 */ /* 0x000fe20000100800 */
[----:B-1----:R-:W-:Y:S01]  /*4d130*/  FFMA R4, R29, R141, -R6 ;  /* 0x0000008d1d047223 */ /* 0x002fe20000000806 */
[----:B------:R-:W-:Y:S01]  /*4d140*/  @!P6 FMUL R139, R139, R139 ;  /* 0x0000008b8b8be220 */ /* 0x000fe20000400000 */
[----:B------:R-:W-:Y:S01]  /*4d150*/  FMUL R111, R111, R0 ;  /* 0x000000006f6f7220 */ /* 0x000fe20000400000 */
[----:B------:R-:W-:Y:S01]  /*4d160*/  STL [R1+0x8cc], R252 ;  /* 0x0008ccfc01007387 */ /* 0x000fe20000100800 */
[----:B------:R-:W-:Y:S01]  /*4d170*/  FSETP.GEU.AND P4, PT, R9, -126, PT ;  /* 0xc2fc00000900780b */ /* 0x000fe20003f8e000 */
[----:B--2---:R-:W-:Y:S01]  /*4d180*/  @!P5 FMUL R138, R138, R138 ;  /* 0x0000008a8a8ad220 */ /* 0x004fe20000400000 */
[----:B------:R-:W-:Y:S01]  /*4d190*/  FMUL R166, R166, R2 ;  /* 0x00000002a6a67220 */ /* 0x000fe20000400000 */
[----:B------:R-:W-:Y:S01]  /*4d1a0*/  STL [R1+0x8c8], R251 ;  /* 0x0008c8fb01007387 */ /* 0x000fe20000100800 */
[----:B------:R-:W-:Y:S01]  /*4d1b0*/  FSETP.GEU.AND P6, PT, R8, -126, PT ;  /* 0xc2fc00000800780b */ /* 0x000fe20003fce000 */
[----:B----4-:R-:W-:Y:S01]  /*4d1c0*/  @!P3 FMUL R137, R137, R137 ;  /* 0x000000898989b220 */ /* 0x010fe20000400000 */
[-C--:B------:R-:W-:Y:S01]  /*4d1d0*/  FMUL R110, R110, R0.reuse ;  /* 0x000000006e6e7220 */ /* 0x080fe20000400000 */
[----:B------:R-:W-:Y:S01]  /*4d1e0*/  STL [R1+0x8c4], R250 ;  /* 0x0008c4fa01007387 */ /* 0x000fe20000100800 */
[----:B------:R-:W-:Y:S01]  /*4d1f0*/  FSETP.GEU.AND P5, PT, R5, -126, PT ;  /* 0xc2fc00000500780b */ /* 0x000fe20003fae000 */
        /* <DEDUP_REMOVED lines=19> */
[----:B------:R-:W-:Y:S01]  /*4d330*/  @!P4 FMUL R9, R9, 0.5 ;  /* 0x3f0000000909c820 */ /* 0x000fe20000400000 */
[----:B------:R-:W-:Y:S01]  /*4d340*/  @!P6 FMUL R8, R8, 0.5 ;  /* 0x3f0000000808e820 */ /* 0x000fe20000400000 */
[----:B------:R-:W-:Y:S01]  /*4d350*/  FMUL R174, R174, R2 ;  /* 0x00000002aeae7220 */ /* 0x000fe20000400000 */
[----:B------:R-:W-:Y:S01]  /*4d360*/  STL [R1+0x8ac], R244 ;  /* 0x0008acf401007387 */ /* 0x000fe20000100800 */
[-C--:B------:R-:W-:Y:S01]  /*4d370*/  FMUL R97, R97, R0.reuse ;  /* 0x0000000061617220 */ /* 0x080fe20000400000 */
[----:B------:R-:W-:Y:S01]  /*4d380*/  @!P5 FMUL R5, R5, 0.5 ;  /* 0x3f0000000505d820 */ /* 0x000fe20000400000 */
[----:B------:R-:W-:Y:S01]  /*4d390*/  @!P3 FMUL R4, R4, 0.5 ;  /* 0x3f0000000404b820 */ /* 0x000fe20000400000 */
[----:B------:R-:W-:Y:S01]  /*4d3a0*/  STL [R1+0x8a8], R243 ;  /* 0x0008a8f301007387 */ /* 0x000fe20000100800 */
[-C--:B------:R-:W-:Y:S01]  /*4d3b0*/  FMUL R96, R96, R0.reuse ;  /* 0x0000000060607220 */ /* 0x080fe20000400000 */
[-C--:B------:R-:W-:Y:S01]  /*4d3c0*/  FMUL R95, R95, R0.reuse ;  /* 0x000000005f5f7220 */ /* 0x080fe20000400000 */
[-C--:B------:R-:W-:Y:S01]  /*4d3d0*/  FMUL R94, R94, R0.reuse ;  /* 0x000000005e5e7220 */ /* 0x080fe20000400000 */
[----:B------:R-:W-:Y:S01]  /*4d3e0*/  STL [R1+0x8a4], R242 ;  /* 0x0008a4f201007387 */ /* 0x000fe20000100800 */
[----:B------:R-:W1:Y:S01]  /*4d3f0*/  MUFU.EX2 R135, R9 ;  /* 0x0000000900877308 */ /* 0x000e620000000800 */
[-C--:B------:R-:W-:Y:S01]  /*4d400*/  FMUL R93, R93, R0.reuse ;  /* 0x000000005d5d7220 */ /* 0x080fe20000400000 */
[----:B------:R-:W-:Y:S01]  /*4d410*/  FMUL R92, R92, R0 ;  /* 0x000000005c5c7220 */ /* 0x000fe20000400000 */
[----:B------:R-:W-:Y:S01]  /*4d420*/  STL [R1+0x8a0], R241 ;  /* 0x0008a0f101007387 */ /* 0x000fe20000100800 */
[----:B------:R-:W-:Y:S01]  /*4d430*/  FMUL R175, R175, R2 ;  /* 0x00000002afaf7220 */ /* 0x000fe20000400000 */
[-C--:B------:R-:W-:Y:S01]  /*4d440*/  FMUL R91, R91, R0.reuse ;  /* 0x000000005b5b7220 */ /* 0x080fe20000400000 */
[-C--:B------:R-:W-:Y:S01]  /*4d450*/  FMUL R90, R90, R0.reuse ;  /* 0x000000005a5a7220 */ /* 0x080fe20000400000 */
[----:B------:R-:W-:Y:S01]  /*4d460*/  STL [R1+0x89c], R240 ;  /* 0x00089cf001007387 */ /* 0x000fe20000100800 */
[----:B------:R-:W2:Y:S01]  /*4d470*/  MUFU.EX2 R134, R8 ;  /* 0x0000000800867308 */ /* 0x000ea20000000800 */
[-C--:B------:R-:W-:Y:S01]  /*4d480*/  FMUL R89, R89, R0.reuse ;  /* 0x0000000059597220 */ /* 0x080fe20000400000 */
[-C--:B------:R-:W-:Y:S01]  /*4d490*/  FMUL R88, R88, R0.reuse ;  /* 0x0000000058587220 */ /* 0x080fe20000400000 */
[----:B------:R-:W-:Y:S01]  /*4d4a0*/  STL [R1+0x898], R239 ;  /* 0x000898ef01007387 */ /* 0x000fe20000100800 */
[-C--:B------:R-:W-:Y:S01]  /*4d4b0*/  FMUL R87, R87, R0.reuse ;  /* 0x0000000057577220 */ /* 0x080fe20000400000 */
[-C--:B------:R-:W-:Y:S01]  /*4d4c0*/  FMUL R86, R86, R0.reuse ;  /* 0x0000000056567220 */ /* 0x080fe20000400000 */
[-C--:B------:R-:W-:Y:S01]  /*4d4d0*/  FMUL R85, R85, R0.reuse ;  /* 0x0000000055557220 */ /* 0x080fe20000400000 */
[----:B------:R-:W-:Y:S01]  /*4d4e0*/  STL [R1+0x894], R238 ;  /* 0x000894ee01007387 */ /* 0x000fe20000100800 */
[----:B------:R-:W3:Y:S01]  /*4d4f0*/  MUFU.EX2 R133, R5 ;  /* 0x0000000500857308 */ /* 0x000ee20000000800 */
[----:B------:R-:W-:Y:S01]  /*4d500*/  FMUL R84, R84, R0 ;  /* 0x0000000054547220 */ /* 0x000fe20000400000 */
[----:B------:R-:W-:Y:S01]  /*4d510*/  FMUL R172, R172, R2 ;  /* 0x00000002acac7220 */ /* 0x000fe20000400000 */
[----:B------:R-:W-:Y:S01]  /*4d520*/  STL [R1+0x890], R237 ;  /* 0x000890ed01007387 */ /* 0x000fe20000100800 */
[-C--:B------:R-:W-:Y:S01]  /*4d530*/  FMUL R83, R83, R0.reuse ;  /* 0x0000000053537220 */ /* 0x080fe20000400000 */
[----:B------:R-:W-:Y:S01]  /*4d540*/  FMUL R24, R24, R0 ;  /* 0x0000000018187220 */ /* 0x000fe20000400000 */
[----:B------:R-:W-:Y:S01]  /*4d550*/  @!P2 FMUL R136, R136, R136 ;  /* 0x000000888888a220 */ /* 0x000fe20000400000 */
[----:B------:R-:W-:Y:S01]  /*4d560*/  STL [R1+0x88c], R236 ;  /* 0x00088cec01007387 */ /* 0x000fe20000100800 */
[----:B------:R-:W4:Y:S01]  /*4d570*/  MUFU.EX2 R132, R4 ;  /* 0x0000000400847308 */ /* 0x000f220000000800 */
[----:B-1----:R-:W-:Y:S01]  /*4d580*/  @!P4 FMUL R135, R135, R135 ;  /* 0x000000878787c220 */ /* 0x002fe20000400000 */
[----:B--2---:R-:W-:Y:S01]  /*4d590*/  @!P6 FMUL R134, R134, R134 ;  /* 0x000000868686e220 */ /* 0x004fe20000400000 */
[----:B------:R-:W-:Y:S01]  /*4d5a0*/  STL [R1+0x888], R235 ;  /* 0x000888eb01007387 */ /* 0x000fe20000100800 */
[----:B------:R-:W-:-:S02]  /*4d5b0*/  F2FP.BF16.F32.PACK_AB R27, R136, R137 ;  /* 0x00000089881b723e */ /* 0x000fc400000010ff */
[----:B------:R-:W-:Y:S01]  /*4d5c0*/  F2FP.BF16.F32.PACK_AB R25, R138, R139 ;  /* 0x0000008b8a19723e */ /* 0x000fe200000010ff */
[----:B------:R-:W-:Y:S01]  /*4d5d0*/  STL [R1+0x884], R234 ;  /* 0x000884ea01007387 */ /* 0x000fe20000100800 */
[-C--:B------:R-:W-:Y:S01]  /*4d5e0*/  FMUL R173, R173, R2.reuse ;  /* 0x00000002adad7220 */ /* 0x080fe20000400000 */
[----:B---3--:R-:W-:Y:S01]  /*4d5f0*/  @!P5 FMUL R133, R133, R133 ;  /* 0x000000858585d220 */ /* 0x008fe20000400000 */
[----:B------:R-:W-:Y:S01]  /*4d600*/  FMUL R170, R170, R2 ;  /* 0x00000002aaaa7220 */ /* 0x000fe20000400000 */
[----:B------:R-:W-:Y:S01]  /*4d610*/  STL [R1+0x880], R233 ;  /* 0x000880e901007387 */ /* 0x000fe20000100800 */
[----:B----4-:R-:W-:Y:S01]  /*4d620*/  @!P3 FMUL R132, R132, R132 ;  /* 0x000000848484b220 */ /* 0x010fe20000400000 */
[----:B------:R-:W-:Y:S02]  /*4d630*/  FMUL R171, R171, R2 ;  /* 0x00000002abab7220 */ /* 0x000fe40000400000 */
[----:B------:R-:W-:Y:S02]  /*4d640*/  STL [R1+0x87c], R232 ;  /* 0x00087ce801007387 */ /* 0x000fe40000100800 */
[----:B------:R-:W-:Y:S01]  /*4d650*/  F2FP.BF16.F32.PACK_AB R26, R132, R133 ;  /* 0x00000085841a723e */ /* 0x000fe200000010ff */
[----:B------:R-:W-:Y:S01]  /*4d660*/  IMAD.MOV.U32 R5, RZ, RZ, 0x40000040 ;  /* 0x40000040ff057424 */ /* 0x000fe200078e00ff */
[----:B------:R-:W-:Y:S01]  /*4d670*/  LEA R4, R204, R216, 0xe ;  /* 0x000000d8cc047211 */ /* 0x000fe200078e70ff */
        /* <DEDUP_REMOVED lines=157> */
[----:B------:R-:W-:Y:S01]  /*4e050*/  STL.64 [R1+0x2fb8], R138 ;  /* 0x002fb88a01007387 */ /* 0x000fe20000100a00 */
[----:B-1----:R-:W-:-:S03]  /*4e060*/  F2FP.BF16.F32.PACK_AB R24, R134, R135 ;  /* 0x000000878618723e */ /* 0x002fc600000010ff */
        /* <DEDUP_REMOVED lines=67> */
[----:B------:R-:W-:-:S02]  /*4e4a0*/  R2UR UR6, R4 ;  /* 0x00000000040672ca */ /* 0x000fc400000e0000 */
[----:B------:R-:W-:Y:S01]  /*4e4b0*/  R2UR UR7, R5 ;  /* 0x00000000050772ca */ /* 0x000fe200000e0000 */
[----:B--2---:R-:W-:-:S12]  /*4e4c0*/  WARPGROUP.ARRIVE ;  /* 0x00000000000079c5 */ /* 0x004fd80000000000 */
[----:B------:R-:W-:Y:S03]  /*4e4d0*/  HGMMA.64x256x16.F32.BF16 R52, R24, gdesc[UR4].tnspB, R52, gsb0 ;  /* 0x43e0000418347df0 */ /* 0x000fe60008001834 */
[----:B------:R-:W-:Y:S02]  /*4e4e0*/  WARPGROUP.DEPBAR.LE gsb0, 0x0 ;  /* 0x00008000000079c5 */ /* 0x000fe40000010000 */
[----:B------:R-:W-:Y:S01]  /*4e4f0*/  STL [R1+0x200], R52 ;  /* 0x0002003401007387 */ /* 0x000fe20000100800 */
[----:B------:R-:W-:Y:S01]  /*4e500*/  IMAD.MOV.U32 R8, RZ, RZ, R54 ;  /* 0x000000ffff087224 */ /* 0x000fe200078e0036 */
[----:B------:R-:W-:Y:S02]  /*4e510*/  MOV R9, 0x40000040 ;  /* 0x4000004000097802 */ /* 0x000fe40000000f00 */
        /* <DEDUP_REMOVED lines=38> */
[----:B------:R-:W-:Y:S01]  /*4e780*/  STL.64 [R1+0x338], R130 ;  /* 0x0003388201007387 */ /* 0x000fe20000100a00 */
[----:B-1----:R-:W-:-:S03]  /*4e790*/  MOV R125, R53 ;  /* 0x00000035007d7202 */ /* 0x002fc60000000f00 */
        /* <DEDUP_REMOVED lines=24> */
[----:B-1----:R-:W4:Y:S04]  /*4e920*/  LDL.LU R155, [R1+0x2fc0] ;  /* 0x002fc000019b7983 */ /* 0x002f280000300800 */
        /* <DEDUP_REMOVED lines=33> */
[----:B--2---:R-:W2:Y:S04]  /*4eb40*/  LDL.LU R176, [R1+0x2d0] ;  /* 0x0002d00001b07983 */ /* 0x004ea80000300800 */
[----:B------:R-:W2:Y:S04]  /*4eb50*/  LDL.LU R177, [R1+0x2d4] ;  /* 0x0002d40001b17983 */ /* 0x000ea80000300800 */
[----:B---3--:R-:W3:Y:S04]  /*4eb60*/  LDL.LU R178, [R1+0x2d8] ;  /* 0x0002d80001b27983 */ /* 0x008ee80000300800 */
[----:B------:R-:W3:Y:S04]  /*4eb70*/  LDL.LU R179, [R1+0x2dc] ;  /* 0x0002dc0001b37983 */ /* 0x000ee80000300800 */
[----:B------:R-:W2:Y:S04]  /*4eb80*/  LDL.LU R180, [R1+0x2e0] ;  /* 0x0002e00001b47983 */ /* 0x000ea80000300800 */
[----:B------:R-:W2:Y:S04]  /*4eb90*/  LDL.LU R181, [R1+0x2e4] ;  /* 0x0002e40001b57983 */ /* 0x000ea80000300800 */
[----:B------:R-:W3:Y:S04]  /*4eba0*/  LDL.LU R182, [R1+0x2e8] ;  /* 0x0002e80001b67983 */ /* 0x000ee80000300800 */
        /* <DEDUP_REMOVED lines=50> */
[----:B------:R-:W3:Y:S04]  /*4eed0*/  LDL.LU R36, [R1+0x3b4] ;  /* 0x0003b40001247983 */ /* 0x000ee80000300800 */
        /* <DEDUP_REMOVED lines=26> */
[----:B----4-:R-:W-:Y:S04]  /*4f080*/  STL [R1+0x2e34], R245 ;  /* 0x002e34f501007387 */ /* 0x010fe80000100800 */
        /* <DEDUP_REMOVED lines=111> */
[----:B------:R-:W-:-:S03]  /*4f780*/  R2UR UR7, R9 ;  /* 0x00000000090772ca */ /* 0x000fc600000e0000 */
        /* <DEDUP_REMOVED lines=138> */
[-C--:B------:R-:W-:Y:S01]  /*50030*/  FMUL R250, R250, R0.reuse ;  /* 0x00000000fafa7220 */ /* 0x080fe20000400000 */
[----:B------:R-:W-:Y:S01]  /*50040*/  FMUL R251, R251, R0 ;  /* 0x00000000fbfb7220 */ /* 0x000fe20000400000 */
[----:B------:R-:W-:Y:S01]  /*50050*/  MOV R0, R8 ;  /* 0x0000000800007202 */ /* 0x000fe20000000f00 */
[----:B------:R-:W-:-:S04]  /*50060*/  VIADD R8, R4, 0x2000 ;  /* 0x0000200004087836 */ /* 0x000fc80000000000 */
[----:B------:R-:W-:Y:S01]  /*50070*/  WARPGROUP.ARRIVE ;  /* 0x00000000000079c5 */ /* 0x000fe20000000000 */
[----:B------:R-:W-:-:S13]  /*50080*/  R2UR UR6, R8 ;  /* 0x00000000080672ca */ /* 0x000fda00000e0000 */
[----:B------:R-:W-:Y:S03]  /*50090*/  HGMMA.64x256x16.F32.BF16 R124, R24, gdesc[UR4].tnspB, R124, gsb0 ;  /* 0x43e00004187c7df0 */ /* 0x000fe6000800187c */
[----:B------:R-:W-:Y:S02]  /*500a0*/  WARPGROUP.DEPBAR.LE gsb0, 0x0 ;  /* 0x00008000000079c5 */ /* 0x000fe40000010000 */
[----:B------:R-:W-:Y:S01]  /*500b0*/  STL [R1+0x134], R201 ;  /* 0x000134c901007387 */ /* 0x000fe20000100800 */
        /* <DEDUP_REMOVED lines=87> */
[----:B------:R1:W-:Y:S01]  /*50630*/  STL.64 [R1+0x1e0], R244 ;  /* 0x0001e0f401007387 */ /* 0x0003e20000100a00 */
[----:B------:R-:W-:Y:S01]  /*50640*/  MOV R95, R171 ;  /* 0x000000ab005f7202 */ /* 0x000fe20000000f00 */
[----:B------:R-:W-:Y:S01]  /*50650*/  IMAD.MOV.U32 R96, RZ, RZ, R172 ;  /* 0x000000ffff607224 */ /* 0x000fe200078e00ac */
[----:B------:R-:W-:Y:S01]  /*50660*/  MOV R97, R173 ;  /* 0x000000ad00617202 */ /* 0x000fe20000000f00 */
[----:B------:R2:W-:Y:S01]  /*50670*/  STL.64 [R1+0x1e8], R246 ;  /* 0x0001e8f601007387 */ /* 0x0005e20000100a00 */
[----:B------:R-:W-:Y:S01]  /*50680*/  IMAD.MOV.U32 R98, RZ, RZ, R174 ;  /* 0x000000ffff627224 */ /* 0x000fe200078e00ae */
[----:B------:R-:W-:Y:S01]  /*50690*/  MOV R99, R175 ;  /* 0x000000af00637202 */ /* 0x000fe20000000f00 */
[----:B------:R-:W-:Y:S01]  /*506a0*/  IMAD.MOV.U32 R54, RZ, RZ, R130 ;  /* 0x000000ffff367224 */ /* 0x000fe200078e0082 */
[----:B------:R3:W-:Y:S01]  /*506b0*/  STL.64 [R1+0x1f0], R248 ;  /* 0x0001f0f801007387 */ /* 0x0007e20000100a00 */
[----:B------:R-:W-:Y:S01]  /*506c0*/  MOV R65, R141 ;  /* 0x0000008d00417202 */ /* 0x000fe20000000f00 */
[----:B------:R-:W-:Y:S01]  /*506d0*/  IMAD.MOV.U32 R52, RZ, RZ, R128 ;  /* 0x000000ffff347224 */ /* 0x000fe200078e0080 */
[----:B------:R-:W4:Y:S01]  /*506e0*/  LDC R141, c[0x0][0x604] ;  /* 0x00018100ff8d7b82 */ /* 0x000f220000000800 */
[----:B------:R3:W-:Y:S01]  /*506f0*/  STL.64 [R1+0x1f8], R250 ;  /* 0x0001f8fa01007387 */ /* 0x0007e20000100a00 */
[----:B-1----:R-:W-:Y:S01]  /*50700*/  IMAD.MOV.U32 R245, RZ, RZ, R200 ;  /* 0x000000fffff57224 */ /* 0x002fe200078e00c8 */
[----:B------:R-:W-:Y:S01]  /*50710*/  MOV R55, R131 ;  /* 0x0000008300377202 */ /* 0x000fe20000000f00 */
[----:B------:R-:W-:Y:S01]  /*50720*/  IMAD.MOV.U32 R50, RZ, RZ, R126 ;  /* 0x000000ffff327224 */ /* 0x000fe200078e007e */
[----:B------:R-:W4:Y:S01]  /*50730*/  LDL.LU R244, [R1+0x2f78] ;  /* 0x002f780001f47983 */ /* 0x000f220000300800 */
[----:B------:R-:W-:-:S02]  /*50740*/  MOV R53, R129 ;  /* 0x0000008100357202 */ /* 0x000fc40000000f00 */
[----:B------:R-:W-:Y:S01]  /*50750*/  MOV R51, R127 ;  /* 0x0000007f00337202 */ /* 0x000fe20000000f00 */
        /* <DEDUP_REMOVED lines=40> */
[----:B--2---:R-:W2:Y:S04]  /*509e0*/  LDL.LU R246, [R1+0x134] ;  /* 0x0001340001f67983 */ /* 0x004ea80000300800 */
[----:B------:R-:W2:Y:S04]  /*509f0*/  LDL.LU R247, [R1+0x138] ;  /* 0x0001380001f77983 */ /* 0x000ea80000300800 */
[----:B---3--:R-:W3:Y:S04]  /*50a00*/  LDL.LU R248, [R1+0x13c] ;  /* 0x00013c0001f87983 */ /* 0x008ee80000300800 */
[----:B------:R-:W2:Y:S04]  /*50a10*/  LDL.LU R249, [R1+0x140] ;  /* 0x0001400001f97983 */ /* 0x000ea80000300800 */
[----:B------:R-:W3:Y:S04]  /*50a20*/  LDL.LU R250, [R1+0x144] ;  /* 0x0001440001fa7983 */ /* 0x000ee80000300800 */
        /* <DEDUP_REMOVED lines=44> */
[-CC-:B----4-:R-:W-:Y:S01]  /*50cf0*/  FFMA R9, R32, R141.reuse, -R6.reuse ;  /* 0x0000008d20097223 */ /* 0x190fe20000000806 */
[-C--:B------:R-:W-:Y:S01]  /*50d00*/  FFMA R8, R33, R141.reuse, -R6 ;  /* 0x0000008d21087223 */ /* 0x080fe20000000806 */
[----:B------:R-:W-:-:S03]  /*50d10*/  FFMA R5, R34, R141, -R3 ;  /* 0x0000008d22057223 */ /* 0x000fc60000000803 */
[----:B------:R-:W-:Y:S02]  /*50d20*/  FSETP.GEU.AND P3, PT, R9, -126, PT ;  /* 0xc2fc00000900780b */ /* 0x000fe40003f6e000 */
[----:B------:R-:W-:Y:S02]  /*50d30*/  FSETP.GEU.AND P6, PT, R8, -126, PT ;  /* 0xc2fc00000800780b */ /* 0x000fe40003fce000 */
[----:B------:R-:W-:-:S09]  /*50d40*/  FSETP.GEU.AND P5, PT, R5, -126, PT ;  /* 0xc2fc00000500780b */ /* 0x000fd20003fae000 */
[----:B------:R-:W-:Y:S02]  /*50d50*/  @!P3 FMUL R9, R9, 0.5 ;  /* 0x3f0000000909b820 */ /* 0x000fe40000400000 */
[----:B------:R-:W-:Y:S02]  /*50d60*/  @!P6 FMUL R8, R8, 0.5 ;  /* 0x3f0000000808e820 */ /* 0x000fe40000400000 */
[----:B------:R-:W-:Y:S01]  /*50d70*/  @!P5 FMUL R5, R5, 0.5 ;  /* 0x3f0000000505d820 */ /* 0x000fe20000400000 */
[----:B------:R1:W4:Y:S08]  /*50d80*/  MUFU.EX2 R131, R9 ;  /* 0x0000000900837308 */ /* 0x0003300000000800 */
[----:B------:R1:W4:Y:S08]  /*50d90*/  MUFU.EX2 R130, R8 ;  /* 0x0000000800827308 */ /* 0x0003300000000800 */
[----:B------:R4:W4:Y:S01]  /*50da0*/  MUFU.EX2 R129, R5 ;  /* 0x0000000500817308 */ /* 0x0009220000000800 */
[-CC-:B------:R-:W-:Y:S01]  /*50db0*/  FFMA R10, R10, R141.reuse, -R3.reuse ;  /* 0x0000008d0a0a7223 */ /* 0x180fe20000000803 */
[-CC-:B------:R-:W-:Y:S01]  /*50dc0*/  FFMA R11, R11, R141.reuse, -R6.reuse ;  /* 0x0000008d0b0b7223 */ /* 0x180fe20000000806 */
[-C--:B-1----:R-:W-:Y:S01]  /*50dd0*/  FFMA R9, R37, R141.reuse, -R6 ;  /* 0x0000008d25097223 */ /* 0x082fe20000000806 */
[--C-:B------:R-:W-:Y:S01]  /*50de0*/  FFMA R8, R38, R141, -R3.reuse ;  /* 0x0000008d26087223 */ /* 0x100fe20000000803 */
[----:B----4-:R-:W-:Y:S01]  /*50df0*/  @!P3 FMUL R131, R131, R131 ;  /* 0x000000838383b220 */ /* 0x010fe20000400000 */
[----:B------:R-:W-:Y:S01]  /*50e00*/  FSETP.GEU.AND P2, PT, R10, -126, PT ;  /* 0xc2fc00000a00780b */ /* 0x000fe20003f4e000 */
[----:B------:R-:W-:Y:S01]  /*50e10*/  FFMA R5, R39, R141, -R3 ;  /* 0x0000008d27057223 */ /* 0x000fe20000000803 */
[----:B------:R-:W-:Y:S01]  /*50e20*/  FSETP.GEU.AND P4, PT, R11, -126, PT ;  /* 0xc2fc00000b00780b */ /* 0x000fe20003f8e000 */
[----:B------:R-:W-:Y:S01]  /*50e30*/  @!P6 FMUL R130, R130, R130 ;  /* 0x000000828282e220 */ /* 0x000fe20000400000 */
[----:B------:R-:W-:-:S02]  /*50e40*/  FSETP.GEU.AND P3, PT, R9, -126, PT ;  /* 0xc2fc00000900780b */ /* 0x000fc40003f6e000 */
[----:B------:R-:W-:Y:S01]  /*50e50*/  FSETP.GEU.AND P6, PT, R8, -126, PT ;  /* 0xc2fc00000800780b */ /* 0x000fe20003fce000 */
[----:B------:R-:W-:Y:S01]  /*50e60*/  @!P5 FMUL R129, R129, R129 ;  /* 0x000000818181d220 */ /* 0x000fe20000400000 */
[----:B------:R-:W-:-:S05]  /*50e70*/  FSETP.GEU.AND P5, PT, R5, -126, PT ;  /* 0xc2fc00000500780b */ /* 0x000fca0003fae000 */
[----:B------:R-:W-:Y:S02]  /*50e80*/  @!P2 FMUL R10, R10, 0.5 ;  /* 0x3f0000000a0aa820 */ /* 0x000fe40000400000 */
[----:B------:R-:W-:Y:S02]  /*50e90*/  @!P4 FMUL R11, R11, 0.5 ;  /* 0x3f0000000b0bc820 */ /* 0x000fe40000400000 */
[----:B------:R-:W-:Y:S02]  /*50ea0*/  @!P3 FMUL R9, R9, 0.5 ;  /* 0x3f0000000909b820 */ /* 0x000fe40000400000 */
[----:B------:R-:W-:Y:S01]  /*50eb0*/  @!P6 FMUL R8, R8, 0.5 ;  /* 0x3f0000000808e820 */ /* 0x000fe20000400000 */
[----:B------:R-:W1:Y:S01]  /*50ec0*/  MUFU.EX2 R128, R10 ;  /* 0x0000000a00807308 */ /* 0x000e620000000800 */
[----:B------:R-:W-:-:S07]  /*50ed0*/  @!P5 FMUL R5, R5, 0.5 ;  /* 0x3f0000000505d820 */ /* 0x000fce0000400000 */
[----:B------:R-:W4:Y:S08]  /*50ee0*/  MUFU.EX2 R127, R11 ;  /* 0x0000000b007f7308 */ /* 0x000f300000000800 */
[----:B------:R-:W4:Y:S01]  /*50ef0*/  MUFU.EX2 R126, R9 ;  /* 0x00000009007e7308 */ /* 0x000f220000000800 */
[----:B------:R-:W-:Y:S01]  /*50f00*/  STL [R1+0x910], R130 ;  /* 0x0009108201007387 */ /* 0x000fe20000100800 */
[----:B-1----:R-:W-:-:S03]  /*50f10*/  @!P2 FMUL R128, R128, R128 ;  /* 0x000000808080a220 */ /* 0x002fc60000400000 */
[----:B------:R-:W-:Y:S01]  /*50f20*/  STL [R1+0x2bd4], R155 ;  /* 0x002bd49b01007387 */ /* 0x000fe20000100800 */
[----:B------:R-:W-:Y:S01]  /*50f30*/  MOV R32, R125 ;  /* 0x0000007d00207202 */ /* 0x000fe20000000f00 */
[----:B------:R-:W-:Y:S01]  /*50f40*/  IMAD.MOV.U32 R33, RZ, RZ, R124 ;  /* 0x000000ffff217224 */ /* 0x000fe200078e007c */
[----:B------:R-:W1:Y:S08]  /*50f50*/  MUFU.EX2 R125, R8 ;  /* 0x00000008007d7308 */ /* 0x000e700000000800 */
[----:B------:R-:W3:Y:S01]  /*50f60*/  MUFU.EX2 R124, R5 ;  /* 0x00000005007c7308 */ /* 0x000ee20000000800 */
[----:B------:R-:W-:Y:S01]  /*50f70*/  STL [R1+0x2bd0], R141 ;  /* 0x002bd08d01007387 */ /* 0x000fe20000100800 */
[----:B----4-:R-:W-:Y:S01]  /*50f80*/  @!P4 FMUL R127, R127, R127 ;  /* 0x0000007f7f7fc220 */ /* 0x010fe20000400000 */
[----:B------:R-:W-:-:S02]  /*50f90*/  @!P3 FMUL R126, R126, R126 ;  /* 0x0000007e7e7eb220 */ /* 0x000fc40000400000 */
[----:B------:R-:W-:Y:S04]  /*50fa0*/  STL.64 [R1+0x2bc8], R138 ;  /* 0x002bc88a01007387 */ /* 0x000fe80000100a00 */
[----:B------:R-:W-:Y:S01]  /*50fb0*/  STL.64 [R1+0x2bc0], R136 ;  /* 0x002bc08801007387 */ /* 0x000fe20000100a00 */
[----:B-1----:R-:W-:-:S03]  /*50fc0*/  @!P6 FMUL R125, R125, R125 ;  /* 0x0000007d7d7de220 */ /* 0x002fc60000400000 */
[----:B------:R-:W-:Y:S01]  /*50fd0*/  STL.64 [R1+0x2bb8], R134 ;  /* 0x002bb88601007387 */ /* 0x000fe20000100a00 */
[----:B---3--:R-:W-:-:S03]  /*50fe0*/  @!P5 FMUL R124, R124, R124 ;  /* 0x0000007c7c7cd220 */ /* 0x008fc60000400000 */
[----:B------:R-:W-:Y:S04]  /*50ff0*/  STL.64 [R1+0x2bb0], R132 ;  /* 0x002bb08401007387 */ /* 0x000fe80000100a00 */
[----:B------:R-:W-:Y:S01]  /*51000*/  STL [R1+0x2ba8], R131 ;  /* 0x002ba88301007387 */ /* 0x000fe20000100800 */
[----:B------:R-:W-:-:S03]  /*51010*/  F2FP.BF16.F32.PACK_AB R27, R124, R125 ;  /* 0x0000007d7c1b723e */ /* 0x000fc600000010ff */
[----:B------:R1:W-:Y:S01]  /*51020*/  STL.64 [R1+0x2ba0], R128 ;  /* 0x002ba08001007387 */ /* 0x0003e20000100a00 */
[----:B------:R-:W-:-:S03]  /*51030*/  F2FP.BF16.F32.PACK_AB R26, R126, R127 ;  /* 0x0000007f7e1a723e */ /* 0x000fc600000010ff */
[----:B------:R3:W-:Y:S01]  /*51040*/  STL.64 [R1+0x2b98], R126 ;  /* 0x002b987e01007387 */ /* 0x0007e20000100a00 */
[----:B------:R-:W-:-:S03]  /*51050*/  MOV R34, R25 ;  /* 0x0000001900227202 */ /* 0x000fc60000000f00 */
[----:B------:R4:W-:Y:S01]  /*51060*/  STL.64 [R1+0x2b90], R124 ;  /* 0x002b907c01007387 */ /* 0x0009e20000100a00 */
[----:B------:R-:W-:Y:S01]  /*51070*/  F2FP.BF16.F32.PACK_AB R25, R128, R129 ;  /* 0x000000818019723e */ /* 0x000fe200000010ff */
[----:B------:R-:W-:Y:S01]  /*51080*/  IMAD.MOV.U32 R37, RZ, RZ, R24 ;  /* 0x000000ffff257224 */ /* 0x000fe200078e0018 */
[----:B------:R-:W-:Y:S01]  /*51090*/  F2FP.BF16.F32.PACK_AB R24, R130, R131 ;  /* 0x000000838218723e */ /* 0x000fe200000010ff */
[----:B-1----:R-:W-:Y:S01]  /*510a0*/  IMAD.MOV.U32 R129, RZ, RZ, R250 ;  /* 0x000000ffff817224 */ /* 0x002fe200078e00fa */
[----:B--2---:R-:W-:Y:S02]  /*510b0*/  MOV R128, R249 ;  /* 0x000000f900807202 */ /* 0x004fe40000000f00 */
[----:B---3--:R-:W-:Y:S01]  /*510c0*/  MOV R126, R247 ;  /* 0x000000f7007e7202 */ /* 0x008fe20000000f00 */
[----:B------:R-:W-:Y:S01]  /*510d0*/  IMAD.MOV.U32 R127, RZ, RZ, R248 ;  /* 0x000000ffff7f7224 */ /* 0x000fe200078e00f8 */
[----:B----4-:R-:W-:Y:S01]  /*510e0*/  MOV R124, R245 ;  /* 0x000000f5007c7202 */ /* 0x010fe20000000f00 */
[----:B------:R-:W-:Y:S01]  /*510f0*/  IMAD.MOV.U32 R125, RZ, RZ, R246 ;  /* 0x000000ffff7d7224 */ /* 0x000fe200078e00f6 */
[----:B------:R-:W2:Y:S04]  /*51100*/  LDL.LU R245, [R1+0x2e34] ;  /* 0x002e340001f57983 */ /* 0x000ea80000300800 */
[----:B------:R-:W3:Y:S01]  /*51110*/  LDL.LU R246, [R1+0x2e30] ;  /* 0x002e300001f67983 */ /* 0x000ee20000300800 */
[----:B------:R-:W-:-:S03]  /*51120*/  MOV R130, R251 ;  /* 0x000000fb00827202 */ /* 0x000fc60000000f00 */
[----:B------:R-:W4:Y:S01]  /*51130*/  LDL.LU R247, [R1+0x2e2c] ;  /* 0x002e2c0001f77983 */ /* 0x000f220000300800 */
[----:B------:R-:W-:-:S03]  /*51140*/  IMAD.MOV.U32 R131, RZ, RZ, R252 ;  /* 0x000000ffff837224 */ /* 0x000fc600078e00fc */
[----:B------:R-:W2:Y:S01]  /*51150*/  LDL.LU R248, [R1+0x2e28] ;  /* 0x002e280001f87983 */ /* 0x000ea20000300800 */
[----:B------:R-:W-:-:S03]  /*51160*/  MOV R132, R41 ;  /* 0x0000002900847202 */ /* 0x000fc60000000f00 */
[----:B------:R-:W3:Y:S01]  /*51170*/  LDL.LU R249, [R1+0x2e24] ;  /* 0x002e240001f97983 */ /* 0x000ee20000300800 */
[----:B------:R-:W-:-:S03]  /*51180*/  IMAD.MOV.U32 R133, RZ, RZ, R40 ;  /* 0x000000ffff857224 */ /* 0x000fc600078e0028 */
[----:B------:R-:W4:Y:S01]  /*51190*/  LDL.LU R250, [R1+0x2e20] ;  /* 0x002e200001fa7983 */ /* 0x000f220000300800 */
[----:B------:R-:W-:-:S03]  /*511a0*/  MOV R134, R43 ;  /* 0x0000002b00867202 */ /* 0x000fc60000000f00 */
[----:B------:R-:W2:Y:S01]  /*511b0*/  LDL.LU R251, [R1+0x2e1c] ;  /* 0x002e1c0001fb7983 */ /* 0x000ea20000300800 */
[----:B------:R-:W-:-:S03]  /*511c0*/  IMAD.MOV.U32 R135, RZ, RZ, R42 ;  /* 0x000000ffff877224 */ /* 0x000fc600078e002a */
        /* <DEDUP_REMOVED lines=8> */
[----:B------:R-:W3:Y:S04]  /*51250*/  LDL.LU R42, [R1+0x2e08] ;  /* 0x002e0800012a7983 */ /* 0x000ee80000300800 */
[----:B------:R-:W3:Y:S04]  /*51260*/  LDL.LU R45, [R1+0x2e04] ;  /* 0x002e0400012d7983 */ /* 0x000ee80000300800 */
[----:B------:R-:W3:Y:S04]  /*51270*/  LDL.LU R44, [R1+0x2e00] ;  /* 0x002e0000012c7983 */ /* 0x000ee80000300800 */
[----:B------:R-:W3:Y:S04]  /*51280*/  LDL.LU R47, [R1+0x2dfc] ;  /* 0x002dfc00012f7983 */ /* 0x000ee80000300800 */
[----:B------:R-:W3:Y:S01]  /*51290*/  LDL.LU R46, [R1+0x2df8] ;  /* 0x002df800012e7983 */ /* 0x000ee20000300800 */
[----:B------:R-:W-:Y:S01]  /*512a0*/  IMAD.MOV.U32 R155, RZ, RZ, R34 ;  /* 0x000000ffff9b7224 */ /* 0x000fe200078e0022 */
[----:B------:R-:W-:-:S02]  /*512b0*/  MOV R141, R37 ;  /* 0x00000025008d7202 */ /* 0x000fc40000000f00 */
        /* <DEDUP_REMOVED lines=25> */
[----:B------:R3:W-:Y:S04]  /*51450*/  STL.64 [R1+0x2d08], R124 ;  /* 0x002d087c01007387 */ /* 0x0007e80000100a00 */
[----:B-1----:R-:W3:Y:S04]  /*51460*/  LDL.LU R128, [R1+0x210] ;  /* 0x0002100001807983 */ /* 0x002ee80000300800 */
        /* <DEDUP_REMOVED lines=18> */
[----:B------:R-:W3:Y:S01]  /*51590*/  LDL.LU R147, [R1+0x25c] ;  /* 0x00025c0001937983 */ /* 0x000ee20000300800 */
[----:B----4-:R-:W-:Y:S01]  /*515a0*/  IMAD.MOV.U32 R155, RZ, RZ, R41 ;  /* 0x000000ffff9b7224 */ /* 0x010fe200078e0029 */
[----:B--2---:R-:W-:Y:S01]  /*515b0*/  MOV R154, R40 ;  /* 0x00000028009a7202 */ /* 0x004fe20000000f00 */
[----:B---3--:R-:W-:Y:S01]  /*515c0*/  IMAD.MOV.U32 R153, RZ, RZ, R43 ;  /* 0x000000ffff997224 */ /* 0x008fe200078e002b */
[----:B------:R-:W-:Y:S01]  /*515d0*/  MOV R152, R42 ;  /* 0x0000002a00987202 */ /* 0x000fe20000000f00 */
[----:B------:R-:W-:Y:S01]  /*515e0*/  IMAD.MOV.U32 R151, RZ, RZ, R45 ;  /* 0x000000ffff977224 */ /* 0x000fe200078e002d */
[----:B------:R-:W-:Y:S01]  /*515f0*/  MOV R150, R44 ;  /* 0x0000002c00967202 */ /* 0x000fe20000000f00 */
[----:B------:R-:W-:Y:S01]  /*51600*/  IMAD.MOV.U32 R149, RZ, RZ, R47 ;  /* 0x000000ffff957224 */ /* 0x000fe200078e002f */
[----:B------:R-:W-:-:S02]  /*51610*/  MOV R148, R46 ;  /* 0x0000002e00947202 */ /* 0x000fc40000000f00 */
[----:B------:R-:W2:Y:S04]  /*51620*/  LDL.LU R46, [R1+0x2df4] ;  /* 0x002df400012e7983 */ /* 0x000ea80000300800 */
[----:B------:R-:W2:Y:S04]  /*51630*/  LDL.LU R47, [R1+0x2df0] ;  /* 0x002df000012f7983 */ /* 0x000ea80000300800 */
[----:B------:R-:W3:Y:S04]  /*51640*/  LDL.LU R44, [R1+0x2dec] ;  /* 0x002dec00012c7983 */ /* 0x000ee80000300800 */
[----:B------:R-:W3:Y:S04]  /*51650*/  LDL.LU R45, [R1+0x2de8] ;  /* 0x002de800012d7983 */ /* 0x000ee80000300800 */
[----:B------:R-:W4:Y:S04]  /*51660*/  LDL.LU R42, [R1+0x2de4] ;  /* 0x002de400012a7983 */ /* 0x000f280000300800 */
[----:B------:R-:W4:Y:S04]  /*51670*/  LDL.LU R43, [R1+0x2de0] ;  /* 0x002de000012b7983 */ /* 0x000f280000300800 */
[----:B------:R-:W4:Y:S04]  /*51680*/  LDL.LU R40, [R1+0x2ddc] ;  /* 0x002ddc0001287983 */ /* 0x000f280000300800 */
[----:B------:R-:W4:Y:S01]  /*51690*/  LDL.LU R41, [R1+0x2dd8] ;  /* 0x002dd80001297983 */ /* 0x000f220000300800 */
[----:B------:R-:W-:Y:S01]  /*516a0*/  VIADD R8, R4, 0x80 ;  /* 0x0000008004087836 */ /* 0x000fe20000000000 */
[----:B------:R-:W-:Y:S01]  /*516b0*/  MOV R9, 0x40000040 ;  /* 0x4000004000097802 */ /* 0x000fe20000000f00 */
        /* <DEDUP_REMOVED lines=43> */
[----:B------:R-:W-:Y:S02]  /*51970*/  MOV R249, R13 ;  /* 0x0000000d00f97202 */ /* 0x000fe40000000f00 */
        /* <DEDUP_REMOVED lines=12> */
[----:B------:R-:W-:-:S06]  /*51a40*/  WARPGROUP.ARRIVE ;  /* 0x00000000000079c5 */ /* 0x000fcc0000000000 */
        /* <DEDUP_REMOVED lines=29> */
[----:B---3--:R-:W-:Y:S04]  /*51c20*/  STL.64 [R1+0x2b80], R44 ;  /* 0x002b802c01007387 */ /* 0x008fe80000100a00 */
[----:B----4-:R-:W-:Y:S04]  /*51c30*/  STL.64 [R1+0x2b78], R42 ;  /* 0x002b782a01007387 */ /* 0x010fe80000100a00 */
        /* <DEDUP_REMOVED lines=131> */
[----:B------:R-:W-:-:S04]  /*52470*/  MOV R9, 0x40000040 ;  /* 0x4000004000097802 */ /* 0x000fc80000000f00 */
[----:B------:R-:W-:Y:S02]  /*52480*/  R2UR UR6, R8 ;  /* 0x00000000080672ca */ /* 0x000fe400000e0000 */
[----:B------:R-:W-:Y:S01]  /*52490*/  R2UR UR7, R9 ;  /* 0x00000000090772ca */ /* 0x000fe200000e0000 */
[----:B--2---:R-:W-:-:S12]  /*524a0*/  WARPGROUP.ARRIVE ;  /* 0x00000000000079c5 */ /* 0x004fd80000000000 */
        /* <DEDUP_REMOVED lines=67> */
[----:B------:R-:W3:Y:S04]  /*528e0*/  LDL.LU R141, [R1+0x2bd0] ;  /* 0x002bd000018d7983 */ /* 0x000ee80000300800 */
        /* <DEDUP_REMOVED lines=8> */
[----:B------:R-:W2:Y:S04]  /*52970*/  LDL.LU.64 R46, [R1+0x2b88] ;  /* 0x002b8800012e7983 */ /* 0x000ea80000300a00 */
[----:B------:R-:W4:Y:S04]  /*52980*/  LDL.LU.64 R44, [R1+0x2b80] ;  /* 0x002b8000012c7983 */ /* 0x000f280000300a00 */
[----:B------:R-:W3:Y:S04]  /*52990*/  LDL.LU.64 R42, [R1+0x2b78] ;  /* 0x002b7800012a7983 */ /* 0x000ee80000300a00 */
[----:B------:R-:W2:Y:S01]  /*529a0*/  LDL.LU.64 R40, [R1+0x2b70] ;  /* 0x002b700001287983 */ /* 0x000ea20000300a00 */
[-C--:B---3--:R-:W-:Y:S01]  /*529b0*/  FFMA R5, R42, R141.reuse, -R3 ;  /* 0x0000008d2a057223 */ /* 0x088fe20000000803 */
        /* <DEDUP_REMOVED lines=8> */
[----:B------:R1:W2:Y:S08]  /*52a40*/  MUFU.EX2 R123, R9 ;  /* 0x00000009007b7308 */ /* 0x0002b00000000800 */
[----:B------:R3:W2:Y:S08]  /*52a50*/  MUFU.EX2 R122, R8 ;  /* 0x00000008007a7308 */ /* 0x0006b00000000800 */
[----:B------:R2:W2:Y:S01]  /*52a60*/  MUFU.EX2 R121, R5 ;  /* 0x0000000500797308 */ /* 0x0004a20000000800 */
[-CC-:B------:R-:W-:Y:S01]  /*52a70*/  FFMA R10, R43, R141.reuse, -R3.reuse ;  /* 0x0000008d2b0a7223 */ /* 0x180fe20000000803 */
[-CC-:B----4-:R-:W-:Y:S01]  /*52a80*/  FFMA R11, R44, R141.reuse, -R6.reuse ;  /* 0x0000008d2c0b7223 */ /* 0x190fe20000000806 */
[-C--:B-1----:R-:W-:Y:S01]  /*52a90*/  FFMA R9, R45, R141.reuse, -R6 ;  /* 0x0000008d2d097223 */ /* 0x082fe20000000806 */
[--C-:B---3--:R-:W-:Y:S01]  /*52aa0*/  FFMA R8, R46, R141, -R3.reuse ;  /* 0x0000008d2e087223 */ /* 0x108fe20000000803 */
[----:B--2---:R-:W-:Y:S01]  /*52ab0*/  @!P3 FMUL R123, R123, R123 ;  /* 0x0000007b7b7bb220 */ /* 0x004fe20000400000 */
        /* <DEDUP_REMOVED lines=10> */
[----:B------:R-:W-:Y:S01]  /*52b60*/  @!P3 FMUL R9, R9, 0.5 ;  /* 0x3f0000000909b820 */ /* 0x000fe20000400000 */
[----:B------:R-:W1:Y:S01]  /*52b70*/  MUFU.EX2 R120, R10 ;  /* 0x0000000a00787308 */ /* 0x000e620000000800 */
[----:B------:R-:W-:Y:S02]  /*52b80*/  @!P6 FMUL R8, R8, 0.5 ;  /* 0x3f0000000808e820 */ /* 0x000fe40000400000 */
[----:B------:R-:W-:-:S05]  /*52b90*/  @!P5 FMUL R5, R5, 0.5 ;  /* 0x3f0000000505d820 */ /* 0x000fca0000400000 */
[----:B------:R-:W2:Y:S08]  /*52ba0*/  MUFU.EX2 R119, R11 ;  /* 0x0000000b00777308 */ /* 0x000eb00000000800 */
[----:B------:R-:W3:Y:S08]  /*52bb0*/  MUFU.EX2 R118, R9 ;  /* 0x0000000900767308 */ /* 0x000ef00000000800 */
[----:B------:R-:W4:Y:S08]  /*52bc0*/  MUFU.EX2 R117, R8 ;  /* 0x0000000800757308 */ /* 0x000f300000000800 */
[----:B------:R-:W4:Y:S01]  /*52bd0*/  MUFU.EX2 R116, R5 ;  /* 0x0000000500747308 */ /* 0x000f220000000800 */
[----:B-1----:R-:W-:Y:S01]  /*52be0*/  @!P2 FMUL R120, R120, R120 ;  /* 0x000000787878a220 */ /* 0x002fe20000400000 */
[----:B--2---:R-:W-:Y:S01]  /*52bf0*/  @!P4 FMUL R119, R119, R119 ;  /* 0x000000777777c220 */ /* 0x004fe20000400000 */
[----:B---3--:R-:W-:Y:S01]  /*52c00*/  @!P3 FMUL R118, R118, R118 ;  /* 0x000000767676b220 */ /* 0x008fe20000400000 */
[----:B------:R-:W-:Y:S04]  /*52c10*/  STL [R1+0x1dac], R123 ;  /* 0x001dac7b01007387 */ /* 0x000fe80000100800 */
[----:B------:R-:W-:Y:S01]  /*52c20*/  STL [R1+0x1da8], R122 ;  /* 0x001da87a01007387 */ /* 0x000fe20000100800 */
[----:B----4-:R-:W-:-:S03]  /*52c30*/  @!P6 FMUL R117, R117, R117 ;  /* 0x000000757575e220 */ /* 0x010fc60000400000 */
[----:B------:R-:W-:Y:S04]  /*52c40*/  STL [R1+0x1db4], R121 ;  /* 0x001db47901007387 */ /* 0x000fe80000100800 */
[----:B------:R-:W-:Y:S01]  /*52c50*/  STL [R1+0x1db0], R120 ;  /* 0x001db07801007387 */ /* 0x000fe20000100800 */
[----:B------:R-:W-:-:S03]  /*52c60*/  @!P5 FMUL R116, R116, R116 ;  /* 0x000000747474d220 */ /* 0x000fc60000400000 */
[----:B------:R-:W-:Y:S04]  /*52c70*/  STL [R1+0x1dbc], R119 ;  /* 0x001dbc7701007387 */ /* 0x000fe80000100800 */
[----:B------:R-:W-:Y:S04]  /*52c80*/  STL [R1+0x1db8], R118 ;  /* 0x001db87601007387 */ /* 0x000fe80000100800 */
[----:B------:R-:W-:Y:S04]  /*52c90*/  STL [R1+0x1dc4], R117 ;  /* 0x001dc47501007387 */ /* 0x000fe80000100800 */
[----:B------:R1:W-:Y:S04]  /*52ca0*/  STL [R1+0x1dc0], R116 ;  /* 0x001dc07401007387 */ /* 0x0003e80000100800 */
[----:B------:R-:W-:Y:S04]  /*52cb0*/  STL [R1+0x2b68], R155 ;  /* 0x002b689b01007387 */ /* 0x000fe80000100800 */
[----:B------:R-:W-:Y:S04]  /*52cc0*/  STL.64 [R1+0x2b60], R138 ;  /* 0x002b608a01007387 */ /* 0x000fe80000100a00 */
[----:B------:R-:W-:Y:S04]  /*52cd0*/  STL.64 [R1+0x2b58], R136 ;  /* 0x002b588801007387 */ /* 0x000fe80000100a00 */
[----:B------:R-:W-:Y:S04]  /*52ce0*/  STL.64 [R1+0x2b50], R134 ;  /* 0x002b508601007387 */ /* 0x000fe80000100a00 */
[----:B------:R-:W-:Y:S04]  /*52cf0*/  STL.64 [R1+0x2b48], R132 ;  /* 0x002b488401007387 */ /* 0x000fe80000100a00 */
[----:B------:R-:W-:Y:S04]  /*52d00*/  STL [R1+0x2b40], R131 ;  /* 0x002b408301007387 */ /* 0x000fe80000100800 */
[----:B------:R-:W-:Y:S01]  /*52d10*/  STL.64 [R1+0x2b38], R128 ;  /* 0x002b388001007387 */ /* 0x000fe20000100a00 */
[----:B------:R-:W-:-:S03]  /*52d20*/  F2FP.BF16.F32.PACK_AB R27, R116, R117 ;  /* 0x00000075741b723e */ /* 0x000fc600000010ff */
[----:B------:R-:W-:Y:S01]  /*52d30*/  STL.64 [R1+0x2b30], R126 ;  /* 0x002b307e01007387 */ /* 0x000fe20000100a00 */
[----:B------:R-:W-:-:S03]  /*52d40*/  F2FP.BF16.F32.PACK_AB R26, R118, R119 ;  /* 0x00000077761a723e */ /* 0x000fc600000010ff */
[----:B------:R2:W-:Y:S01]  /*52d50*/  STL.64 [R1+0x2b28], R124 ;  /* 0x002b287c01007387 */ /* 0x0005e20000100a00 */
[----:B------:R-:W-:-:S03]  /*52d60*/  F2FP.BF16.F32.PACK_AB R25, R120, R121 ;  /* 0x000000797819723e */ /* 0x000fc600000010ff */
[----:B------:R-:W3:Y:S01]  /*52d70*/  LDL.LU.64 R112, [R1+0x200] ;  /* 0x0002000001707983 */ /* 0x000ee20000300a00 */
[----:B------:R-:W-:-:S03]  /*52d80*/  F2FP.BF16.F32.PACK_AB R24, R122, R123 ;  /* 0x0000007b7a18723e */ /* 0x000fc600000010ff */
[----:B------:R-:W3:Y:S04]  /*52d90*/  LDL.LU.64 R114, [R1+0x208] ;  /* 0x0002080001727983 */ /* 0x000ee80000300a00 */
[----:B-1----:R-:W3:Y:S04]  /*52da0*/  LDL.LU.64 R116, [R1+0x210] ;  /* 0x0002100001747983 */ /* 0x002ee80000300a00 */
        /* <DEDUP_REMOVED lines=61> */
[----:B------:R-:W-:Y:S01]  /*53180*/  VIADD R8, R4, 0x100 ;  /* 0x0000010004087836 */ /* 0x000fe20000000000 */
[----:B------:R-:W-:-:S04]  /*53190*/  MOV R9, 0x40000040 ;  /* 0x4000004000097802 */ /* 0x000fc80000000f00 */
[----:B------:R-:W-:Y:S02]  /*531a0*/  R2UR UR6, R8 ;  /* 0x00000000080672ca */ /* 0x000fe400000e0000 */
        /* <DEDUP_REMOVED lines=18> */
[----:B------:R1:W-:Y:S04]  /*532d0*/  STL.64 [R1+0x268], R138 ;  /* 0x0002688a01007387 */ /* 0x0003e80000100a00 */
[----:B------:R-:W2:Y:S04]  /*532e0*/  LDL.LU R155, [R1+0x2b68] ;  /* 0x002b6800019b7983 */ /* 0x000ea80000300800 */
[----:B-1----:R-:W3:Y:S04]  /*532f0*/  LDL.LU.64 R138, [R1+0x2b60] ;  /* 0x002b6000018a7983 */ /* 0x002ee80000300a00 */
[----:B------:R-:W4:Y:S04]  /*53300*/  LDL.LU.64 R136, [R1+0x2b58] ;  /* 0x002b580001887983 */ /* 0x000f280000300a00 */
[----:B------:R-:W4:Y:S04]  /*53310*/  LDL.LU.64 R134, [R1+0x2b50] ;  /* 0x002b500001867983 */ /* 0x000f280000300a00 */
[----:B------:R-:W4:Y:S04]  /*53320*/  LDL.LU.64 R132, [R1+0x2b48] ;  /* 0x002b480001847983 */ /* 0x000f280000300a00 */
[----:B------:R-:W4:Y:S04]  /*53330*/  LDL.LU R131, [R1+0x2b40] ;  /* 0x002b400001837983 */ /* 0x000f280000300800 */
[----:B------:R-:W4:Y:S04]  /*53340*/  LDL.LU.64 R128, [R1+0x2b38] ;  /* 0x002b380001807983 */ /* 0x000f280000300a00 */
[----:B------:R-:W4:Y:S04]  /*53350*/  LDL.LU.64 R126, [R1+0x2b30] ;  /* 0x002b3000017e7983 */ /* 0x000f280000300a00 */
[----:B------:R-:W4:Y:S01]  /*53360*/  LDL.LU.64 R124, [R1+0x2b28] ;  /* 0x002b2800017c7983 */ /* 0x000f220000300a00 */
[----:B------:R-:W-:Y:S01]  /*53370*/  MOV R251, R149 ;  /* 0x0000009500fb7202 */ /* 0x000fe20000000f00 */
[----:B------:R-:W-:Y:S01]  /*53380*/  IMAD.MOV.U32 R250, RZ, RZ, R150 ;  /* 0x000000fffffa7224 */ /* 0x000fe200078e0096 */
[----:B------:R-:W-:Y:S01]  /*53390*/  MOV R249, R151 ;  /* 0x0000009700f97202 */ /* 0x000fe20000000f00 */
[----:B------:R-:W-:Y:S01]  /*533a0*/  IMAD.MOV.U32 R248, RZ, RZ, R152 ;  /* 0x000000fffff87224 */ /* 0x000fe200078e0098 */
[----:B------:R-:W-:Y:S01]  /*533b0*/  MOV R247, R153 ;  /* 0x0000009900f77202 */ /* 0x000fe20000000f00 */
[----:B------:R-:W-:-:S02]  /*533c0*/  IMAD.MOV.U32 R246, RZ, RZ, R154 ;  /* 0x000000fffff67224 */ /* 0x000fc400078e009a */
[----:B------:R-:W-:Y:S01]  /*533d0*/  IMAD.MOV.U32 R244, RZ, RZ, R156 ;  /* 0x000000fffff47224 */ /* 0x000fe200078e009c */
        /* <DEDUP_REMOVED lines=96> */
[----:B--2---:R-:W-:Y:S04]  /*539e0*/  STL [R1+0x2b00], R155 ;  /* 0x002b009b01007387 */ /* 0x004fe80000100800 */
[----:B---3--:R-:W-:Y:S04]  /*539f0*/  STL.64 [R1+0x2af8], R138 ;  /* 0x002af88a01007387 */ /* 0x008fe80000100a00 */
[----:B----4-:R-:W-:Y:S04]  /*53a00*/  STL.64 [R1+0x2af0], R136 ;  /* 0x002af08801007387 */ /* 0x010fe80000100a00 */
[----:B------:R-:W-:Y:S04]  /*53a10*/  STL.64 [R1+0x2ae8], R134 ;  /* 0x002ae88601007387 */ /* 0x000fe80000100a00 */
[----:B------:R-:W-:Y:S04]  /*53a20*/  STL.64 [R1+0x2ae0], R132 ;  /* 0x002ae08401007387 */ /* 0x000fe80000100a00 */
[----:B------:R-:W-:Y:S04]  /*53a30*/  STL [R1+0x2ad8], R131 ;  /* 0x002ad88301007387 */ /* 0x000fe80000100800 */
        /* <DEDUP_REMOVED lines=130> */
[----:B------:R-:W-:Y:S01]  /*54260*/  IMAD.MOV.U32 R122, RZ, RZ, R130 ;  /* 0x000000ffff7a7224 */ /* 0x000fe200078e0082 */
[----:B------:R-:W-:Y:S01]  /*54270*/  MOV R112, R139 ;  /* 0x0000008b00707202 */ /* 0x000fe20000000f00 */
[----:B------:R-:W-:Y:S01]  /*54280*/  IMAD.MOV.U32 R130, RZ, RZ, R138 ;  /* 0x000000ffff827224 */ /* 0x000fe200078e008a */
[----:B------:R-:W-:Y:S01]  /*54290*/  MOV R10, R137 ;  /* 0x00000089000a7202 */ /* 0x000fe20000000f00 */
[----:B-1----:R-:W2:Y:S04]  /*542a0*/  LDL.LU.64 R250, [R1+0x2b20] ;  /* 0x002b200001fa7983 */ /* 0x002ea80000300a00 */
[----:B------:R-:W3:Y:S04]  /*542b0*/  LDL.LU.64 R248, [R1+0x2b18] ;  /* 0x002b180001f87983 */ /* 0x000ee80000300a00 */
[----:B------:R-:W4:Y:S04]  /*542c0*/  LDL.LU.64 R246, [R1+0x2b10] ;  /* 0x002b100001f67983 */ /* 0x000f280000300a00 */
[----:B------:R-:W4:Y:S04]  /*542d0*/  LDL.LU.64 R244, [R1+0x2b08] ;  /* 0x002b080001f47983 */ /* 0x000f280000300a00 */
[----:B------:R-:W2:Y:S01]  /*542e0*/  LDL.LU R155, [R1+0x2b00] ;  /* 0x002b0000019b7983 */ /* 0x000ea20000300800 */
[----:B------:R-:W-:-:S03]  /*542f0*/  MOV R123, R131 ;  /* 0x00000083007b7202 */ /* 0x000fc60000000f00 */
[----:B------:R-:W3:Y:S01]  /*54300*/  LDL.LU.64 R138, [R1+0x2af8] ;  /* 0x002af800018a7983 */ /* 0x000ee20000300a00 */
        /* <DEDUP_REMOVED lines=9> */
[----:B------:R-:W4:Y:S04]  /*543a0*/  LDL.LU R131, [R1+0x2ad8] ;  /* 0x002ad80001837983 */ /* 0x000f280000300800 */
[----:B------:R-:W4:Y:S04]  /*543b0*/  LDL.LU.64 R128, [R1+0x2ad0] ;  /* 0x002ad00001807983 */ /* 0x000f280000300a00 */
[----:B------:R-:W4:Y:S04]  /*543c0*/  LDL.LU.64 R126, [R1+0x2ac8] ;  /* 0x002ac800017e7983 */ /* 0x000f280000300a00 */
[----:B------:R-:W4:Y:S01]  /*543d0*/  LDL.LU.64 R124, [R1+0x2ac0] ;  /* 0x002ac000017c7983 */ /* 0x000f220000300a00 */
[----:B------:R-:W-:-:S03]  /*543e0*/  MOV R11, R140 ;  /* 0x0000008c000b7202 */ /* 0x000fc60000000f00 */
[----:B------:R-:W4:Y:S01]  /*543f0*/  LDL.LU R243, [R1+0x58] ;  /* 0x0000580001f37983 */ /* 0x000f220000300800 */
[----:B------:R-:W-:-:S03]  /*54400*/  IMAD.MOV.U32 R114, RZ, RZ, R142 ;  /* 0x000000ffff727224 */ /* 0x000fc600078e008e */
        /* <DEDUP_REMOVED lines=116> */
[----:B------:R-:W-:-:S02]  /*54b50*/  IMAD.MOV.U32 R113, RZ, RZ, R141 ;  /* 0x000000ffff717224 */ /* 0x000fc400078e008d */
[----:B------:R-:W1:Y:S01]  /*54b60*/  LDC R141, c[0x0][0x604] ;  /* 0x00018100ff8d7b82 */ /* 0x000e620000000800 */
[----:B--2---:R-:W-:Y:S04]  /*54b70*/  STL [R1+0x287c], R155 ;  /* 0x00287c9b01007387 */ /* 0x004fe80000100800 */
[----:B-1----:R-:W-:Y:S04]  /*54b80*/  STL [R1+0x2878], R141 ;  /* 0x0028788d01007387 */ /* 0x002fe80000100800 */
        /* <DEDUP_REMOVED lines=8> */
[----:B-1----:R-:W2:Y:S04]  /*54c10*/  LDL.LU R124, [R1+0x20] ;  /* 0x00002000017c7983 */ /* 0x002ea80000300800 */
[----:B------:R-:W2:Y:S04]  /*54c20*/  LDL.LU R125, [R1+0x24] ;  /* 0x00002400017d7983 */ /* 0x000ea80000300800 */
[----:B------:R-:W3:Y:S04]  /*54c30*/  LDL.LU R126, [R1+0x28] ;  /* 0x00002800017e7983 */ /* 0x000ee80000300800 */
[----:B------:R-:W3:Y:S04]  /*54c40*/  LDL.LU R127, [R1+0x2c] ;  /* 0x00002c00017f7983 */ /* 0x000ee80000300800 */
[----:B------:R-:W4:Y:S01]  /*54c50*/  LDL.LU R128, [R1+0x30] ;  /* 0x0000300001807983 */ /* 0x000f220000300800 */
[----:B------:R-:W-:Y:S01]  /*54c60*/  IMAD.MOV.U32 R138, RZ, RZ, R243 ;  /* 0x000000ffff8a7224 */ /* 0x000fe200078e00f3 */
[----:B------:R-:W-:-:S02]  /*54c70*/  MOV R139, R242 ;  /* 0x000000f2008b7202 */ /* 0x000fc40000000f00 */
[----:B------:R-:W-:Y:S01]  /*54c80*/  MOV R155, R240 ;  /* 0x000000f0009b7202 */ /* 0x000fe20000000f00 */
[----:B------:R-:W-:-:S05]  /*54c90*/  FFMA R9, R48, R141, -R6 ;  /* 0x0000008d30097223 */ /* 0x000fca0000000806 */
[----:B------:R-:W-:Y:S02]  /*54ca0*/  FSETP.GEU.AND P3, PT, R9, -126, PT ;  /* 0xc2fc00000900780b */ /* 0x000fe40003f6e000 */
[----:B------:R-:W-:Y:S01]  /*54cb0*/  MOV R48, R8 ;  /* 0x0000000800307202 */ /* 0x000fe20000000f00 */
[----:B------:R-:W-:Y:S01]  /*54cc0*/  FFMA R8, R49, R141, -R6 ;  /* 0x0000008d31087223 */ /* 0x000fe20000000806 */
[----:B------:R-:W-:-:S04]  /*54cd0*/  IMAD.MOV.U32 R49, RZ, RZ, R5 ;  /* 0x000000ffff317224 */ /* 0x000fc800078e0005 */
[----:B------:R-:W-:Y:S01]  /*54ce0*/  FSETP.GEU.AND P6, PT, R8, -126, PT ;  /* 0xc2fc00000800780b */ /* 0x000fe20003fce000 */
[----:B------:R-:W-:-:S04]  /*54cf0*/  FFMA R5, R50, R141, -R3 ;  /* 0x0000008d32057223 */ /* 0x000fc80000000803 */
[----:B------:R-:W-:Y:S01]  /*54d00*/  @!P3 FMUL R9, R9, 0.5 ;  /* 0x3f0000000909b820 */ /* 0x000fe20000400000 */
[----:B------:R-:W-:Y:S02]  /*54d10*/  MOV R50, R115 ;  /* 0x0000007300327202 */ /* 0x000fe40000000f00 */
[----:B------:R-:W-:Y:S01]  /*54d20*/  FSETP.GEU.AND P5, PT, R5, -126, PT ;  /* 0xc2fc00000500780b */ /* 0x000fe20003fae000 */
[----:B------:R1:W2:Y:S02]  /*54d30*/  MUFU.EX2 R115, R9 ;  /* 0x0000000900737308 */ /* 0x0002a40000000800 */
[----:B-1----:R-:W-:Y:S02]  /*54d40*/  IMAD.MOV.U32 R9, RZ, RZ, R10 ;  /* 0x000000ffff097224 */ /* 0x002fe400078e000a */
[----:B------:R-:W-:Y:S01]  /*54d50*/  FFMA R10, R51, R141, -R3 ;  /* 0x0000008d330a7223 */ /* 0x000fe20000000803 */
[----:B------:R-:W-:-:S04]  /*54d60*/  @!P6 FMUL R8, R8, 0.5 ;  /* 0x3f0000000808e820 */ /* 0x000fc80000400000 */
[----:B------:R-:W-:-:S03]  /*54d70*/  FSETP.GEU.AND P2, PT, R10, -126, PT ;  /* 0xc2fc00000a00780b */ /* 0x000fc60003f4e000 */
[----:B------:R-:W-:Y:S01]  /*54d80*/  @!P5 FMUL R5, R5, 0.5 ;  /* 0x3f0000000505d820 */ /* 0x000fe20000400000 */
[----:B------:R-:W-:Y:S02]  /*54d90*/  MOV R51, R114 ;  /* 0x0000007200337202 */ /* 0x000fe40000000f00 */
[----:B------:R1:W2:Y:S02]  /*54da0*/  MUFU.EX2 R114, R8 ;  /* 0x0000000800727308 */ /* 0x0002a40000000800 */
[----:B-1----:R-:W-:Y:S02]  /*54db0*/  IMAD.MOV.U32 R8, RZ, RZ, R11 ;  /* 0x000000ffff087224 */ /* 0x002fe400078e000b */
[----:B------:R-:W-:Y:S01]  /*54dc0*/  FFMA R11, R52, R141, -R6 ;  /* 0x0000008d340b7223 */ /* 0x000fe20000000806 */
[----:B------:R-:W-:-:S03]  /*54dd0*/  MOV R52, R113 ;  /* 0x0000007100347202 */ /* 0x000fc60000000f00 */
[----:B------:R1:W2:Y:S01]  /*54de0*/  MUFU.EX2 R113, R5 ;  /* 0x0000000500717308 */ /* 0x0002a20000000800 */
[----:B------:R-:W-:Y:S01]  /*54df0*/  @!P2 FMUL R10, R10, 0.5 ;  /* 0x3f0000000a0aa820 */ /* 0x000fe20000400000 */
[----:B-1----:R-:W-:Y:S02]  /*54e00*/  IMAD.MOV.U32 R5, RZ, RZ, R9 ;  /* 0x000000ffff057224 */ /* 0x002fe400078e0009 */
[-C--:B------:R-:W-:Y:S01]  /*54e10*/  FFMA R9, R53, R141.reuse, -R6 ;  /* 0x0000008d35097223 */ /* 0x080fe20000000806 */
[----:B------:R-:W-:Y:S01]  /*54e20*/  MOV R53, R8 ;  /* 0x0000000800357202 */ /* 0x000fe20000000f00 */
[----:B------:R-:W-:Y:S01]  /*54e30*/  FFMA R8, R54, R141, -R3 ;  /* 0x0000008d36087223 */ /* 0x000fe20000000803 */
[----:B------:R-:W-:Y:S02]  /*54e40*/  IMAD.MOV.U32 R54, RZ, RZ, R112 ;  /* 0x000000ffff367224 */ /* 0x000fe400078e0070 */
[----:B------:R1:W2:Y:S01]  /*54e50*/  MUFU.EX2 R112, R10 ;  /* 0x0000000a00707308 */ /* 0x0002a20000000800 */
[----:B------:R-:W-:Y:S01]  /*54e60*/  IMAD.MOV.U32 R242, RZ, RZ, R25 ;  /* 0x000000fffff27224 */ /* 0x000fe200078e0019 */
[----:B------:R-:W-:Y:S01]  /*54e70*/  MOV R243, R24 ;  /* 0x0000001800f37202 */ /* 0x000fe20000000f00 */
[----:B------:R-:W-:Y:S01]  /*54e80*/  IMAD.MOV.U32 R240, RZ, RZ, R27 ;  /* 0x000000fffff07224 */ /* 0x000fe200078e001b */
[----:B-1----:R-:W-:Y:S01]  /*54e90*/  MOV R10, R5 ;  /* 0x00000005000a7202 */ /* 0x002fe20000000f00 */
[----:B------:R-:W-:Y:S01]  /*54ea0*/  FFMA R5, R55, R141, -R3 ;  /* 0x0000008d37057223 */ /* 0x000fe20000000803 */
        /* <DEDUP_REMOVED lines=57> */
[----:B------:R-:W-:-:S03]  /*55240*/  MOV R131, R54 ;  /* 0x0000003600837202 */ /* 0x000fc60000000f00 */
        /* <DEDUP_REMOVED lines=10> */
[----:B---3--:R-:W-:Y:S04]  /*552f0*/  STL.64 [R1+0x28a8], R126 ;  /* 0x0028a87e01007387 */ /* 0x008fe80000100a00 */
        /* <DEDUP_REMOVED lines=29> */
[----:B------:R-:W-:Y:S01]  /*554d0*/  @!P3 FMUL R115, R115, R115 ;  /* 0x000000737373b220 */ /* 0x000fe20000400000 */
[----:B------:R-:W-:Y:S01]  /*554e0*/  @!P6 FMUL R114, R114, R114 ;  /* 0x000000727272e220 */ /* 0x000fe20000400000 */
[----:B------:R-:W-:Y:S01]  /*554f0*/  @!P5 FMUL R113, R113, R113 ;  /* 0x000000717171d220 */ /* 0x000fe20000400000 */
[----:B------:R-:W-:-:S02]  /*55500*/  FSETP.GEU.AND P4, PT, R11, -126, PT ;  /* 0xc2fc00000b00780b */ /* 0x000fc40003f8e000 */
[----:B------:R-:W-:Y:S02]  /*55510*/  FSETP.GEU.AND P3, PT, R9, -126, PT ;  /* 0xc2fc00000900780b */ /* 0x000fe40003f6e000 */
[----:B------:R-:W-:Y:S02]  /*55520*/  FSETP.GEU.AND P6, PT, R8, -126, PT ;  /* 0xc2fc00000800780b */ /* 0x000fe40003fce000 */
[----:B------:R-:W-:Y:S01]  /*55530*/  FSETP.GEU.AND P5, PT, R5, -126, PT ;  /* 0xc2fc00000500780b */ /* 0x000fe20003fae000 */
[----:B------:R-:W-:Y:S01]  /*55540*/  IMAD.MOV.U32 R170, RZ, RZ, R110 ;  /* 0x000000ffffaa7224 */ /* 0x000fe200078e006e */
[----:B------:R-:W-:Y:S01]  /*55550*/  MOV R169, R111 ;  /* 0x0000006f00a97202 */ /* 0x000fe20000000f00 */
[----:B------:R-:W-:Y:S01]  /*55560*/  IMAD.MOV.U32 R172, RZ, RZ, R108 ;  /* 0x000000ffffac7224 */ /* 0x000fe200078e006c */
[----:B------:R-:W-:-:S03]  /*55570*/  MOV R171, R109 ;  /* 0x0000006d00ab7202 */ /* 0x000fc60000000f00 */
[----:B------:R-:W-:Y:S02]  /*55580*/  @!P4 FMUL R11, R11, 0.5 ;  /* 0x3f0000000b0bc820 */ /* 0x000fe40000400000 */
[----:B------:R-:W-:Y:S02]  /*55590*/  @!P3 FMUL R9, R9, 0.5 ;  /* 0x3f0000000909b820 */ /* 0x000fe40000400000 */
[----:B------:R-:W-:Y:S02]  /*555a0*/  @!P6 FMUL R8, R8, 0.5 ;  /* 0x3f0000000808e820 */ /* 0x000fe40000400000 */
[----:B------:R-:W-:Y:S01]  /*555b0*/  @!P5 FMUL R5, R5, 0.5 ;  /* 0x3f0000000505d820 */ /* 0x000fe20000400000 */
[----:B------:R-:W1:Y:S08]  /*555c0*/  MUFU.EX2 R111, R11 ;  /* 0x0000000b006f7308 */ /* 0x000e700000000800 */
[----:B------:R-:W3:Y:S08]  /*555d0*/  MUFU.EX2 R110, R9 ;  /* 0x00000009006e7308 */ /* 0x000ef00000000800 */
[----:B------:R4:W3:Y:S08]  /*555e0*/  MUFU.EX2 R109, R8 ;  /* 0x00000008006d7308 */ /* 0x0008f00000000800 */
[----:B------:R-:W3:Y:S01]  /*555f0*/  MUFU.EX2 R108, R5 ;  /* 0x00000005006c7308 */ /* 0x000ee20000000800 */
[----:B----4-:R-:W-:Y:S01]  /*55600*/  VIADD R8, R4, 0x180 ;  /* 0x0000018004087836 */ /* 0x010fe20000000000 */
[----:B------:R-:W-:Y:S01]  /*55610*/  MOV R9, 0x40000040 ;  /* 0x4000004000097802 */ /* 0x000fe20000000f00 */
[----:B------:R-:W-:Y:S01]  /*55620*/  @!P2 FMUL R112, R112, R112 ;  /* 0x000000707070a220 */ /* 0x000fe20000400000 */
[----:B-1----:R-:W-:Y:S01]  /*55630*/  @!P4 FMUL R111, R111, R111 ;  /* 0x0000006f6f6fc220 */ /* 0x002fe20000400000 */
[----:B---3--:R-:W-:Y:S01]  /*55640*/  @!P3 FMUL R110, R110, R110 ;  /* 0x0000006e6e6eb220 */ /* 0x008fe20000400000 */
        /* <DEDUP_REMOVED lines=8> */
[----:B------:R-:W-:Y:S02]  /*556d0*/  IMAD.MOV.U32 R168, RZ, RZ, R244 ;  /* 0x000000ffffa87224 */ /* 0x000fe400078e00f4 */
[----:B------:R-:W-:Y:S01]  /*556e0*/  @!P5 FMUL R108, R108, R108 ;  /* 0x0000006c6c6cd220 */ /* 0x000fe20000400000 */
        /* <DEDUP_REMOVED lines=89> */
[----:B------:R-:W3:Y:S01]  /*55c80*/  LDL.LU R56, [R1+0x2a9c] ;  /* 0x002a9c0001387983 */ /* 0x000ee20000300800 */
[----:B------:R-:W-:-:S02]  /*55c90*/  MOV R251, R0 ;  /* 0x0000000000fb7202 */ /* 0x000fc40000000f00 */
[----:B------:R-:W-:Y:S01]  /*55ca0*/  F2FP.BF16.F32.PACK_AB R24, R114, R115 ;  /* 0x000000737218723e */ /* 0x000fe200000010ff */
[----:B------:R-:W4:Y:S01]  /*55cb0*/  LDL.LU R57, [R1+0x2a98] ;  /* 0x002a980001397983 */ /* 0x000f220000300800 */
[----:B------:R-:W-:Y:S02]  /*55cc0*/  F2FP.BF16.F32.PACK_AB R25, R112, R113 ;  /* 0x000000717019723e */ /* 0x000fe400000010ff */
[----:B------:R-:W-:Y:S01]  /*55cd0*/  F2FP.BF16.F32.PACK_AB R26, R110, R111 ;  /* 0x0000006f6e1a723e */ /* 0x000fe200000010ff */
[----:B------:R-:W4:Y:S01]  /*55ce0*/  LDL.LU R58, [R1+0x2a94] ;  /* 0x002a9400013a7983 */ /* 0x000f220000300800 */
[----:B------:R-:W-:-:S03]  /*55cf0*/  F2FP.BF16.F32.PACK_AB R27, R108, R109 ;  /* 0x0000006d6c1b723e */ /* 0x000fc600000010ff */
[----:B------:R-:W4:Y:S04]  /*55d00*/  LDL.LU R59, [R1+0x2a90] ;  /* 0x002a9000013b7983 */ /* 0x000f280000300800 */
[----:B------:R-:W4:Y:S04]  /*55d10*/  LDL.LU R60, [R1+0x2a8c] ;  /* 0x002a8c00013c7983 */ /* 0x000f280000300800 */
[----:B------:R-:W4:Y:S04]  /*55d20*/  LDL.LU R61, [R1+0x2a88] ;  /* 0x002a8800013d7983 */ /* 0x000f280000300800 */
[----:B------:R-:W4:Y:S04]  /*55d30*/  LDL.LU R62, [R1+0x2a84] ;  /* 0x002a8400013e7983 */ /* 0x000f280000300800 */
[----:B------:R-:W4:Y:S01]  /*55d40*/  LDL.LU R63, [R1+0x2a80] ;  /* 0x002a8000013f7983 */ /* 0x000f220000300800 */
[----:B--2---:R-:W-:-:S06]  /*55d50*/  WARPGROUP.ARRIVE ;  /* 0x00000000000079c5 */ /* 0x004fcc0000000000 */
[----:B------:R-:W-:Y:S01]  /*55d60*/  HGMMA.64x256x16.F32.BF16 R124, R24, gdesc[UR4].tnspB, R124, gsb0 ;  /* 0x43e00004187c7df0 */ /* 0x000fe2000800187c */
        /* <DEDUP_REMOVED lines=214> */
[----:B------:R-:W2:Y:S04]  /*56ad0*/  LDL.LU.64 R138, [R1+0x2870] ;  /* 0x00287000018a7983 */ /* 0x000ea80000300a00 */
[----:B------:R-:W2:Y:S04]  /*56ae0*/  LDL.LU.64 R136, [R1+0x2868] ;  /* 0x0028680001887983 */ /* 0x000ea80000300a00 */
[----:B------:R-:W2:Y:S04]  /*56af0*/  LDL.LU.64 R134, [R1+0x2860] ;  /* 0x0028600001867983 */ /* 0x000ea80000300a00 */
[----:B------:R-:W2:Y:S04]  /*56b00*/  LDL.LU.64 R132, [R1+0x2858] ;  /* 0x0028580001847983 */ /* 0x000ea80000300a00 */
[----:B------:R-:W2:Y:S04]  /*56b10*/  LDL.LU R131, [R1+0x2850] ;  /* 0x0028500001837983 */ /* 0x000ea80000300800 */
[----:B------:R-:W2:Y:S04]  /*56b20*/  LDL.LU.64 R128, [R1+0x2848] ;  /* 0x0028480001807983 */ /* 0x000ea80000300a00 */
[----:B------:R-:W2:Y:S04]  /*56b30*/  LDL.LU.64 R126, [R1+0x2840] ;  /* 0x00284000017e7983 */ /* 0x000ea80000300a00 */
[----:B------:R-:W2:Y:S01]  /*56b40*/  LDL.LU.64 R124, [R1+0x2838] ;  /* 0x00283800017c7983 */ /* 0x000ea20000300a00 */
[-CC-:B---3--:R-:W-:Y:S01]  /*56b50*/  FFMA R9, R56, R141.reuse, -R6.reuse ;  /* 0x0000008d38097223 */ /* 0x188fe20000000806 */
[-C--:B----4-:R-:W-:Y:S01]  /*56b60*/  FFMA R8, R57, R141.reuse, -R6 ;  /* 0x0000008d39087223 */ /* 0x090fe20000000806 */
[----:B------:R-:W-:-:S03]  /*56b70*/  FFMA R5, R58, R141, -R3 ;  /* 0x0000008d3a057223 */ /* 0x000fc60000000803 */
[----:B------:R-:W-:Y:S02]  /*56b80*/  FSETP.GEU.AND P3, PT, R9, -126, PT ;  /* 0xc2fc00000900780b */ /* 0x000fe40003f6e000 */
[----:B------:R-:W-:Y:S02]  /*56b90*/  FSETP.GEU.AND P6, PT, R8, -126, PT ;  /* 0xc2fc00000800780b */ /* 0x000fe40003fce000 */
[----:B------:R-:W-:-:S09]  /*56ba0*/  FSETP.GEU.AND P5, PT, R5, -126, PT ;  /* 0xc2fc00000500780b */ /* 0x000fd20003fae000 */
[----:B------:R-:W-:Y:S02]  /*56bb0*/  @!P3 FMUL R9, R9, 0.5 ;  /* 0x3f0000000909b820 */ /* 0x000fe40000400000 */
[----:B------:R-:W-:Y:S02]  /*56bc0*/  @!P6 FMUL R8, R8, 0.5 ;  /* 0x3f0000000808e820 */ /* 0x000fe40000400000 */
[----:B------:R-:W-:Y:S01]  /*56bd0*/  @!P5 FMUL R5, R5, 0.5 ;  /* 0x3f0000000505d820 */ /* 0x000fe20000400000 */
[----:B------:R1:W3:Y:S08]  /*56be0*/  MUFU.EX2 R107, R9 ;  /* 0x00000009006b7308 */ /* 0x0002f00000000800 */
[----:B------:R4:W2:Y:S08]  /*56bf0*/  MUFU.EX2 R106, R8 ;  /* 0x00000008006a7308 */ /* 0x0008b00000000800 */
[----:B------:R2:W2:Y:S01]  /*56c00*/  MUFU.EX2 R105, R5 ;  /* 0x0000000500697308 */ /* 0x0004a20000000800 */
[-CC-:B------:R-:W-:Y:S01]  /*56c10*/  FFMA R10, R59, R141.reuse, -R3.reuse ;  /* 0x0000008d3b0a7223 */ /* 0x180fe20000000803 */
[-CC-:B------:R-:W-:Y:S01]  /*56c20*/  FFMA R11, R60, R141.reuse, -R6.reuse ;  /* 0x0000008d3c0b7223 */ /* 0x180fe20000000806 */
[-C--:B-1----:R-:W-:Y:S01]  /*56c30*/  FFMA R9, R61, R141.reuse, -R6 ;  /* 0x0000008d3d097223 */ /* 0x082fe20000000806 */
[--C-:B----4-:R-:W-:Y:S01]  /*56c40*/  FFMA R8, R62, R141, -R3.reuse ;  /* 0x0000008d3e087223 */ /* 0x110fe20000000803 */
[----:B---3--:R-:W-:Y:S01]  /*56c50*/  @!P3 FMUL R107, R107, R107 ;  /* 0x0000006b6b6bb220 */ /* 0x008fe20000400000 */
[----:B------:R-:W-:Y:S01]  /*56c60*/  FSETP.GEU.AND P2, PT, R10, -126, PT ;  /* 0xc2fc00000a00780b */ /* 0x000fe20003f4e000 */
[----:B--2---:R-:W-:Y:S01]  /*56c70*/  FFMA R5, R63, R141, -R3 ;  /* 0x0000008d3f057223 */ /* 0x004fe20000000803 */
        /* <DEDUP_REMOVED lines=148> */
[----:B------:R-:W4:Y:S04]  /*575c0*/  LDL.LU R131, [R1+0x2808] ;  /* 0x0028080001837983 */ /* 0x000f280000300800 */
[----:B------:R-:W4:Y:S04]  /*575d0*/  LDL.LU.64 R128, [R1+0x2800] ;  /* 0x0028000001807983 */ /* 0x000f280000300a00 */
[----:B------:R-:W4:Y:S04]  /*575e0*/  LDL.LU.64 R126, [R1+0x27f8] ;  /* 0x0027f800017e7983 */ /* 0x000f280000300a00 */
[----:B------:R-:W4:Y:S01]  /*575f0*/  LDL.LU.64 R124, [R1+0x27f0] ;  /* 0x0027f000017c7983 */ /* 0x000f220000300a00 */
[----:B------:R-:W-:Y:S01]  /*57600*/  IMAD.MOV.U32 R244, RZ, RZ, R140 ;  /* 0x000000fffff47224 */ /* 0x000fe200078e008c */
[----:B------:R-:W-:Y:S01]  /*57610*/  MOV R243, R141 ;  /* 0x0000008d00f37202 */ /* 0x000fe20000000f00 */
        /* <DEDUP_REMOVED lines=239> */
[----:B------:R-:W2:Y:S01]  /*58510*/  LDL.LU R155, [R1+0x2788] ;  /* 0x00278800019b7983 */ /* 0x000ea20000300800 */
[----:B------:R-:W-:Y:S01]  /*58520*/  IMAD.MOV.U32 R110, RZ, RZ, R134 ;  /* 0x000000ffff6e7224 */ /* 0x000fe200078e0086 */
[----:B------:R-:W-:Y:S02]  /*58530*/  MOV R111, R135 ;  /* 0x00000087006f7202 */ /* 0x000fe40000000f00 */
[----:B------:R-:W3:Y:S01]  /*58540*/  LDL.LU.64 R138, [R1+0x2780] ;  /* 0x00278000018a7983 */ /* 0x000ee20000300a00 */
[----:B------:R-:W-:Y:S01]  /*58550*/  IMAD.MOV.U32 R108, RZ, RZ, R132 ;  /* 0x000000ffff6c7224 */ /* 0x000fe200078e0084 */
[----:B------:R-:W-:-:S02]  /*58560*/  MOV R109, R133 ;  /* 0x00000085006d7202 */ /* 0x000fc40000000f00 */
        /* <DEDUP_REMOVED lines=10> */
[----:B------:R-:W-:-:S03]  /*58610*/  MOV R101, R125 ;  /* 0x0000007d00657202 */ /* 0x000fc60000000f00 */
[----:B------:R-:W4:Y:S04]  /*58620*/  LDL.LU.64 R128, [R1+0x2758] ;  /* 0x0027580001807983 */ /* 0x000f280000300a00 */
[----:B------:R-:W4:Y:S04]  /*58630*/  LDL.LU.64 R126, [R1+0x2750] ;  /* 0x00275000017e7983 */ /* 0x000f280000300a00 */
[----:B------:R-:W4:Y:S01]  /*58640*/  LDL.LU.64 R124, [R1+0x2748] ;  /* 0x00274800017c7983 */ /* 0x000f220000300a00 */
[----:B------:R-:W-:-:S03]  /*58650*/  IMAD.MOV.U32 R116, RZ, RZ, R140 ;  /* 0x000000ffff747224 */ /* 0x000fc600078e008c */
        /* <DEDUP_REMOVED lines=113> */
[----:B------:R-:W-:-:S02]  /*58d70*/  MOV R117, R141 ;  /* 0x0000008d00757202 */ /* 0x000fc40000000f00 */
        /* <DEDUP_REMOVED lines=660> */
[----:B------:R-:W-:Y:S01]  /*5b6c0*/  STL [R1+0x260], R104 ;  /* 0x0002606801007387 */ /* 0x000fe20000100800 */
[----:B------:R-:W-:Y:S01]  /*5b6d0*/  MOV R229, R134 ;  /* 0x0000008600e57202 */ /* 0x000fe20000000f00 */
[----:B------:R-:W-:Y:S02]  /*5b6e0*/  IMAD.MOV.U32 R228, RZ, RZ, R135 ;  /* 0x000000ffffe47224 */ /* 0x000fe400078e0087 */
[----:B------:R-:W2:Y:S01]  /*5b6f0*/  LDL.LU R155, [R1+0x24b8] ;  /* 0x0024b800019b7983 */ /* 0x000ea20000300800 */
[----:B------:R-:W-:Y:S01]  /*5b700*/  MOV R231, R132 ;  /* 0x0000008400e77202 */ /* 0x000fe20000000f00 */
[----:B------:R-:W-:-:S02]  /*5b710*/  IMAD.MOV.U32 R230, RZ, RZ, R133 ;  /* 0x000000ffffe67224 */ /* 0x000fc400078e0085 */
[----:B------:R-:W3:Y:S01]  /*5b720*/  LDL.LU.64 R138, [R1+0x24b0] ;  /* 0x0024b000018a7983 */ /* 0x000ee20000300a00 */
        /* <DEDUP_REMOVED lines=187> */
[----:B------:R-:W-:Y:S01]  /*5c2e0*/  IMAD.MOV.U32 R9, RZ, RZ, 0x40000040 ;  /* 0x40000040ff097424 */ /* 0x000fe200078e00ff */
[----:B------:R-:W-:-:S04]  /*5c2f0*/  IADD3 R8, R4, 0x2300, RZ ;  /* 0x0000230004087810 */ /* 0x000fc80007ffe0ff */
[----:B------:R-:W-:Y:S02]  /*5c300*/  R2UR UR6, R8 ;  /* 0x00000000080672ca */ /* 0x000fe400000e0000 */
        /* <DEDUP_REMOVED lines=8> */
[----:B--2---:R-:W-:-:S06]  /*5c390*/  WARPGROUP.ARRIVE ;  /* 0x00000000000079c5 */ /* 0x004fcc0000000000 */
[----:B------:R-:W-:Y:S03]  /*5c3a0*/  HGMMA.64x256x16.F32.BF16 R124, R24, gdesc[UR4].tnspB, R124, gsb0 ;  /* 0x43e00004187c7df0 */ /* 0x000fe6000800187c */
[----:B------:R-:W-:Y:S02]  /*5c3b0*/  WARPGROUP.DEPBAR.LE gsb0, 0x0 ;  /* 0x00008000000079c5 */ /* 0x000fe40000010000 */
        /* <DEDUP_REMOVED lines=84> */
[----:B------:R-:W-:-:S03]  /*5c900*/  IMAD.MOV.U32 R100, RZ, RZ, R140 ;  /* 0x000000ffff647224 */ /* 0x000fc600078e008c */
[----:B------:R-:W4:Y:S01]  /*5c910*/  LDL.LU.64 R128, [R1+0x23a0] ;  /* 0x0023a00001807983 */ /* 0x000f220000300a00 */
[----:B------:R-:W-:-:S03]  /*5c920*/  IMAD.MOV.U32 R102, RZ, RZ, R142 ;  /* 0x000000ffff667224 */ /* 0x000fc600078e008e */
[----:B------:R-:W4:Y:S01]  /*5c930*/  LDL.LU.64 R126, [R1+0x2398] ;  /* 0x00239800017e7983 */ /* 0x000f220000300a00 */
[----:B------:R-:W-:-:S03]  /*5c940*/  MOV R103, R143 ;  /* 0x0000008f00677202 */ /* 0x000fc60000000f00 */
        /* <DEDUP_REMOVED lines=50> */
[----:B------:R-:W4:Y:S01]  /*5cc70*/  LDL.LU R170, [R1+0x158] ;  /* 0x0001580001aa7983 */ /* 0x000f220000300800 */
[----:B------:R-:W-:-:S03]  /*5cc80*/  IMAD.MOV.U32 R10, RZ, RZ, R175 ;  /* 0x000000ffff0a7224 */ /* 0x000fc600078e00af */
        /* <DEDUP_REMOVED lines=53> */
[----:B------:R-:W2:Y:S04]  /*5cfe0*/  LDL.LU R158, [R1+0x236c] ;  /* 0x00236c00019e7983 */ /* 0x000ea80000300800 */
[----:B------:R-:W4:Y:S04]  /*5cff0*/  LDL.LU R25, [R1+0x1f8] ;  /* 0x0001f80001197983 */ /* 0x000f280000300800 */
[----:B------:R-:W3:Y:S01]  /*5d000*/  LDL.LU R157, [R1+0x2368] ;  /* 0x00236800019d7983 */ /* 0x000ee20000300800 */
[----:B------:R-:W-:-:S02]  /*5d010*/  MOV R101, R141 ;  /* 0x0000008d00657202 */ /* 0x000fc40000000f00 */
[----:B------:R-:W1:Y:S01]  /*5d020*/  LDC R141, c[0x0][0x604] ;  /* 0x00018100ff8d7b82 */ /* 0x000e620000000800 */
[----:B------:R-:W4:Y:S04]  /*5d030*/  LDL.LU R24, [R1+0x1fc] ;  /* 0x0001fc0001187983 */ /* 0x000f280000300800 */
[----:B--2---:R-:W-:Y:S04]  /*5d040*/  STL [R1+0x214c], R158 ;  /* 0x00214c9e01007387 */ /* 0x004fe80000100800 */
[----:B---3--:R-:W-:Y:S04]  /*5d050*/  STL [R1+0x2148], R157 ;  /* 0x0021489d01007387 */ /* 0x008fe80000100800 */
[----:B------:R-:W-:Y:S04]  /*5d060*/  STL [R1+0x2144], R155 ;  /* 0x0021449b01007387 */ /* 0x000fe80000100800 */
[----:B-1----:R-:W-:Y:S04]  /*5d070*/  STL [R1+0x2140], R141 ;  /* 0x0021408d01007387 */ /* 0x002fe80000100800 */
[----:B------:R-:W-:Y:S04]  /*5d080*/  STL.64 [R1+0x2138], R138 ;  /* 0x0021388a01007387 */ /* 0x000fe80000100a00 */
        /* <DEDUP_REMOVED lines=16> */
[----:B------:R-:W4:Y:S01]  /*5d190*/  LDL.LU R134, [R1+0xc8] ;  /* 0x0000c80001867983 */ /* 0x000f220000300800 */
[----:B------:R-:W-:-:S05]  /*5d1a0*/  FFMA R9, R80, R141, -R6 ;  /* 0x0000008d50097223 */ /* 0x000fca0000000806 */
[----:B------:R-:W-:Y:S02]  /*5d1b0*/  FSETP.GEU.AND P3, PT, R9, -126, PT ;  /* 0xc2fc00000900780b */ /* 0x000fe40003f6e000 */
[----:B------:R-:W-:Y:S01]  /*5d1c0*/  MOV R80, R8 ;  /* 0x0000000800507202 */ /* 0x000fe20000000f00 */
[-C--:B------:R-:W-:Y:S01]  /*5d1d0*/  FFMA R8, R81, R141.reuse, -R6 ;  /* 0x0000008d51087223 */ /* 0x080fe20000000806 */
[----:B------:R-:W-:Y:S02]  /*5d1e0*/  IMAD.MOV.U32 R81, RZ, RZ, R5 ;  /* 0x000000ffff517224 */ /* 0x000fe400078e0005 */
[----:B------:R-:W-:Y:S01]  /*5d1f0*/  FFMA R5, R82, R141, -R3 ;  /* 0x0000008d52057223 */ /* 0x000fe20000000803 */
[----:B------:R-:W-:Y:S02]  /*5d200*/  MOV R82, R83 ;  /* 0x0000005300527202 */ /* 0x000fe40000000f00 */
[----:B------:R-:W-:-:S04]  /*5d210*/  FSETP.GEU.AND P6, PT, R8, -126, PT ;  /* 0xc2fc00000800780b */ /* 0x000fc80003fce000 */
[----:B------:R-:W-:Y:S01]  /*5d220*/  @!P3 FMUL R9, R9, 0.5 ;  /* 0x3f0000000909b820 */ /* 0x000fe20000400000 */
[----:B------:R-:W-:-:S03]  /*5d230*/  FSETP.GEU.AND P5, PT, R5, -126, PT ;  /* 0xc2fc00000500780b */ /* 0x000fc60003fae000 */
[----:B------:R1:W2:Y:S02]  /*5d240*/  MUFU.EX2 R83, R9 ;  /* 0x0000000900537308 */ /* 0x0002a40000000800 */
[----:B-1----:R-:W-:Y:S02]  /*5d250*/  IMAD.MOV.U32 R9, RZ, RZ, R10 ;  /* 0x000000ffff097224 */ /* 0x002fe400078e000a */
[----:B------:R-:W-:Y:S01]  /*5d260*/  FFMA R10, R17, R141, -R3 ;  /* 0x0000008d110a7223 */ /* 0x000fe20000000803 */
[----:B------:R-:W-:-:S04]  /*5d270*/  @!P6 FMUL R8, R8, 0.5 ;  /* 0x3f0000000808e820 */ /* 0x000fc80000400000 */
[----:B------:R-:W-:Y:S01]  /*5d280*/  FSETP.GEU.AND P2, PT, R10, -126, PT ;  /* 0xc2fc00000a00780b */ /* 0x000fe20003f4e000 */
        /* <DEDUP_REMOVED lines=11> */
[--C-:B------:R-:W-:Y:S01]  /*5d340*/  FFMA R8, R19, R141, -R3.reuse ;  /* 0x0000008d13087223 */ /* 0x100fe20000000803 */
[----:B------:R-:W-:Y:S02]  /*5d350*/  IMAD.MOV.U32 R19, RZ, RZ, R80 ;  /* 0x000000ffff137224 */ /* 0x000fe400078e0050 */
[----:B------:R1:W2:Y:S01]  /*5d360*/  MUFU.EX2 R80, R10 ;  /* 0x0000000a00507308 */ /* 0x0002a20000000800 */
[----:B------:R-:W-:Y:S01]  /*5d370*/  IMAD.MOV.U32 R155, RZ, RZ, R210 ;  /* 0x000000ffff9b7224 */ /* 0x000fe200078e00d2 */
[----:B------:R-:W-:Y:S01]  /*5d380*/  MOV R157, R209 ;  /* 0x000000d1009d7202 */ /* 0x000fe20000000f00 */
[----:B------:R-:W-:Y:S01]  /*5d390*/  IMAD.MOV.U32 R158, RZ, RZ, R208 ;  /* 0x000000ffff9e7224 */ /* 0x000fe200078e00d0 */
[----:B------:R-:W-:Y:S01]  /*5d3a0*/  MOV R210, R25 ;  /* 0x0000001900d27202 */ /* 0x000fe20000000f00 */
[----:B------:R-:W-:Y:S01]  /*5d3b0*/  IMAD.MOV.U32 R209, RZ, RZ, R26 ;  /* 0x000000ffffd17224 */ /* 0x000fe200078e001a */
[----:B-1----:R-:W-:Y:S01]  /*5d3c0*/  MOV R10, R5 ;  /* 0x00000005000a7202 */ /* 0x002fe20000000f00 */
[----:B------:R-:W-:Y:S01]  /*5d3d0*/  FFMA R5, R18, R141, -R3 ;  /* 0x0000008d12057223 */ /* 0x000fe20000000803 */
[----:B------:R-:W-:Y:S01]  /*5d3e0*/  MOV R141, R211 ;  /* 0x000000d3008d7202 */ /* 0x000fe20000000f00 */
[----:B------:R-:W-:Y:S01]  /*5d3f0*/  IMAD.MOV.U32 R211, RZ, RZ, R24 ;  /* 0x000000ffffd37224 */ /* 0x000fe200078e0018 */
[----:B------:R-:W-:-:S04]  /*5d400*/  MOV R208, R27 ;  /* 0x0000001b00d07202 */ /* 0x000fc80000000f00 */
        /* <DEDUP_REMOVED lines=45> */
[----:B--2---:R-:W-:Y:S04]  /*5d6e0*/  STL.64 [R1+0x2208], R130 ;  /* 0x0022088201007387 */ /* 0x004fe80000100a00 */
        /* <DEDUP_REMOVED lines=52> */
[----:B------:R-:W-:Y:S01]  /*5da30*/  IMAD.MOV.U32 R156, RZ, RZ, R251 ;  /* 0x000000ffff9c7224 */ /* 0x000fe200078e00fb */
[----:B------:R-:W-:Y:S01]  /*5da40*/  MOV R157, R250 ;  /* 0x000000fa009d7202 */ /* 0x000fe20000000f00 */
[----:B------:R-:W-:Y:S01]  /*5da50*/  @!P6 FMUL R77, R77, R77 ;  /* 0x0000004d4d4de220 */ /* 0x000fe20000400000 */
[----:B------:R-:W-:Y:S01]  /*5da60*/  IMAD.MOV.U32 R158, RZ, RZ, R249 ;  /* 0x000000ffff9e7224 */ /* 0x000fe200078e00f9 */
[----:B------:R-:W-:Y:S01]  /*5da70*/  MOV R159, R248 ;  /* 0x000000f8009f7202 */ /* 0x000fe20000000f00 */
[----:B------:R-:W-:Y:S01]  /*5da80*/  IMAD.MOV.U32 R160, RZ, RZ, R247 ;  /* 0x000000ffffa07224 */ /* 0x000fe200078e00f7 */
[----:B------:R-:W-:Y:S01]  /*5da90*/  MOV R161, R246 ;  /* 0x000000f600a17202 */ /* 0x000fe20000000f00 */
        /* <DEDUP_REMOVED lines=79> */
[----:B------:R-:W-:Y:S01]  /*5df90*/  MOV R226, R49 ;  /* 0x0000003100e27202 */ /* 0x000fe20000000f00 */
[----:B------:R-:W4:Y:S01]  /*5dfa0*/  LDL.LU R20, [R1+0x2360] ;  /* 0x0023600001147983 */ /* 0x000f220000300800 */
[----:B------:R-:W-:Y:S02]  /*5dfb0*/  MOV R227, R48 ;  /* 0x0000003000e37202 */ /* 0x000fe40000000f00 */
[----:B------:R-:W-:Y:S01]  /*5dfc0*/  MOV R229, R46 ;  /* 0x0000002e00e57202 */ /* 0x000fe20000000f00 */
[----:B------:R-:W4:Y:S01]  /*5dfd0*/  LDL.LU R23, [R1+0x235c] ;  /* 0x00235c0001177983 */ /* 0x000f220000300800 */
[----:B------:R-:W-:Y:S02]  /*5dfe0*/  MOV R230, R45 ;  /* 0x0000002d00e67202 */ /* 0x000fe40000000f00 */
[----:B------:R-:W-:Y:S01]  /*5dff0*/  MOV R232, R43 ;  /* 0x0000002b00e87202 */ /* 0x000fe20000000f00 */
[----:B------:R-:W4:Y:S01]  /*5e000*/  LDL.LU R22, [R1+0x2358] ;  /* 0x0023580001167983 */ /* 0x000f220000300800 */
[----:B------:R-:W-:-:S02]  /*5e010*/  MOV R233, R42 ;  /* 0x0000002a00e97202 */ /* 0x000fc40000000f00 */
[----:B------:R-:W-:Y:S01]  /*5e020*/  MOV R235, R40 ;  /* 0x0000002800eb7202 */ /* 0x000fe20000000f00 */
[----:B------:R-:W4:Y:S01]  /*5e030*/  LDL.LU R21, [R1+0x2354] ;  /* 0x0023540001157983 */ /* 0x000f220000300800 */
[----:B------:R-:W-:Y:S02]  /*5e040*/  MOV R236, R39 ;  /* 0x0000002700ec7202 */ /* 0x000fe40000000f00 */
[----:B------:R-:W-:Y:S01]  /*5e050*/  MOV R238, R37 ;  /* 0x0000002500ee7202 */ /* 0x000fe20000000f00 */
[----:B------:R-:W4:Y:S01]  /*5e060*/  LDL.LU R36, [R1+0x2350] ;  /* 0x0023500001247983 */ /* 0x000f220000300800 */
[----:B------:R-:W-:Y:S02]  /*5e070*/  MOV R239, R34 ;  /* 0x0000002200ef7202 */ /* 0x000fe40000000f00 */
[----:B------:R-:W-:Y:S02]  /*5e080*/  MOV R241, R32 ;  /* 0x0000002000f17202 */ /* 0x000fe40000000f00 */
[----:B------:R-:W-:-:S02]  /*5e090*/  MOV R242, R31 ;  /* 0x0000001f00f27202 */ /* 0x000fc40000000f00 */
[----:B------:R-:W-:Y:S02]  /*5e0a0*/  MOV R244, R29 ;  /* 0x0000001d00f47202 */ /* 0x000fe40000000f00 */
[----:B------:R-:W-:Y:S02]  /*5e0b0*/  MOV R245, R28 ;  /* 0x0000001c00f57202 */ /* 0x000fe40000000f00 */
[----:B------:R-:W-:Y:S02]  /*5e0c0*/  MOV R247, R13 ;  /* 0x0000000d00f77202 */ /* 0x000fe40000000f00 */
[----:B------:R-:W-:Y:S02]  /*5e0d0*/  MOV R248, R12 ;  /* 0x0000000c00f87202 */ /* 0x000fe40000000f00 */
[----:B------:R-:W-:Y:S02]  /*5e0e0*/  MOV R250, R2 ;  /* 0x0000000200fa7202 */ /* 0x000fe40000000f00 */
[----:B------:R-:W-:-:S02]  /*5e0f0*/  MOV R251, R0 ;  /* 0x0000000000fb7202 */ /* 0x000fc40000000f00 */
[----:B------:R-:W-:Y:S02]  /*5e100*/  F2FP.BF16.F32.PACK_AB R24, R82, R83 ;  /* 0x000000535218723e */ /* 0x000fe400000010ff */
[----:B------:R-:W-:Y:S02]  /*5e110*/  F2FP.BF16.F32.PACK_AB R25, R80, R81 ;  /* 0x000000515019723e */ /* 0x000fe400000010ff */
[----:B------:R-:W-:Y:S02]  /*5e120*/  F2FP.BF16.F32.PACK_AB R26, R78, R79 ;  /* 0x0000004f4e1a723e */ /* 0x000fe400000010ff */
[----:B------:R-:W-:-:S04]  /*5e130*/  F2FP.BF16.F32.PACK_AB R27, R76, R77 ;  /* 0x0000004d4c1b723e */ /* 0x000fc800000010ff */
        /* <DEDUP_REMOVED lines=231> */
[----:B------:R-:W2:Y:S04]  /*5efb0*/  LDL.LU R157, [R1+0x2148] ;  /* 0x00214800019d7983 */ /* 0x000ea80000300800 */
[----:B------:R-:W2:Y:S04]  /*5efc0*/  LDL.LU R155, [R1+0x2144] ;  /* 0x00214400019b7983 */ /* 0x000ea80000300800 */
        /* <DEDUP_REMOVED lines=11> */
[----:B--2---:R-:W-:Y:S01]  /*5f080*/  FFMA R5, R157, R141, -R3 ;  /* 0x0000008d9d057223 */ /* 0x004fe20000000803 */
[----:B------:R-:W-:Y:S02]  /*5f090*/  STL [R1+0x1ef8], R155 ;  /* 0x001ef89b01007387 */ /* 0x000fe40000100800 */
[----:B------:R-:W-:-:S02]  /*5f0a0*/  FSETP.GEU.AND P3, PT, R9, -126, PT ;  /* 0xc2fc00000900780b */ /* 0x000fc40003f6e000 */
[----:B------:R-:W-:Y:S02]  /*5f0b0*/  FSETP.GEU.AND P6, PT, R8, -126, PT ;  /* 0xc2fc00000800780b */ /* 0x000fe40003fce000 */
[----:B------:R-:W-:Y:S01]  /*5f0c0*/  FSETP.GEU.AND P5, PT, R5, -126, PT ;  /* 0xc2fc00000500780b */ /* 0x000fe20003fae000 */
[----:B------:R-:W-:Y:S04]  /*5f0d0*/  STL.64 [R1+0x1ef0], R138 ;  /* 0x001ef08a01007387 */ /* 0x000fe80000100a00 */
[----:B------:R-:W-:Y:S04]  /*5f0e0*/  STL.64 [R1+0x1ee8], R136 ;  /* 0x001ee88801007387 */ /* 0x000fe80000100a00 */
[----:B------:R-:W-:Y:S04]  /*5f0f0*/  STL.64 [R1+0x1ee0], R134 ;  /* 0x001ee08601007387 */ /* 0x000fe80000100a00 */
[----:B------:R-:W-:Y:S04]  /*5f100*/  STL.64 [R1+0x1ed8], R132 ;  /* 0x001ed88401007387 */ /* 0x000fe80000100a00 */
[----:B------:R-:W-:Y:S04]  /*5f110*/  STL [R1+0x1ed0], R131 ;  /* 0x001ed08301007387 */ /* 0x000fe80000100800 */
[----:B------:R-:W-:Y:S04]  /*5f120*/  STL.64 [R1+0x1ec8], R128 ;  /* 0x001ec88001007387 */ /* 0x000fe80000100a00 */
[----:B------:R-:W-:Y:S01]  /*5f130*/  STL.64 [R1+0x1ec0], R126 ;  /* 0x001ec07e01007387 */ /* 0x000fe20000100a00 */
[----:B------:R-:W-:-:S03]  /*5f140*/  @!P3 FMUL R9, R9, 0.5 ;  /* 0x3f0000000909b820 */ /* 0x000fc60000400000 */
[----:B------:R1:W-:Y:S01]  /*5f150*/  STL.64 [R1+0x1eb8], R124 ;  /* 0x001eb87c01007387 */ /* 0x0003e20000100a00 */
[----:B------:R-:W-:Y:S01]  /*5f160*/  @!P6 FMUL R8, R8, 0.5 ;  /* 0x3f0000000808e820 */ /* 0x000fe20000400000 */
[----:B------:R-:W-:Y:S01]  /*5f170*/  @!P5 FMUL R5, R5, 0.5 ;  /* 0x3f0000000505d820 */ /* 0x000fe20000400000 */
[----:B------:R2:W3:Y:S01]  /*5f180*/  MUFU.EX2 R75, R9 ;  /* 0x00000009004b7308 */ /* 0x0004e20000000800 */
[-C--:B------:R-:W-:Y:S01]  /*5f190*/  FFMA R10, R23, R141.reuse, -R3 ;  /* 0x0000008d170a7223 */ /* 0x080fe20000000803 */
[-CC-:B------:R-:W-:Y:S01]  /*5f1a0*/  FFMA R11, R22, R141.reuse, -R6.reuse ;  /* 0x0000008d160b7223 */ /* 0x180fe20000000806 */
[----:B-1----:R-:W4:Y:S04]  /*5f1b0*/  LDL.LU.64 R124, [R1] ;  /* 0x00000000017c7983 */ /* 0x002f280000300a00 */
[----:B------:R-:W3:Y:S04]  /*5f1c0*/  LDL.LU.64 R126, [R1+0x8] ;  /* 0x00000800017e7983 */ /* 0x000ee80000300a00 */
[----:B------:R-:W4:Y:S01]  /*5f1d0*/  LDL.LU.64 R128, [R1+0x10] ;  /* 0x0000100001807983 */ /* 0x000f220000300a00 */
[----:B------:R1:W3:Y:S03]  /*5f1e0*/  MUFU.EX2 R74, R8 ;  /* 0x00000008004a7308 */ /* 0x0002e60000000800 */
[----:B------:R-:W3:Y:S01]  /*5f1f0*/  LDL.LU.64 R130, [R1+0x18] ;  /* 0x0000180001827983 */ /* 0x000ee20000300a00 */
[----:B--2---:R-:W-:-:S03]  /*5f200*/  FFMA R9, R21, R141, -R6 ;  /* 0x0000008d15097223 */ /* 0x004fc60000000806 */
[----:B------:R-:W2:Y:S01]  /*5f210*/  LDL.LU.64 R132, [R1+0x20] ;  /* 0x0000200001847983 */ /* 0x000ea20000300a00 */
[----:B------:R1:W4:Y:S02]  /*5f220*/  MUFU.EX2 R73, R5 ;  /* 0x0000000500497308 */ /* 0x0003240000000800 */
[-CC-:B-1----:R-:W-:Y:S01]  /*5f230*/  FFMA R8, R158, R141.reuse, -R3.reuse ;  /* 0x0000008d9e087223 */ /* 0x182fe20000000803 */
[----:B------:R-:W4:Y:S04]  /*5f240*/  LDL.LU.64 R134, [R1+0x28] ;  /* 0x0000280001867983 */ /* 0x000f280000300a00 */
[----:B------:R-:W3:Y:S01]  /*5f250*/  LDL.LU.64 R136, [R1+0x30] ;  /* 0x0000300001887983 */ /* 0x000ee20000300a00 */
[----:B------:R-:W-:-:S03]  /*5f260*/  FFMA R5, R36, R141, -R3 ;  /* 0x0000008d24057223 */ /* 0x000fc60000000803 */
[----:B------:R-:W2:Y:S04]  /*5f270*/  LDL.LU.64 R138, [R1+0x38] ;  /* 0x00003800018a7983 */ /* 0x000ea80000300a00 */
[----:B------:R-:W4:Y:S04]  /*5f280*/  LDL.LU.64 R140, [R1+0x40] ;  /* 0x00004000018c7983 */ /* 0x000f280000300a00 */
[----:B------:R-:W3:Y:S04]  /*5f290*/  LDL.LU.64 R142, [R1+0x48] ;  /* 0x00004800018e7983 */ /* 0x000ee80000300a00 */
        /* <DEDUP_REMOVED lines=54> */
[----:B---3--:R-:W-:Y:S04]  /*5f600*/  STL.64 [R1+0x20f8], R250 ;  /* 0x0020f8fa01007387 */ /* 0x008fe80000100a00 */
[----:B----4-:R-:W-:Y:S04]  /*5f610*/  STL.64 [R1+0x20f0], R248 ;  /* 0x0020f0f801007387 */ /* 0x010fe80000100a00 */
        /* <DEDUP_REMOVED lines=126> */
[----:B------:R-:W-:Y:S01]  /*5fe00*/  @!P3 FMUL R75, R75, R75 ;  /* 0x0000004b4b4bb220 */ /* 0x000fe20000400000 */
[----:B------:R-:W-:Y:S01]  /*5fe10*/  @!P6 FMUL R74, R74, R74 ;  /* 0x0000004a4a4ae220 */ /* 0x000fe20000400000 */
[----:B------:R-:W-:Y:S01]  /*5fe20*/  @!P5 FMUL R73, R73, R73 ;  /* 0x000000494949d220 */ /* 0x000fe20000400000 */
[----:B------:R-:W-:-:S02]  /*5fe30*/  FSETP.GEU.AND P2, PT, R10, -126, PT ;  /* 0xc2fc00000a00780b */ /* 0x000fc40003f4e000 */
[----:B------:R-:W-:Y:S02]  /*5fe40*/  FSETP.GEU.AND P4, PT, R11, -126, PT ;  /* 0xc2fc00000b00780b */ /* 0x000fe40003f8e000 */
[----:B------:R-:W-:Y:S02]  /*5fe50*/  FSETP.GEU.AND P3, PT, R9, -126, PT ;  /* 0xc2fc00000900780b */ /* 0x000fe40003f6e000 */
[----:B------:R-:W-:Y:S02]  /*5fe60*/  FSETP.GEU.AND P6, PT, R8, -126, PT ;  /* 0xc2fc00000800780b */ /* 0x000fe40003fce000 */
[----:B------:R-:W-:-:S05]  /*5fe70*/  FSETP.GEU.AND P5, PT, R5, -126, PT ;  /* 0xc2fc00000500780b */ /* 0x000fca0003fae000 */
[----:B------:R-:W-:Y:S02]  /*5fe80*/  @!P2 FMUL R10, R10, 0.5 ;  /* 0x3f0000000a0aa820 */ /* 0x000fe40000400000 */
[----:B------:R-:W-:Y:S02]  /*5fe90*/  @!P4 FMUL R11, R11, 0.5 ;  /* 0x3f0000000b0bc820 */ /* 0x000fe40000400000 */
[----:B------:R-:W-:Y:S02]  /*5fea0*/  @!P3 FMUL R9, R9, 0.5 ;  /* 0x3f0000000909b820 */ /* 0x000fe40000400000 */
[----:B------:R-:W-:Y:S02]  /*5feb0*/  @!P6 FMUL R8, R8, 0.5 ;  /* 0x3f0000000808e820 */ /* 0x000fe40000400000 */
[----:B------:R-:W-:Y:S01]  /*5fec0*/  @!P5 FMUL R5, R5, 0.5 ;  /* 0x3f0000000505d820 */ /* 0x000fe20000400000 */
[----:B------:R-:W1:Y:S08]  /*5fed0*/  MUFU.EX2 R72, R10 ;  /* 0x0000000a00487308 */ /* 0x000e700000000800 */
[----:B------:R-:W3:Y:S08]  /*5fee0*/  MUFU.EX2 R71, R11 ;  /* 0x0000000b00477308 */ /* 0x000ef00000000800 */
[----:B------:R-:W4:Y:S08]  /*5fef0*/  MUFU.EX2 R70, R9 ;  /* 0x0000000900467308 */ /* 0x000f300000000800 */
[----:B------:R1:W4:Y:S08]  /*5ff00*/  MUFU.EX2 R69, R8 ;  /* 0x0000000800457308 */ /* 0x0003300000000800 */
[----:B------:R-:W4:Y:S01]  /*5ff10*/  MUFU.EX2 R68, R5 ;  /* 0x0000000500447308 */ /* 0x000f220000000800 */
[----:B-1----:R-:W-:-:S02]  /*5ff20*/  IADD3 R8, R4, 0x400, RZ ;  /* 0x0000040004087810 */ /* 0x002fc40007ffe0ff */
[----:B------:R-:W-:Y:S01]  /*5ff30*/  MOV R9, 0x40000040 ;  /* 0x4000004000097802 */ /* 0x000fe20000000f00 */
[----:B------:R-:W-:Y:S01]  /*5ff40*/  @!P2 FMUL R72, R72, R72 ;  /* 0x000000484848a220 */ /* 0x000fe20000400000 */
[----:B---3--:R-:W-:Y:S01]  /*5ff50*/  @!P4 FMUL R71, R71, R71 ;  /* 0x000000474747c220 */ /* 0x008fe20000400000 */
[----:B----4-:R-:W-:Y:S01]  /*5ff60*/  @!P3 FMUL R70, R70, R70 ;  /* 0x000000464646b220 */ /* 0x010fe20000400000 */
[----:B------:R-:W-:Y:S01]  /*5ff70*/  R2UR UR6, R8 ;  /* 0x00000000080672ca */ /* 0x000fe200000e0000 */
[----:B------:R-:W-:Y:S01]  /*5ff80*/  @!P6 FMUL R69, R69, R69 ;  /* 0x000000454545e220 */ /* 0x000fe20000400000 */
[----:B------:R-:W-:Y:S02]  /*5ff90*/  R2UR UR7, R9 ;  /* 0x00000000090772ca */ /* 0x000fe400000e0000 */
[----:B------:R-:W-:Y:S01]  /*5ffa0*/  F2FP.BF16.F32.PACK_AB R24, R74, R75 ;  /* 0x0000004b4a18723e */ /* 0x000fe200000010ff */
[----:B------:R-:W-:Y:S01]  /*5ffb0*/  @!P5 FMUL R68, R68, R68 ;  /* 0x000000444444d220 */ /* 0x000fe20000400000 */
[----:B------:R-:W-:-:S02]  /*5ffc0*/  F2FP.BF16.F32.PACK_AB R25, R72, R73 ;  /* 0x000000494819723e */ /* 0x000fc400000010ff */
[----:B------:R-:W-:Y:S02]  /*5ffd0*/  F2FP.BF16.F32.PACK_AB R26, R70, R71 ;  /* 0x00000047461a723e */ /* 0x000fe400000010ff */
[----:B------:R-:W-:Y:S01]  /*5ffe0*/  F2FP.BF16.F32.PACK_AB R27, R68, R69 ;  /* 0x00000045441b723e */ /* 0x000fe200000010ff */
[----:B------:R-:W-:Y:S04]  /*5fff0*/  STL [R1+0x1e6c], R75 ;  /* 0x001e6c4b01007387 */ /* 0x000fe80000100800 */
[----:B------:R-:W-:Y:S04]  /*60000*/  STL [R1+0x1e68], R74 ;  /* 0x001e684a01007387 */ /* 0x000fe80000100800 */
[----:B------:R-:W-:Y:S04]  /*60010*/  STL [R1+0x1e74], R73 ;  /* 0x001e744901007387 */ /* 0x000fe80000100800 */
[----:B------:R-:W-:Y:S04]  /*60020*/  STL [R1+0x1e70], R72 ;  /* 0x001e704801007387 */ /* 0x000fe80000100800 */
[----:B------:R-:W-:Y:S04]  /*60030*/  STL [R1+0x10d8], R71 ;  /* 0x0010d84701007387 */ /* 0x000fe80000100800 */
[----:B------:R-:W-:Y:S04]  /*60040*/  STL [R1+0x10d4], R70 ;  /* 0x0010d44601007387 */ /* 0x000fe80000100800 */
[----:B------:R-:W-:Y:S04]  /*60050*/  STL [R1+0x10e0], R69 ;  /* 0x0010e04501007387 */ /* 0x000fe80000100800 */
[----:B------:R1:W-:Y:S01]  /*60060*/  STL [R1+0x10dc], R68 ;  /* 0x0010dc4401007387 */ /* 0x0003e20000100800 */
        /* <DEDUP_REMOVED lines=15> */
[----:B------:R-:W-:-:S03]  /*60160*/  MOV R12, R248 ;  /* 0x000000f8000c7202 */ /* 0x000fc60000000f00 */
[----:B------:R-:W-:Y:S01]  /*60170*/  STL.64 [R1+0x250], R144 ;  /* 0x0002509001007387 */ /* 0x000fe20000100a00 */
[----:B------:R-:W-:Y:S01]  /*60180*/  MOV R7, R249 ;  /* 0x000000f900077202 */ /* 0x000fe20000000f00 */
[----:B------:R-:W-:Y:S02]  /*60190*/  IMAD.MOV.U32 R13, RZ, RZ, R247 ;  /* 0x000000ffff0d7224 */ /* 0x000fe400078e00f7 */
[----:B------:R2:W-:Y:S01]  /*601a0*/  STL.64 [R1+0x258], R146 ;  /* 0x0002589201007387 */ /* 0x0005e20000100a00 */
[----:B------:R-:W-:Y:S01]  /*601b0*/  MOV R14, R246 ;  /* 0x000000f6000e7202 */ /* 0x000fe20000000f00 */
[----:B------:R-:W-:Y:S02]  /*601c0*/  IMAD.MOV.U32 R16, RZ, RZ, R244 ;  /* 0x000000ffff107224 */ /* 0x000fe400078e00f4 */
[----:B------:R-:W3:Y:S01]  /*601d0*/  LDL.LU.64 R250, [R1+0x20f8] ;  /* 0x0020f80001fa7983 */ /* 0x000ee20000300a00 */
[----:B------:R-:W-:-:S03]  /*601e0*/  MOV R15, R245 ;  /* 0x000000f5000f7202 */ /* 0x000fc60000000f00 */
[----:B------:R-:W3:Y:S01]  /*601f0*/  LDL.LU.64 R248, [R1+0x20f0] ;  /* 0x0020f00001f87983 */ /* 0x000ee20000300a00 */
[----:B------:R-:W-:Y:S01]  /*60200*/  MOV R18, R242 ;  /* 0x000000f200127202 */ /* 0x000fe20000000f00 */
[----:B------:R-:W-:Y:S01]  /*60210*/  IMAD.MOV.U32 R19, RZ, RZ, R241 ;  /* 0x000000ffff137224 */ /* 0x000fe200078e00f1 */
[----:B------:R-:W-:Y:S01]  /*60220*/  MOV R17, R243 ;  /* 0x000000f300117202 */ /* 0x000fe20000000f00 */
[----:B------:R-:W3:Y:S01]  /*60230*/  LDL.LU.64 R246, [R1+0x20e8] ;  /* 0x0020e80001f67983 */ /* 0x000ee20000300a00 */
        /* <DEDUP_REMOVED lines=59> */
[----:B-1----:R-:W-:Y:S01]  /*605f0*/  MOV R68, R200 ;  /* 0x000000c800447202 */ /* 0x002fe20000000f00 */
        /* <DEDUP_REMOVED lines=94> */
[----:B------:R-:W-:Y:S01]  /*60be0*/  IMAD.MOV.U32 R9, RZ, RZ, 0x40000040 ;  /* 0x40000040ff097424 */ /* 0x000fe200078e00ff */
[----:B------:R-:W-:-:S04]  /*60bf0*/  IADD3 R8, R4, 0x2400, RZ ;  /* 0x0000240004087810 */ /* 0x000fc80007ffe0ff */
[----:B------:R-:W-:Y:S02]  /*60c00*/  R2UR UR6, R8 ;  /* 0x00000000080672ca */ /* 0x000fe400000e0000 */
[----:B------:R-:W-:Y:S01]  /*60c10*/  R2UR UR7, R9 ;  /* 0x00000000090772ca */ /* 0x000fe200000e0000 */
[----:B---3--:R-:W-:-:S12]  /*60c20*/  WARPGROUP.ARRIVE ;  /* 0x00000000000079c5 */ /* 0x008fd80000000000 */
[----:B------:R-:W-:Y:S03]  /*60c30*/  HGMMA.64x256x16.F32.BF16 R124, R24, gdesc[UR4].tnspB, R124, gsb0 ;  /* 0x43e00004187c7df0 */ /* 0x000fe6000800187c */
[----:B------:R-:W-:Y:S02]  /*60c40*/  WARPGROUP.DEPBAR.LE gsb0, 0x0 ;  /* 0x00008000000079c5 */ /* 0x000fe40000010000 */
[----:B------:R-:W-:Y:S04]  /*60c50*/  STL.64 [R1], R124 ;  /* 0x0000007c01007387 */ /* 0x000fe80000100a00 */
        /* <DEDUP_REMOVED lines=11> */
[----:B------:R-:W-:Y:S01]  /*60d10*/  MOV R8, R163 ;  /* 0x000000a300087202 */ /* 0x000fe20000000f00 */
[----:B------:R-:W-:Y:S01]  /*60d20*/  IMAD.MOV.U32 R67, RZ, RZ, R165 ;  /* 0x000000ffff437224 */ /* 0x000fe200078e00a5 */
[----:B------:R-:W-:Y:S01]  /*60d30*/  MOV R5, R159 ;  /* 0x0000009f00057202 */ /* 0x000fe20000000f00 */
[----:B------:R-:W-:Y:S01]  /*60d40*/  STL.64 [R1+0x60], R148 ;  /* 0x0000609401007387 */ /* 0x000fe20000100a00 */
[----:B------:R-:W-:-:S02]  /*60d50*/  MOV R66, R162 ;  /* 0x000000a200427202 */ /* 0x000fc40000000f00 */
[----:B------:R-:W-:Y:S01]  /*60d60*/  MOV R65, R161 ;  /* 0x000000a100417202 */ /* 0x000fe20000000f00 */
[----:B------:R-:W-:Y:S01]  /*60d70*/  STL.64 [R1+0x68], R150 ;  /* 0x0000689601007387 */ /* 0x000fe20000100a00 */
[----:B------:R-:W-:Y:S01]  /*60d80*/  IMAD.MOV.U32 R11, RZ, RZ, R160 ;  /* 0x000000ffff0b7224 */ /* 0x000fe200078e00a0 */
[----:B------:R-:W-:Y:S01]  /*60d90*/  MOV R64, R166 ;  /* 0x000000a600407202 */ /* 0x000fe20000000f00 */
[----:B-1----:R-:W1:Y:S01]  /*60da0*/  LDC R141, c[0x0][0x604] ;  /* 0x00018100ff8d7b82 */ /* 0x002e620000000800 */
[----:B------:R-:W-:Y:S04]  /*60db0*/  STL.64 [R1+0x70], R152 ;  /* 0x0000709801007387 */ /* 0x000fe80000100a00 */
[----:B------:R2:W-:Y:S04]  /*60dc0*/  STL.64 [R1+0x78], R154 ;  /* 0x0000789a01007387 */ /* 0x0005e80000100a00 */
[----:B------:R3:W-:Y:S04]  /*60dd0*/  STL.64 [R1+0x80], R156 ;  /* 0x0000809c01007387 */ /* 0x0007e80000100a00 */
[----:B------:R4:W-:Y:S04]  /*60de0*/  STL [R1+0x88], R158 ;  /* 0x0000889e01007387 */ /* 0x0009e80000100800 */
[----:B------:R4:W-:Y:S04]  /*60df0*/  STL [R1+0xac], R167 ;  /* 0x0000aca701007387 */ /* 0x0009e80000100800 */
        /* <DEDUP_REMOVED lines=42> */
[----:B--2---:R-:W2:Y:S04]  /*610a0*/  LDL.LU R155, [R1+0x1ef8] ;  /* 0x001ef800019b7983 */ /* 0x004ea80000300800 */
        /* <DEDUP_REMOVED lines=22> */
[----:B---3--:R-:W3:Y:S04]  /*61210*/  LDL.LU R156, [R1+0x80] ;  /* 0x00008000019c7983 */ /* 0x008ee80000300800 */
[----:B------:R-:W3:Y:S04]  /*61220*/  LDL.LU R157, [R1+0x84] ;  /* 0x00008400019d7983 */ /* 0x000ee80000300800 */
[----:B----4-:R-:W4:Y:S04]  /*61230*/  LDL.LU R158, [R1+0x88] ;  /* 0x00008800019e7983 */ /* 0x010f280000300800 */
[----:B------:R-:W3:Y:S04]  /*61240*/  LDL.LU R167, [R1+0xac] ;  /* 0x0000ac0001a77983 */ /* 0x000ee80000300800 */
[----:B------:R-:W4:Y:S04]  /*61250*/  LDL.LU R73, [R1+0xb0] ;  /* 0x0000b00001497983 */ /* 0x000f280000300800 */
[----:B------:R-:W3:Y:S04]  /*61260*/  LDL.LU R72, [R1+0xb4] ;  /* 0x0000b40001487983 */ /* 0x000ee80000300800 */
[----:B------:R-:W3:Y:S04]  /*61270*/  LDL.LU R75, [R1+0xb8] ;  /* 0x0000b800014b7983 */ /* 0x000ee80000300800 */
[----:B------:R-:W3:Y:S04]  /*61280*/  LDL.LU R74, [R1+0xbc] ;  /* 0x0000bc00014a7983 */ /* 0x000ee80000300800 */
[----:B-1----:R-:W4:Y:S04]  /*61290*/  LDL.LU R251, [R1+0xc0] ;  /* 0x0000c00001fb7983 */ /* 0x002f280000300800 */
        /* <DEDUP_REMOVED lines=63> */
[----:B------:R-:W2:Y:S04]  /*61690*/  LDL.LU R163, [R1+0x1eb4] ;  /* 0x001eb40001a37983 */ /* 0x000ea80000300800 */
[----:B------:R-:W3:Y:S04]  /*616a0*/  LDL.LU R236, [R1+0x1c0] ;  /* 0x0001c00001ec7983 */ /* 0x000ee80000300800 */
[----:B------:R-:W4:Y:S04]  /*616b0*/  LDL.LU R159, [R1+0x1eb0] ;  /* 0x001eb000019f7983 */ /* 0x000f280000300800 */
[----:B------:R-:W3:Y:S04]  /*616c0*/  LDL.LU R237, [R1+0x1c4] ;  /* 0x0001c40001ed7983 */ /* 0x000ee80000300800 */
[----:B------:R-:W3:Y:S04]  /*616d0*/  LDL.LU R165, [R1+0x1eac] ;  /* 0x001eac0001a57983 */ /* 0x000ee80000300800 */
[----:B------:R-:W3:Y:S04]  /*616e0*/  LDL.LU R238, [R1+0x1c8] ;  /* 0x0001c80001ee7983 */ /* 0x000ee80000300800 */
[----:B------:R-:W3:Y:S04]  /*616f0*/  LDL.LU R162, [R1+0x1ea8] ;  /* 0x001ea80001a27983 */ /* 0x000ee80000300800 */
[----:B------:R-:W3:Y:S04]  /*61700*/  LDL.LU R239, [R1+0x1cc] ;  /* 0x0001cc0001ef7983 */ /* 0x000ee80000300800 */
[----:B------:R-:W3:Y:S04]  /*61710*/  LDL.LU R161, [R1+0x1ea4] ;  /* 0x001ea40001a17983 */ /* 0x000ee80000300800 */
[----:B------:R-:W3:Y:S01]  /*61720*/  LDL.LU R240, [R1+0x1d0] ;  /* 0x0001d00001f07983 */ /* 0x000ee20000300800 */
[----:B------:R-:W-:-:S03]  /*61730*/  MOV R10, R164 ;  /* 0x000000a4000a7202 */ /* 0x000fc60000000f00 */
        /* <DEDUP_REMOVED lines=22> */
[----:B--2---:R-:W-:-:S05]  /*618a0*/  FFMA R9, R163, R141, -R6 ;  /* 0x0000008da3097223 */ /* 0x004fca0000000806 */
[----:B------:R-:W-:Y:S01]  /*618b0*/  FSETP.GEU.AND P3, PT, R9, -126, PT ;  /* 0xc2fc00000900780b */ /* 0x000fe20003f6e000 */
[----:B------:R-:W-:Y:S02]  /*618c0*/  IMAD.MOV.U32 R163, RZ, RZ, R8 ;  /* 0x000000ffffa37224 */ /* 0x000fe400078e0008 */
[----:B----4-:R-:W-:Y:S01]  /*618d0*/  FFMA R8, R159, R141, -R6 ;  /* 0x0000008d9f087223 */ /* 0x010fe20000000806 */
[----:B------:R-:W-:-:S04]  /*618e0*/  MOV R159, R5 ;  /* 0x00000005009f7202 */ /* 0x000fc80000000f00 */
[----:B------:R-:W-:Y:S01]  /*618f0*/  FSETP.GEU.AND P6, PT, R8, -126, PT ;  /* 0xc2fc00000800780b */ /* 0x000fe20003fce000 */
[----:B---3--:R-:W-:-:S04]  /*61900*/  FFMA R5, R165, R141, -R3 ;  /* 0x0000008da5057223 */ /* 0x008fc80000000803 */
        /* <DEDUP_REMOVED lines=10> */
[----:B------:R1:W3:Y:S02]  /*619b0*/  MUFU.EX2 R66, R8 ;  /* 0x0000000800427308 */ /* 0x0002e40000000800 */
[----:B-1----:R-:W-:Y:S01]  /*619c0*/  MOV R8, R11 ;  /* 0x0000000b00087202 */ /* 0x002fe20000000f00 */
[----:B------:R-:W-:Y:S01]  /*619d0*/  FFMA R11, R161, R141, -R6 ;  /* 0x0000008da10b7223 */ /* 0x000fe20000000806 */
[----:B------:R-:W-:Y:S01]  /*619e0*/  IMAD.MOV.U32 R161, RZ, RZ, R65 ;  /* 0x000000ffffa17224 */ /* 0x000fe200078e0041 */
[----:B------:R-:W-:Y:S04]  /*619f0*/  STL.64 [R1+0x1ba0], R174 ;  /* 0x001ba0ae01007387 */ /* 0x000fe80000100a00 */
[----:B------:R-:W-:Y:S04]  /*61a00*/  STL.64 [R1+0x1b98], R172 ;  /* 0x001b98ac01007387 */ /* 0x000fe80000100a00 */
        /* <DEDUP_REMOVED lines=11> */
[----:B------:R1:W-:Y:S01]  /*61ac0*/  STL.64 [R1+0x1b40], R124 ;  /* 0x001b407c01007387 */ /* 0x0003e20000100a00 */
[----:B------:R4:W3:Y:S01]  /*61ad0*/  MUFU.EX2 R65, R5 ;  /* 0x0000000500417308 */ /* 0x0008e20000000800 */
[----:B------:R-:W-:-:S02]  /*61ae0*/  @!P2 FMUL R10, R10, 0.5 ;  /* 0x3f0000000a0aa820 */ /* 0x000fc40000400000 */
[----:B-1----:R-:W2:Y:S04]  /*61af0*/  LDL.LU R124, [R1] ;  /* 0x00000000017c7983 */ /* 0x002ea80000300800 */
[----:B------:R-:W2:Y:S04]  /*61b00*/  LDL.LU R125, [R1+0x4] ;  /* 0x00000400017d7983 */ /* 0x000ea80000300800 */
[----:B------:R-:W3:Y:S04]  /*61b10*/  LDL.LU R126, [R1+0x8] ;  /* 0x00000800017e7983 */ /* 0x000ee80000300800 */
[----:B------:R-:W3:Y:S01]  /*61b20*/  LDL.LU R127, [R1+0xc] ;  /* 0x00000c00017f7983 */ /* 0x000ee20000300800 */
[----:B----4-:R-:W-:-:S03]  /*61b30*/  MOV R5, R9 ;  /* 0x0000000900057202 */ /* 0x010fc60000000f00 */
[----:B------:R-:W4:Y:S01]  /*61b40*/  LDL.LU R128, [R1+0x10] ;  /* 0x0000100001807983 */ /* 0x000f220000300800 */
[----:B------:R-:W-:-:S03]  /*61b50*/  FFMA R9, R160, R141, -R6 ;  /* 0x0000008da0097223 */ /* 0x000fc60000000806 */
[----:B------:R-:W4:Y:S01]  /*61b60*/  LDL.LU R129, [R1+0x14] ;  /* 0x0000140001817983 */ /* 0x000f220000300800 */
[----:B------:R-:W-:-:S03]  /*61b70*/  MOV R160, R8 ;  /* 0x0000000800a07202 */ /* 0x000fc60000000f00 */
[----:B------:R-:W2:Y:S01]  /*61b80*/  LDL.LU R131, [R1+0x1c] ;  /* 0x00001c0001837983 */ /* 0x000ea20000300800 */
[----:B------:R-:W-:-:S03]  /*61b90*/  FFMA R8, R166, R141, -R3 ;  /* 0x0000008da6087223 */ /* 0x000fc60000000803 */
[----:B------:R-:W3:Y:S01]  /*61ba0*/  LDL.LU R132, [R1+0x20] ;  /* 0x0000200001847983 */ /* 0x000ee20000300800 */
[----:B------:R-:W-:-:S03]  /*61bb0*/  IMAD.MOV.U32 R166, RZ, RZ, R64 ;  /* 0x000000ffffa67224 */ /* 0x000fc600078e0040 */
[----:B------:R-:W3:Y:S01]  /*61bc0*/  LDL.LU R133, [R1+0x24] ;  /* 0x0000240001857983 */ /* 0x000ee20000300800 */
[----:B------:R1:W4:Y:S03]  /*61bd0*/  MUFU.EX2 R64, R10 ;  /* 0x0000000a00407308 */ /* 0x0003260000000800 */
[----:B------:R-:W4:Y:S04]  /*61be0*/  LDL.LU R134, [R1+0x28] ;  /* 0x0000280001867983 */ /* 0x000f280000300800 */
[----:B------:R-:W4:Y:S01]  /*61bf0*/  LDL.LU R135, [R1+0x2c] ;  /* 0x00002c0001877983 */ /* 0x000f220000300800 */
[----:B-1----:R-:W-:-:S03]  /*61c00*/  MOV R10, R5 ;  /* 0x00000005000a7202 */ /* 0x002fc60000000f00 */
[----:B------:R-:W2:Y:S01]  /*61c10*/  LDL.LU R136, [R1+0x30] ;  /* 0x0000300001887983 */ /* 0x000ea20000300800 */
[----:B------:R-:W-:-:S03]  /*61c20*/  FFMA R5, R164, R141, -R3 ;  /* 0x0000008da4057223 */ /* 0x000fc60000000803 */
[----:B------:R-:W2:Y:S04]  /*61c30*/  LDL.LU R137, [R1+0x34] ;  /* 0x0000340001897983 */ /* 0x000ea80000300800 */
[----:B------:R-:W3:Y:S04]  /*61c40*/  LDL.LU R138, [R1+0x38] ;  /* 0x00003800018a7983 */ /* 0x000ee80000300800 */
[----:B------:R-:W3:Y:S04]  /*61c50*/  LDL.LU R139, [R1+0x3c] ;  /* 0x00003c00018b7983 */ /* 0x000ee80000300800 */
[----:B------:R-:W4:Y:S04]  /*61c60*/  LDL.LU R141, [R1+0x44] ;  /* 0x00004400018d7983 */ /* 0x000f280000300800 */
[----:B------:R-:W2:Y:S01]  /*61c70*/  LDL.LU R155, [R1+0x7c] ;  /* 0x00007c00019b7983 */ /* 0x000ea20000300800 */
[----:B------:R-:W-:Y:S01]  /*61c80*/  MOV R172, R251 ;  /* 0x000000fb00ac7202 */ /* 0x000fe20000000f00 */
[----:B------:R-:W-:Y:S01]  /*61c90*/  IMAD.MOV.U32 R168, RZ, RZ, R73 ;  /* 0x000000ffffa87224 */ /* 0x000fe200078e0049 */
[----:B------:R-:W-:Y:S01]  /*61ca0*/  MOV R173, R250 ;  /* 0x000000fa00ad7202 */ /* 0x000fe20000000f00 */
[----:B------:R-:W-:Y:S01]  /*61cb0*/  IMAD.MOV.U32 R174, RZ, RZ, R249 ;  /* 0x000000ffffae7224 */ /* 0x000fe200078e00f9 */
[----:B------:R-:W-:Y:S01]  /*61cc0*/  MOV R175, R248 ;  /* 0x000000f800af7202 */ /* 0x000fe20000000f00 */
[----:B------:R-:W3:Y:S01]  /*61cd0*/  LDL.LU R73, [R1+0x1e74] ;  /* 0x001e740001497983 */ /* 0x000ee20000300800 */
[----:B------:R-:W-:Y:S01]  /*61ce0*/  MOV R250, R25 ;  /* 0x0000001900fa7202 */ /* 0x000fe20000000f00 */
[----:B------:R-:W-:Y:S01]  /*61cf0*/  IMAD.MOV.U32 R249, RZ, RZ, R26 ;  /* 0x000000fffff97224 */ /* 0x000fe200078e001a */
[----:B------:R-:W-:-:S02]  /*61d00*/  MOV R251, R24 ;  /* 0x0000001800fb7202 */ /* 0x000fc40000000f00 */
[----:B------:R-:W-:Y:S02]  /*61d10*/  MOV R169, R72 ;  /* 0x0000004800a97202 */ /* 0x000fe40000000f00 */
[----:B------:R-:W-:Y:S01]  /*61d20*/  MOV R248, R27 ;  /* 0x0000001b00f87202 */ /* 0x000fe20000000f00 */
[----:B------:R-:W3:Y:S01]  /*61d30*/  LDL.LU R72, [R1+0x1e70] ;  /* 0x001e700001487983 */ /* 0x000ee20000300800 */
[----:B------:R-:W-:Y:S01]  /*61d40*/  MOV R170, R75 ;  /* 0x0000004b00aa7202 */ /* 0x000fe20000000f00 */
[----:B------:R-:W-:Y:S02]  /*61d50*/  IMAD.MOV.U32 R171, RZ, RZ, R74 ;  /* 0x000000ffffab7224 */ /* 0x000fe400078e004a */
[----:B------:R-:W3:Y:S04]  /*61d60*/  LDL.LU R75, [R1+0x1e6c] ;  /* 0x001e6c00014b7983 */ /* 0x000ee80000300800 */
[----:B------:R-:W3:Y:S04]  /*61d70*/  LDL.LU R74, [R1+0x1e68] ;  /* 0x001e6800014a7983 */ /* 0x000ee80000300800 */
        /* <DEDUP_REMOVED lines=90> */
[----:B------:R-:W-:-:S02]  /*62320*/  MOV R149, R76 ;  /* 0x0000004c00957202 */ /* 0x000fc40000000f00 */
[----:B------:R-:W3:Y:S01]  /*62330*/  LDL.LU R77, [R1+0x1e64] ;  /* 0x001e6400014d7983 */ /* 0x000ee20000300800 */
[----:B------:R-:W-:Y:S01]  /*62340*/  MOV R150, R79 ;  /* 0x0000004f00967202 */ /* 0x000fe20000000f00 */
[----:B------:R-:W-:Y:S02]  /*62350*/  IMAD.MOV.U32 R151, RZ, RZ, R78 ;  /* 0x000000ffff977224 */ /* 0x000fe400078e004e */
[----:B------:R-:W3:Y:S01]  /*62360*/  LDL.LU R76, [R1+0x1e60] ;  /* 0x001e6000014c7983 */ /* 0x000ee20000300800 */
[----:B------:R-:W-:-:S03]  /*62370*/  MOV R152, R81 ;  /* 0x0000005100987202 */ /* 0x000fc60000000f00 */
[----:B------:R-:W4:Y:S01]  /*62380*/  LDL.LU R79, [R1+0x1e5c] ;  /* 0x001e5c00014f7983 */ /* 0x000f220000300800 */
[----:B------:R-:W-:Y:S01]  /*62390*/  MOV R153, R80 ;  /* 0x0000005000997202 */ /* 0x000fe20000000f00 */
[----:B------:R-:W-:Y:S02]  /*623a0*/  IMAD.MOV.U32 R154, RZ, RZ, R83 ;  /* 0x000000ffff9a7224 */ /* 0x000fe400078e0053 */
[----:B------:R-:W4:Y:S01]  /*623b0*/  LDL.LU R78, [R1+0x1e58] ;  /* 0x001e5800014e7983 */ /* 0x000f220000300800 */
[----:B------:R-:W-:-:S03]  /*623c0*/  MOV R155, R82 ;  /* 0x00000052009b7202 */ /* 0x000fc60000000f00 */
[----:B------:R-:W3:Y:S01]  /*623d0*/  LDL.LU R81, [R1+0x1e54] ;  /* 0x001e540001517983 */ /* 0x000ee20000300800 */
[----:B------:R-:W-:-:S03]  /*623e0*/  MOV R156, R85 ;  /* 0x00000055009c7202 */ /* 0x000fc60000000f00 */
[----:B------:R-:W3:Y:S01]  /*623f0*/  LDL.LU R80, [R1+0x1e50] ;  /* 0x001e500001507983 */ /* 0x000ee20000300800 */
[----:B------:R-:W-:-:S03]  /*62400*/  IMAD.MOV.U32 R157, RZ, RZ, R84 ;  /* 0x000000ffff9d7224 */ /* 0x000fc600078e0054 */
[----:B------:R-:W4:Y:S01]  /*62410*/  LDL.LU R83, [R1+0x1e4c] ;  /* 0x001e4c0001537983 */ /* 0x000f220000300800 */
[----:B------:R-:W-:-:S03]  /*62420*/  MOV R158, R87 ;  /* 0x00000057009e7202 */ /* 0x000fc60000000f00 */
[----:B------:R-:W4:Y:S01]  /*62430*/  LDL.LU R82, [R1+0x1e48] ;  /* 0x001e480001527983 */ /* 0x000f220000300800 */
[----:B------:R-:W-:-:S03]  /*62440*/  MOV R159, R86 ;  /* 0x00000056009f7202 */ /* 0x000fc60000000f00 */
[----:B------:R-:W3:Y:S01]  /*62450*/  LDL.LU R85, [R1+0x1e44] ;  /* 0x001e440001557983 */ /* 0x000ee20000300800 */
[----:B------:R-:W-:-:S03]  /*62460*/  IMAD.MOV.U32 R160, RZ, RZ, R89 ;  /* 0x000000ffffa07224 */ /* 0x000fc600078e0059 */
[----:B------:R-:W3:Y:S01]  /*62470*/  LDL.LU R84, [R1+0x1e40] ;  /* 0x001e400001547983 */ /* 0x000ee20000300800 */
[----:B------:R-:W-:-:S03]  /*62480*/  MOV R161, R88 ;  /* 0x0000005800a17202 */ /* 0x000fc60000000f00 */
[----:B------:R-:W4:Y:S01]  /*62490*/  LDL.LU R87, [R1+0x1e3c] ;  /* 0x001e3c0001577983 */ /* 0x000f220000300800 */
[----:B------:R-:W-:-:S03]  /*624a0*/  MOV R162, R91 ;  /* 0x0000005b00a27202 */ /* 0x000fc60000000f00 */
[----:B------:R-:W4:Y:S01]  /*624b0*/  LDL.LU R86, [R1+0x1e38] ;  /* 0x001e380001567983 */ /* 0x000f220000300800 */
[----:B------:R-:W-:-:S03]  /*624c0*/  IMAD.MOV.U32 R163, RZ, RZ, R90 ;  /* 0x000000ffffa37224 */ /* 0x000fc600078e005a */
[----:B------:R-:W3:Y:S01]  /*624d0*/  LDL.LU R89, [R1+0x1e34] ;  /* 0x001e340001597983 */ /* 0x000ee20000300800 */
[----:B------:R-:W-:-:S03]  /*624e0*/  MOV R164, R93 ;  /* 0x0000005d00a47202 */ /* 0x000fc60000000f00 */
[----:B------:R-:W3:Y:S01]  /*624f0*/  LDL.LU R88, [R1+0x1e30] ;  /* 0x001e300001587983 */ /* 0x000ee20000300800 */
[----:B------:R-:W-:-:S03]  /*62500*/  MOV R165, R92 ;  /* 0x0000005c00a57202 */ /* 0x000fc60000000f00 */
[----:B------:R-:W4:Y:S01]  /*62510*/  LDL.LU R91, [R1+0x1e2c] ;  /* 0x001e2c00015b7983 */ /* 0x000f220000300800 */
[----:B------:R-:W-:-:S03]  /*62520*/  IMAD.MOV.U32 R166, RZ, RZ, R95 ;  /* 0x000000ffffa67224 */ /* 0x000fc600078e005f */
        /* <DEDUP_REMOVED lines=58> */
[----:B------:R-:W3:Y:S04]  /*628d0*/  LDL.LU R121, [R1+0x1db4] ;  /* 0x001db40001797983 */ /* 0x000ee80000300800 */
[----:B------:R-:W3:Y:S04]  /*628e0*/  LDL.LU R120, [R1+0x1db0] ;  /* 0x001db00001787983 */ /* 0x000ee80000300800 */
[----:B------:R-:W4:Y:S04]  /*628f0*/  LDL.LU R123, [R1+0x1dac] ;  /* 0x001dac00017b7983 */ /* 0x000f280000300800 */
[----:B------:R-:W4:Y:S01]  /*62900*/  LDL.LU R122, [R1+0x1da8] ;  /* 0x001da800017a7983 */ /* 0x000f220000300800 */
        /* <DEDUP_REMOVED lines=8> */
[----:B------:R-:W-:Y:S02]  /*62990*/  MOV R201, R63 ;  /* 0x0000003f00c97202 */ /* 0x000fe40000000f00 */
[----:B------:R-:W-:-:S03]  /*629a0*/  MOV R203, R61 ;  /* 0x0000003d00cb7202 */ /* 0x000fc60000000f00 */
[----:B------:R-:W-:Y:S02]  /*629b0*/  @!P4 FMUL R11, R11, 0.5 ;  /* 0x3f0000000b0bc820 */ /* 0x000fe40000400000 */
[----:B------:R-:W-:Y:S02]  /*629c0*/  @!P3 FMUL R9, R9, 0.5 ;  /* 0x3f0000000909b820 */ /* 0x000fe40000400000 */
[----:B------:R-:W-:Y:S02]  /*629d0*/  @!P6 FMUL R8, R8, 0.5 ;  /* 0x3f0000000808e820 */ /* 0x000fe40000400000 */
[----:B------:R-:W-:Y:S01]  /*629e0*/  @!P5 FMUL R5, R5, 0.5 ;  /* 0x3f0000000505d820 */ /* 0x000fe20000400000 */
[----:B------:R-:W-:Y:S01]  /*629f0*/  MOV R204, R60 ;  /* 0x0000003c00cc7202 */ /* 0x000fe20000000f00 */
[----:B------:R-:W1:Y:S08]  /*62a00*/  MUFU.EX2 R63, R11 ;  /* 0x0000000b003f7308 */ /* 0x000e700000000800 */
[----:B------:R1:W1:Y:S08]  /*62a10*/  MUFU.EX2 R62, R9 ;  /* 0x00000009003e7308 */ /* 0x0002700000000800 */
[----:B------:R1:W1:Y:S08]  /*62a20*/  MUFU.EX2 R61, R8 ;  /* 0x00000008003d7308 */ /* 0x0002700000000800 */
[----:B------:R-:W1:Y:S02]  /*62a30*/  MUFU.EX2 R60, R5 ;  /* 0x00000005003c7308 */ /* 0x000e640000000800 */
[----:B-1----:R-:W-:Y:S01]  /*62a40*/  IMAD.MOV.U32 R9, RZ, RZ, 0x40000040 ;  /* 0x40000040ff097424 */ /* 0x002fe200078e00ff */
[----:B------:R-:W-:Y:S01]  /*62a50*/  IADD3 R8, R4, 0x480, RZ ;  /* 0x0000048004087810 */ /* 0x000fe20007ffe0ff */
[----:B------:R-:W-:Y:S01]  /*62a60*/  @!P2 FMUL R64, R64, R64 ;  /* 0x000000404040a220 */ /* 0x000fe20000400000 */
[----:B------:R-:W-:Y:S01]  /*62a70*/  @!P4 FMUL R63, R63, R63 ;  /* 0x0000003f3f3fc220 */ /* 0x000fe20000400000 */
[----:B------:R-:W-:Y:S01]  /*62a80*/  @!P3 FMUL R62, R62, R62 ;  /* 0x0000003e3e3eb220 */ /* 0x000fe20000400000 */
[----:B------:R-:W-:Y:S01]  /*62a90*/  R2UR UR6, R8 ;  /* 0x00000000080672ca */ /* 0x000fe200000e0000 */
[----:B------:R-:W-:Y:S01]  /*62aa0*/  @!P6 FMUL R61, R61, R61 ;  /* 0x0000003d3d3de220 */ /* 0x000fe20000400000 */
[----:B------:R-:W-:Y:S01]  /*62ab0*/  R2UR UR7, R9 ;  /* 0x00000000090772ca */ /* 0x000fe200000e0000 */
[----:B------:R-:W-:Y:S01]  /*62ac0*/  IMAD.MOV.U32 R196, RZ, RZ, R252 ;  /* 0x000000ffffc47224 */ /* 0x000fe200078e00fc */
[----:B------:R-:W-:Y:S01]  /*62ad0*/  MOV R197, R71 ;  /* 0x0000004700c57202 */ /* 0x000fe20000000f00 */
[----:B------:R-:W-:Y:S01]  /*62ae0*/  IMAD.MOV.U32 R199, RZ, RZ, R69 ;  /* 0x000000ffffc77224 */ /* 0x000fe200078e0045 */
[----:B------:R-:W-:Y:S01]  /*62af0*/  MOV R198, R70 ;  /* 0x0000004600c67202 */ /* 0x000fe20000000f00 */
        /* <DEDUP_REMOVED lines=36> */
[----:B------:R-:W-:Y:S02]  /*62d40*/  MOV R233, R31 ;  /* 0x0000001f00e97202 */ /* 0x000fe40000000f00 */
        /* <DEDUP_REMOVED lines=12> */
[----:B------:R-:W-:Y:S02]  /*62e10*/  F2FP.BF16.F32.PACK_AB R24, R66, R67 ;  /* 0x000000434218723e */ /* 0x000fe400000010ff */
[----:B------:R-:W-:Y:S02]  /*62e20*/  F2FP.BF16.F32.PACK_AB R25, R64, R65 ;  /* 0x000000414019723e */ /* 0x000fe400000010ff */
[----:B------:R-:W-:-:S02]  /*62e30*/  F2FP.BF16.F32.PACK_AB R26, R62, R63 ;  /* 0x0000003f3e1a723e */ /* 0x000fc400000010ff */
[----:B------:R-:W-:-:S04]  /*62e40*/  F2FP.BF16.F32.PACK_AB R27, R60, R61 ;  /* 0x0000003d3c1b723e */ /* 0x000fc800000010ff */
[----:B--2---:R-:W-:-:S06]  /*62e50*/  WARPGROUP.ARRIVE ;  /* 0x00000000000079c5 */ /* 0x004fcc0000000000 */
[----:B------:R-:W-:Y:S01]  /*62e60*/  HGMMA.64x256x16.F32.BF16 R124, R24, gdesc[UR4].tnspB, R124, gsb0 ;  /* 0x43e00004187c7df0 */ /* 0x000fe2000800187c */
        /* <DEDUP_REMOVED lines=30> */
[----:B------:R-:W-:Y:S01]  /*63050*/  STL [R1+0x10f8], R63 ;  /* 0x0010f83f01007387 */ /* 0x000fe20000100800 */
[----:B------:R-:W-:-:S03]  /*63060*/  WARPGROUP.DEPBAR.LE gsb0, 0x0 ;  /* 0x00008000000079c5 */ /* 0x000fc60000010000 */
        /* <DEDUP_REMOVED lines=131> */
[----:B------:R-:W-:-:S02]  /*638a0*/  IADD3 R8, R4, 0x2480, RZ ;  /* 0x0000248004087810 */ /* 0x000fc40007ffe0ff */
[----:B------:R-:W-:Y:S02]  /*638b0*/  MOV R9, 0x40000040 ;  /* 0x4000004000097802 */ /* 0x000fe40000000f00 */
        /* <DEDUP_REMOVED lines=72> */
[----:B------:R-:W2:Y:S04]  /*63d40*/  LDL.LU.64 R168, [R1+0x1b88] ;  /* 0x001b880001a87983 */ /* 0x000ea80000300a00 */
[----:B------:R-:W4:Y:S04]  /*63d50*/  LDL.LU R155, [R1+0x1b84] ;  /* 0x001b8400019b7983 */ /* 0x000f280000300800 */
        /* <DEDUP_REMOVED lines=35> */
[-CC-:B---3--:R-:W-:Y:S01]  /*63f90*/  FFMA R9, R172, R141.reuse, -R6.reuse ;  /* 0x0000008dac097223 */ /* 0x188fe20000000806 */
[-C--:B--2---:R-:W-:Y:S01]  /*63fa0*/  FFMA R8, R168, R141.reuse, -R6 ;  /* 0x0000008da8087223 */ /* 0x084fe20000000806 */
[-CC-:B------:R-:W-:Y:S01]  /*63fb0*/  FFMA R5, R174, R141.reuse, -R3.reuse ;  /* 0x0000008dae057223 */ /* 0x180fe20000000803 */
[----:B----4-:R-:W-:-:S02]  /*63fc0*/  FFMA R10, R171, R141, -R3 ;  /* 0x0000008dab0a7223 */ /* 0x010fc40000000803 */
[----:B------:R-:W-:Y:S02]  /*63fd0*/  FSETP.GEU.AND P3, PT, R9, -126, PT ;  /* 0xc2fc00000900780b */ /* 0x000fe40003f6e000 */
[----:B------:R-:W-:Y:S02]  /*63fe0*/  FSETP.GEU.AND P6, PT, R8, -126, PT ;  /* 0xc2fc00000800780b */ /* 0x000fe40003fce000 */
[----:B------:R-:W-:Y:S02]  /*63ff0*/  FSETP.GEU.AND P5, PT, R5, -126, PT ;  /* 0xc2fc00000500780b */ /* 0x000fe40003fae000 */
[----:B------:R-:W-:-:S07]  /*64000*/  FSETP.GEU.AND P2, PT, R10, -126, PT ;  /* 0xc2fc00000a00780b */ /* 0x000fce0003f4e000 */
[----:B------:R-:W-:Y:S02]  /*64010*/  @!P3 FMUL R9, R9, 0.5 ;  /* 0x3f0000000909b820 */ /* 0x000fe40000400000 */
[----:B------:R-:W-:Y:S02]  /*64020*/  @!P6 FMUL R8, R8, 0.5 ;  /* 0x3f0000000808e820 */ /* 0x000fe40000400000 */
[----:B------:R-:W-:Y:S01]  /*64030*/  @!P5 FMUL R5, R5, 0.5 ;  /* 0x3f0000000505d820 */ /* 0x000fe20000400000 */
[----:B------:R-:W1:Y:S01]  /*64040*/  MUFU.EX2 R59, R9 ;  /* 0x00000009003b7308 */ /* 0x000e620000000800 */
[----:B------:R-:W-:-:S07]  /*64050*/  @!P2 FMUL R10, R10, 0.5 ;  /* 0x3f0000000a0aa820 */ /* 0x000fce0000400000 */
[----:B------:R-:W2:Y:S08]  /*64060*/  MUFU.EX2 R58, R8 ;  /* 0x00000008003a7308 */ /* 0x000eb00000000800 */
[----:B------:R-:W3:Y:S08]  /*64070*/  MUFU.EX2 R57, R5 ;  /* 0x0000000500397308 */ /* 0x000ef00000000800 */
[----:B------:R-:W4:Y:S01]  /*64080*/  MUFU.EX2 R56, R10 ;  /* 0x0000000a00387308 */ /* 0x000f220000000800 */
[----:B-1----:R-:W-:Y:S01]  /*64090*/  @!P3 FMUL R59, R59, R59 ;  /* 0x0000003b3b3bb220 */ /* 0x002fe20000400000 */
[----:B--2---:R-:W-:-:S04]  /*640a0*/  @!P6 FMUL R58, R58, R58 ;  /* 0x0000003a3a3ae220 */ /* 0x004fc80000400000 */
[----:B------:R-:W-:Y:S01]  /*640b0*/  STL [R1+0x1108], R59 ;  /* 0x0011083b01007387 */ /* 0x000fe20000100800 */
[----:B---3--:R-:W-:-:S03]  /*640c0*/  @!P5 FMUL R57, R57, R57 ;  /* 0x000000393939d220 */ /* 0x008fc60000400000 */
[----:B------:R-:W-:Y:S01]  /*640d0*/  STL [R1+0x1104], R58 ;  /* 0x0011043a01007387 */ /* 0x000fe20000100800 */
[----:B----4-:R-:W-:-:S03]  /*640e0*/  @!P2 FMUL R56, R56, R56 ;  /* 0x000000383838a220 */ /* 0x010fc60000400000 */
        /* <DEDUP_REMOVED lines=37> */
[----:B------:R-:W-:Y:S04]  /*64340*/  STL.64 [R1+0x1960], R74 ;  /* 0x0019604a01007387 */ /* 0x000fe80000100a00 */
[----:B------:R2:W-:Y:S04]  /*64350*/  STL.64 [R1+0x1958], R72 ;  /* 0x0019584801007387 */ /* 0x0005e80000100a00 */
        /* <DEDUP_REMOVED lines=38> */
[----:B------:R-:W-:-:S03]  /*645c0*/  FFMA R11, R170, R141, -R6 ;  /* 0x0000008daa0b7223 */ /* 0x000fc60000000806 */
[----:B------:R-:W3:Y:S01]  /*645d0*/  LDL.LU.64 R132, [R1+0x330] ;  /* 0x0003300001847983 */ /* 0x000ee20000300a00 */
[-C--:B------:R-:W-:Y:S01]  /*645e0*/  FFMA R9, R169, R141.reuse, -R6 ;  /* 0x0000008da9097223 */ /* 0x080fe20000000806 */
[-CC-:B------:R-:W-:Y:S02]  /*645f0*/  FFMA R8, R175, R141.reuse, -R3.reuse ;  /* 0x0000008daf087223 */ /* 0x180fe40000000803 */
[----:B------:R-:W3:Y:S01]  /*64600*/  LDL.LU.64 R134, [R1+0x338] ;  /* 0x0003380001867983 */ /* 0x000ee20000300a00 */
[----:B------:R-:W-:-:S03]  /*64610*/  FFMA R5, R173, R141, -R3 ;  /* 0x0000008dad057223 */ /* 0x000fc60000000803 */
        /* <DEDUP_REMOVED lines=34> */
[----:B------:R4:W2:Y:S08]  /*64840*/  MUFU.EX2 R53, R8 ;  /* 0x0000000800357308 */ /* 0x0008b00000000800 */
[----:B------:R-:W2:Y:S01]  /*64850*/  MUFU.EX2 R52, R5 ;  /* 0x0000000500347308 */ /* 0x000ea20000000800 */
[----:B----4-:R-:W-:Y:S01]  /*64860*/  VIADD R8, R4, 0x500 ;  /* 0x0000050004087836 */ /* 0x010fe20000000000 */
[----:B------:R-:W-:Y:S01]  /*64870*/  MOV R9, 0x40000040 ;  /* 0x4000004000097802 */ /* 0x000fe20000000f00 */
[----:B-1----:R-:W-:Y:S01]  /*64880*/  @!P4 FMUL R55, R55, R55 ;  /* 0x000000373737c220 */ /* 0x002fe20000400000 */
[----:B--2---:R-:W-:-:S02]  /*64890*/  @!P3 FMUL R54, R54, R54 ;  /* 0x000000363636b220 */ /* 0x004fc40000400000 */
[----:B------:R-:W-:Y:S01]  /*648a0*/  R2UR UR6, R8 ;  /* 0x00000000080672ca */ /* 0x000fe200000e0000 */
[----:B------:R-:W-:Y:S01]  /*648b0*/  @!P6 FMUL R53, R53, R53 ;  /* 0x000000353535e220 */ /* 0x000fe20000400000 */
[----:B------:R-:W-:Y:S02]  /*648c0*/  R2UR UR7, R9 ;  /* 0x00000000090772ca */ /* 0x000fe400000e0000 */
[----:B------:R-:W-:Y:S01]  /*648d0*/  F2FP.BF16.F32.PACK_AB R26, R54, R55 ;  /* 0x00000037361a723e */ /* 0x000fe200000010ff */
[----:B------:R-:W-:-:S05]  /*648e0*/  @!P5 FMUL R52, R52, R52 ;  /* 0x000000343434d220 */ /* 0x000fca0000400000 */
[----:B------:R-:W-:Y:S01]  /*648f0*/  F2FP.BF16.F32.PACK_AB R27, R52, R53 ;  /* 0x00000035341b723e */ /* 0x000fe200000010ff */
        /* <DEDUP_REMOVED lines=21> */
[----:B------:R-:W-:-:S03]  /*64a50*/  MOV R204, R136 ;  /* 0x0000008800cc7202 */ /* 0x000fc60000000f00 */
[----:B------:R1:W-:Y:S01]  /*64a60*/  STL.64 [R1+0x258], R78 ;  /* 0x0002584e01007387 */ /* 0x0003e20000100a00 */
[----:B------:R-:W-:Y:S01]  /*64a70*/  MOV R203, R137 ;  /* 0x0000008900cb7202 */ /* 0x000fe20000000f00 */
[----:B------:R-:W-:Y:S02]  /*64a80*/  IMAD.MOV.U32 R205, RZ, RZ, R135 ;  /* 0x000000ffffcd7224 */ /* 0x000fe400078e0087 */
[----:B------:R-:W2:Y:S01]  /*64a90*/  LDL.LU R155, [R1+0x1a68] ;  /* 0x001a6800019b7983 */ /* 0x000ea20000300800 */
[----:B------:R-:W-:Y:S01]  /*64aa0*/  MOV R206, R134 ;  /* 0x0000008600ce7202 */ /* 0x000fe20000000f00 */
[----:B------:R-:W-:Y:S02]  /*64ab0*/  IMAD.MOV.U32 R208, RZ, RZ, R132 ;  /* 0x000000ffffd07224 */ /* 0x000fe400078e0084 */
[----:B------:R-:W3:Y:S01]  /*64ac0*/  LDL.LU.64 R138, [R1+0x1a60] ;  /* 0x001a6000018a7983 */ /* 0x000ee20000300a00 */
        /* <DEDUP_REMOVED lines=8> */
[----:B------:R-:W-:-:S03]  /*64b50*/  MOV R213, R127 ;  /* 0x0000007f00d57202 */ /* 0x000fc60000000f00 */
[----:B------:R-:W4:Y:S01]  /*64b60*/  LDL.LU R131, [R1+0x1a40] ;  /* 0x001a400001837983 */ /* 0x000f220000300800 */
[----:B------:R-:W-:Y:S01]  /*64b70*/  MOV R216, R124 ;  /* 0x0000007c00d87202 */ /* 0x000fe20000000f00 */
[----:B------:R-:W-:Y:S01]  /*64b80*/  IMAD.MOV.U32 R217, RZ, RZ, R123 ;  /* 0x000000ffffd97224 */ /* 0x000fe200078e007b */
[----:B------:R-:W-:Y:S01]  /*64b90*/  MOV R215, R125 ;  /* 0x0000007d00d77202 */ /* 0x000fe20000000f00 */
[----:B------:R-:W4:Y:S01]  /*64ba0*/  LDL.LU.64 R128, [R1+0x1a38] ;  /* 0x001a380001807983 */ /* 0x000f220000300a00 */
[----:B------:R-:W-:Y:S01]  /*64bb0*/  MOV R218, R122 ;  /* 0x0000007a00da7202 */ /* 0x000fe20000000f00 */
[----:B------:R-:W-:Y:S02]  /*64bc0*/  IMAD.MOV.U32 R220, RZ, RZ, R120 ;  /* 0x000000ffffdc7224 */ /* 0x000fe400078e0078 */
[----:B------:R-:W4:Y:S01]  /*64bd0*/  LDL.LU.64 R126, [R1+0x1a30] ;  /* 0x001a3000017e7983 */ /* 0x000f220000300a00 */
[----:B------:R-:W-:-:S03]  /*64be0*/  MOV R219, R121 ;  /* 0x0000007900db7202 */ /* 0x000fc60000000f00 */
[----:B------:R-:W4:Y:S01]  /*64bf0*/  LDL.LU.64 R124, [R1+0x1a28] ;  /* 0x001a2800017c7983 */ /* 0x000f220000300a00 */
        /* <DEDUP_REMOVED lines=58> */
[----:B------:R-:W-:-:S03]  /*64fa0*/  MOV R188, R80 ;  /* 0x0000005000bc7202 */ /* 0x000fc60000000f00 */
[----:B------:R-:W4:Y:S04]  /*64fb0*/  LDL.LU.64 R84, [R1+0x1988] ;  /* 0x0019880001547983 */ /* 0x000f280000300a00 */
[----:B------:R-:W4:Y:S04]  /*64fc0*/  LDL.LU.64 R82, [R1+0x1980] ;  /* 0x0019800001527983 */ /* 0x000f280000300a00 */
[----:B------:R-:W4:Y:S04]  /*64fd0*/  LDL.LU.64 R80, [R1+0x1978] ;  /* 0x0019780001507983 */ /* 0x000f280000300a00 */
[----:B-1----:R-:W4:Y:S04]  /*64fe0*/  LDL.LU.64 R78, [R1+0x1970] ;  /* 0x00197000014e7983 */ /* 0x002f280000300a00 */
        /* <DEDUP_REMOVED lines=8> */
[----:B------:R-:W-:-:S02]  /*65070*/  MOV R195, R145 ;  /* 0x0000009100c37202 */ /* 0x000fc40000000f00 */
        /* <DEDUP_REMOVED lines=10> */
[----:B------:R-:W-:-:S02]  /*65120*/  MOV R210, R130 ;  /* 0x0000008200d27202 */ /* 0x000fc40000000f00 */
[----:B------:R-:W-:Y:S01]  /*65130*/  MOV R200, R140 ;  /* 0x0000008c00c87202 */ /* 0x000fe20000000f00 */
[----:B------:R-:W-:Y:S01]  /*65140*/  IMAD.MOV.U32 R46, RZ, RZ, R150 ;  /* 0x000000ffff2e7224 */ /* 0x000fe200078e0096 */
[----:B------:R-:W-:Y:S01]  /*65150*/  MOV R47, R149 ;  /* 0x00000095002f7202 */ /* 0x000fe20000000f00 */
[----:B------:R-:W-:Y:S01]  /*65160*/  IMAD.MOV.U32 R43, RZ, RZ, R153 ;  /* 0x000000ffff2b7224 */ /* 0x000fe200078e0099 */
[----:B------:R-:W-:Y:S02]  /*65170*/  MOV R45, R151 ;  /* 0x00000097002d7202 */ /* 0x000fe40000000f00 */
        /* <DEDUP_REMOVED lines=10> */
[----:B------:R-:W-:Y:S02]  /*65220*/  MOV R33, R163 ;  /* 0x000000a300217202 */ /* 0x000fe40000000f00 */
        /* <DEDUP_REMOVED lines=97> */
[----:B------:R-:W-:-:S03]  /*65840*/  MOV R14, R178 ;  /* 0x000000b2000e7202 */ /* 0x000fc60000000f00 */
[----:B------:R-:W2:Y:S01]  /*65850*/  LDL.LU.64 R170, [R1+0x188] ;  /* 0x0001880001aa7983 */ /* 0x000ea20000300a00 */
[----:B------:R-:W-:-:S03]  /*65860*/  MOV R13, R179 ;  /* 0x000000b3000d7202 */ /* 0x000fc60000000f00 */
[----:B------:R-:W2:Y:S01]  /*65870*/  LDL.LU.64 R172, [R1+0x190] ;  /* 0x0001900001ac7983 */ /* 0x000ea20000300a00 */
[----:B------:R-:W-:Y:S01]  /*65880*/  IMAD.MOV.U32 R12, RZ, RZ, R180 ;  /* 0x000000ffff0c7224 */ /* 0x000fe200078e00b4 */
[----:B------:R-:W-:Y:S02]  /*65890*/  MOV R7, R181 ;  /* 0x000000b500077202 */ /* 0x000fe40000000f00 */
[----:B------:R-:W2:Y:S01]  /*658a0*/  LDL.LU.64 R174, [R1+0x198] ;  /* 0x0001980001ae7983 */ /* 0x000ea20000300a00 */
[----:B------:R-:W-:Y:S01]  /*658b0*/  MOV R2, R182 ;  /* 0x000000b600027202 */ /* 0x000fe20000000f00 */
[----:B------:R-:W-:Y:S02]  /*658c0*/  IMAD.MOV.U32 R0, RZ, RZ, R183 ;  /* 0x000000ffff007224 */ /* 0x000fe400078e00b7 */
        /* <DEDUP_REMOVED lines=55> */
[----:B------:R-:W-:-:S02]  /*65c40*/  MOV R66, R86 ;  /* 0x0000005600427202 */ /* 0x000fc40000000f00 */
[----:B------:R-:W-:Y:S01]  /*65c50*/  MOV R67, R87 ;  /* 0x0000005700437202 */ /* 0x000fe20000000f00 */
        /* <DEDUP_REMOVED lines=19> */
[----:B-1----:R-:W-:Y:S01]  /*65d90*/  MOV R130, R150 ;  /* 0x0000009600827202 */ /* 0x002fe20000000f00 */
[----:B------:R-:W-:Y:S01]  /*65da0*/  STL.64 [R1+0x180], R168 ;  /* 0x000180a801007387 */ /* 0x000fe20000100a00 */
[----:B------:R-:W-:Y:S01]  /*65db0*/  MOV R11, R156 ;  /* 0x0000009c000b7202 */ /* 0x000fe20000000f00 */
[----:B------:R-:W-:Y:S01]  /*65dc0*/  IMAD.MOV.U32 R49, RZ, RZ, R157 ;  /* 0x000000ffff317224 */ /* 0x000fe200078e009d */
[----:B------:R-:W-:Y:S01]  /*65dd0*/  MOV R50, R158 ;  /* 0x0000009e00327202 */ /* 0x000fe20000000f00 */
[----:B------:R-:W-:Y:S01]  /*65de0*/  STL.64 [R1+0x188], R170 ;  /* 0x000188aa01007387 */ /* 0x000fe20000100a00 */
[----:B------:R-:W-:Y:S01]  /*65df0*/  MOV R51, R159 ;  /* 0x0000009f00337202 */ /* 0x000fe20000000f00 */
[----:B--2---:R-:W1:Y:S02]  /*65e00*/  LDC R141, c[0x0][0x604] ;  /* 0x00018100ff8d7b82 */ /* 0x004e640000000800 */
        /* <DEDUP_REMOVED lines=15> */
[----:B------:R-:W3:Y:S04]  /*65f00*/  LDL.LU.64 R196, [R1+0x1948] ;  /* 0x0019480001c47983 */ /* 0x000ee80000300a00 */
[----:B------:R-:W4:Y:S04]  /*65f10*/  LDL.LU.64 R194, [R1+0x1940] ;  /* 0x0019400001c27983 */ /* 0x000f280000300a00 */
[----:B------:R-:W3:Y:S04]  /*65f20*/  LDL.LU.64 R192, [R1+0x1938] ;  /* 0x0019380001c07983 */ /* 0x000ee80000300a00 */
[----:B------:R-:W2:Y:S04]  /*65f30*/  LDL.LU.64 R190, [R1+0x1930] ;  /* 0x0019300001be7983 */ /* 0x000ea80000300a00 */
[----:B------:R-:W4:Y:S04]  /*65f40*/  LDL.LU.64 R188, [R1+0x1928] ;  /* 0x0019280001bc7983 */ /* 0x000f280000300a00 */
[----:B------:R-:W3:Y:S04]  /*65f50*/  LDL.LU.64 R186, [R1+0x1920] ;  /* 0x0019200001ba7983 */ /* 0x000ee80000300a00 */
[----:B------:R-:W3:Y:S04]  /*65f60*/  LDL.LU.64 R184, [R1+0x1918] ;  /* 0x0019180001b87983 */ /* 0x000ee80000300a00 */
[----:B------:R-:W2:Y:S04]  /*65f70*/  LDL.LU R155, [R1+0x1910] ;  /* 0x00191000019b7983 */ /* 0x000ea80000300800 */
[----:B------:R-:W4:Y:S04]  /*65f80*/  LDL.LU.64 R138, [R1+0x1908] ;  /* 0x00190800018a7983 */ /* 0x000f280000300a00 */
[----:B------:R-:W3:Y:S04]  /*65f90*/  LDL.LU.64 R136, [R1+0x1900] ;  /* 0x0019000001887983 */ /* 0x000ee80000300a00 */
        /* <DEDUP_REMOVED lines=80> */
[----:B--2---:R-:W-:Y:S04]  /*664a0*/  STL [R1+0x15bc], R155 ;  /* 0x0015bc9b01007387 */ /* 0x004fe80000100800 */
[----:B-1----:R-:W-:Y:S04]  /*664b0*/  STL [R1+0x15b8], R141 ;  /* 0x0015b88d01007387 */ /* 0x002fe80000100800 */
[----:B----4-:R-:W-:Y:S04]  /*664c0*/  STL.64 [R1+0x15b0], R138 ;  /* 0x0015b08a01007387 */ /* 0x010fe80000100a00 */
[----:B---3--:R-:W-:Y:S04]  /*664d0*/  STL.64 [R1+0x15a8], R136 ;  /* 0x0015a88801007387 */ /* 0x008fe80000100a00 */
        /* <DEDUP_REMOVED lines=92> */
[----:B------:R-:W2:Y:S01]  /*66aa0*/  LDL.LU R133, [R1+0x144] ;  /* 0x0001440001857983 */ /* 0x000ea20000300800 */
        /* <DEDUP_REMOVED lines=10> */
[----:B------:R1:W3:Y:S02]  /*66b50*/  MUFU.EX2 R51, R9 ;  /* 0x0000000900337308 */ /* 0x0002e40000000800 */
[----:B-1----:R-:W-:Y:S01]  /*66b60*/  MOV R9, R10 ;  /* 0x0000000a00097202 */ /* 0x002fe20000000f00 */
[----:B------:R-:W-:Y:S02]  /*66b70*/  FFMA R10, R179, R141, -R3 ;  /* 0x0000008db30a7223 */ /* 0x000fe40000000803 */
[----:B------:R-:W-:-:S03]  /*66b80*/  @!P6 FMUL R8, R8, 0.5 ;  /* 0x3f0000000808e820 */ /* 0x000fc60000400000 */
[----:B------:R-:W-:Y:S01]  /*66b90*/  FSETP.GEU.AND P2, PT, R10, -126, PT ;  /* 0xc2fc00000a00780b */ /* 0x000fe20003f4e000 */
[----:B------:R-:W-:Y:S02]  /*66ba0*/  IMAD.MOV.U32 R179, RZ, RZ, R50 ;  /* 0x000000ffffb37224 */ /* 0x000fe400078e0032 */
[----:B------:R-:W-:Y:S01]  /*66bb0*/  @!P5 FMUL R5, R5, 0.5 ;  /* 0x3f0000000505d820 */ /* 0x000fe20000400000 */
[----:B------:R1:W3:Y:S02]  /*66bc0*/  MUFU.EX2 R50, R8 ;  /* 0x0000000800327308 */ /* 0x0002e40000000800 */
[----:B-1----:R-:W-:Y:S01]  /*66bd0*/  MOV R8, R11 ;  /* 0x0000000b00087202 */ /* 0x002fe20000000f00 */
[----:B------:R-:W-:Y:S01]  /*66be0*/  FFMA R11, R178, R141, -R6 ;  /* 0x0000008db20b7223 */ /* 0x000fe20000000806 */
[----:B------:R-:W-:-:S04]  /*66bf0*/  MOV R178, R49 ;  /* 0x0000003100b27202 */ /* 0x000fc80000000f00 */
[----:B------:R1:W3:Y:S01]  /*66c00*/  MUFU.EX2 R49, R5 ;  /* 0x0000000500317308 */ /* 0x0002e20000000800 */
[----:B------:R-:W-:Y:S01]  /*66c10*/  @!P2 FMUL R10, R10, 0.5 ;  /* 0x3f0000000a0aa820 */ /* 0x000fe20000400000 */
[----:B------:R-:W-:Y:S01]  /*66c20*/  MOV R137, R178 ;  /* 0x000000b200897202 */ /* 0x000fe20000000f00 */
[----:B-1----:R-:W-:Y:S02]  /*66c30*/  IMAD.MOV.U32 R5, RZ, RZ, R9 ;  /* 0x000000ffff057224 */ /* 0x002fe400078e0009 */
[-C--:B------:R-:W-:Y:S01]  /*66c40*/  FFMA R9, R177, R141.reuse, -R6 ;  /* 0x0000008db1097223 */ /* 0x080fe20000000806 */
[----:B------:R-:W-:Y:S01]  /*66c50*/  MOV R177, R8 ;  /* 0x0000000800b17202 */ /* 0x000fe20000000f00 */
[----:B------:R-:W-:Y:S01]  /*66c60*/  FFMA R8, R183, R141, -R3 ;  /* 0x0000008db7087223 */ /* 0x000fe20000000803 */
[----:B------:R-:W-:Y:S02]  /*66c70*/  MOV R183, R48 ;  /* 0x0000003000b77202 */ /* 0x000fe40000000f00 */
[----:B------:R1:W3:Y:S01]  /*66c80*/  MUFU.EX2 R48, R10 ;  /* 0x0000000a00307308 */ /* 0x0002e20000000800 */
[----:B------:R-:W-:Y:S01]  /*66c90*/  MOV R138, R179 ;  /* 0x000000b3008a7202 */ /* 0x000fe20000000f00 */
[----:B------:R-:W-:Y:S01]  /*66ca0*/  IMAD.MOV.U32 R136, RZ, RZ, R177 ;  /* 0x000000ffff887224 */ /* 0x000fe200078e00b1 */
[----:B------:R-:W-:Y:S01]  /*66cb0*/  MOV R178, R25 ;  /* 0x0000001900b27202 */ /* 0x000fe20000000f00 */
[----:B------:R-:W-:Y:S01]  /*66cc0*/  IMAD.MOV.U32 R179, RZ, RZ, R24 ;  /* 0x000000ffffb37224 */ /* 0x000fe200078e0018 */
[----:B------:R-:W-:Y:S01]  /*66cd0*/  MOV R177, R26 ;  /* 0x0000001a00b17202 */ /* 0x000fe20000000f00 */
[----:B-1----:R-:W-:-:S02]  /*66ce0*/  IMAD.MOV.U32 R10, RZ, RZ, R5 ;  /* 0x000000ffff0a7224 */ /* 0x002fc400078e0005 */
[----:B------:R-:W-:Y:S01]  /*66cf0*/  FFMA R5, R181, R141, -R3 ;  /* 0x0000008db5057223 */ /* 0x000fe20000000803 */
[----:B------:R-:W-:Y:S01]  /*66d00*/  MOV R141, R176 ;  /* 0x000000b0008d7202 */ /* 0x000fe20000000f00 */
[----:B------:R-:W-:Y:S01]  /*66d10*/  IMAD.MOV.U32 R176, RZ, RZ, R27 ;  /* 0x000000ffffb07224 */ /* 0x000fe200078e001b */
        /* <DEDUP_REMOVED lines=114> */
[----:B------:R-:W-:Y:S01]  /*67440*/  R2UR UR6, R8 ;  /* 0x00000000080672ca */ /* 0x000fe200000e0000 */
[----:B------:R-:W-:Y:S01]  /*67450*/  @!P6 FMUL R45, R45, R45 ;  /* 0x0000002d2d2de220 */ /* 0x000fe20000400000 */
[----:B------:R-:W-:Y:S01]  /*67460*/  R2UR UR7, R9 ;  /* 0x00000000090772ca */ /* 0x000fe200000e0000 */
        /* <DEDUP_REMOVED lines=361> */
[----:B--2---:R-:W-:Y:S04]  /*68b00*/  STL [R1+0x12a0], R155 ;  /* 0x0012a09b01007387 */ /* 0x004fe80000100800 */
        /* <DEDUP_REMOVED lines=34> */
[-CC-:B------:R-:W-:Y:S01]  /*68d30*/  FFMA R9, R188, R141.reuse, -R6.reuse ;  /* 0x0000008dbc097223 */ /* 0x180fe20000000806 */
[----:B------:R-:W-:-:S02]  /*68d40*/  FFMA R8, R184, R141, -R6 ;  /* 0x0000008db8087223 */ /* 0x000fc40000000806 */
[----:B-1----:R-:W2:Y:S04]  /*68d50*/  LDL.LU.64 R72, [R1] ;  /* 0x0000000001487983 */ /* 0x002ea80000300a00 */
[----:B------:R-:W3:Y:S04]  /*68d60*/  LDL.LU.64 R74, [R1+0x8] ;  /* 0x00000800014a7983 */ /* 0x000ee80000300a00 */
[----:B------:R-:W4:Y:S04]  /*68d70*/  LDL.LU.64 R76, [R1+0x10] ;  /* 0x00001000014c7983 */ /* 0x000f280000300a00 */
[----:B------:R-:W2:Y:S04]  /*68d80*/  LDL.LU.64 R78, [R1+0x18] ;  /* 0x00001800014e7983 */ /* 0x000ea80000300a00 */
[----:B------:R-:W3:Y:S04]  /*68d90*/  LDL.LU.64 R80, [R1+0x20] ;  /* 0x0000200001507983 */ /* 0x000ee80000300a00 */
[----:B------:R-:W4:Y:S04]  /*68da0*/  LDL.LU.64 R82, [R1+0x28] ;  /* 0x0000280001527983 */ /* 0x000f280000300a00 */
[----:B------:R-:W2:Y:S01]  /*68db0*/  LDL.LU.64 R84, [R1+0x30] ;  /* 0x0000300001547983 */ /* 0x000ea20000300a00 */
[----:B------:R-:W-:-:S03]  /*68dc0*/  FFMA R5, R190, R141, -R3 ;  /* 0x0000008dbe057223 */ /* 0x000fc60000000803 */
[----:B------:R-:W3:Y:S04]  /*68dd0*/  LDL.LU.64 R86, [R1+0x38] ;  /* 0x0000380001567983 */ /* 0x000ee80000300a00 */
[----:B------:R-:W4:Y:S04]  /*68de0*/  LDL.LU.64 R88, [R1+0x40] ;  /* 0x0000400001587983 */ /* 0x000f280000300a00 */
[----:B------:R-:W2:Y:S04]  /*68df0*/  LDL.LU.64 R90, [R1+0x48] ;  /* 0x00004800015a7983 */ /* 0x000ea80000300a00 */
[----:B------:R-:W3:Y:S04]  /*68e00*/  LDL.LU.64 R92, [R1+0x50] ;  /* 0x00005000015c7983 */ /* 0x000ee80000300a00 */
[----:B------:R-:W4:Y:S01]  /*68e10*/  LDL.LU.64 R94, [R1+0x58] ;  /* 0x00005800015e7983 */ /* 0x000f220000300a00 */
[----:B------:R-:W-:-:S03]  /*68e20*/  FSETP.GEU.AND P3, PT, R9, -126, PT ;  /* 0xc2fc00000900780b */ /* 0x000fc60003f6e000 */
[----:B------:R-:W2:Y:S01]  /*68e30*/  LDL.LU.64 R96, [R1+0x60] ;  /* 0x0000600001607983 */ /* 0x000ea20000300a00 */
[----:B------:R-:W-:-:S03]  /*68e40*/  FSETP.GEU.AND P6, PT, R8, -126, PT ;  /* 0xc2fc00000800780b */ /* 0x000fc60003fce000 */
[----:B------:R-:W3:Y:S01]  /*68e50*/  LDL.LU.64 R98, [R1+0x68] ;  /* 0x0000680001627983 */ /* 0x000ee20000300a00 */
[----:B------:R-:W-:-:S03]  /*68e60*/  FSETP.GEU.AND P5, PT, R5, -126, PT ;  /* 0xc2fc00000500780b */ /* 0x000fc60003fae000 */
        /* <DEDUP_REMOVED lines=10> */
[----:B------:R-:W2:Y:S01]  /*68f10*/  LDL.LU.64 R120, [R1+0xc0] ;  /* 0x0000c00001787983 */ /* 0x000ea20000300a00 */
[----:B------:R-:W-:-:S03]  /*68f20*/  @!P3 FMUL R9, R9, 0.5 ;  /* 0x3f0000000909b820 */ /* 0x000fc60000400000 */
[----:B------:R-:W3:Y:S01]  /*68f30*/  LDL.LU.64 R122, [R1+0xc8] ;  /* 0x0000c800017a7983 */ /* 0x000ee20000300a00 */
[----:B------:R-:W-:Y:S01]  /*68f40*/  @!P6 FMUL R8, R8, 0.5 ;  /* 0x3f0000000808e820 */ /* 0x000fe20000400000 */
[----:B------:R-:W-:Y:S02]  /*68f50*/  @!P5 FMUL R5, R5, 0.5 ;  /* 0x3f0000000505d820 */ /* 0x000fe40000400000 */
[----:B------:R-:W4:Y:S04]  /*68f60*/  LDL.LU.64 R124, [R1+0xd0] ;  /* 0x0000d000017c7983 */ /* 0x000f280000300a00 */
[----:B------:R-:W2:Y:S04]  /*68f70*/  LDL.LU.64 R126, [R1+0xd8] ;  /* 0x0000d800017e7983 */ /* 0x000ea80000300a00 */
[----:B------:R-:W3:Y:S01]  /*68f80*/  LDL.LU.64 R128, [R1+0xe0] ;  /* 0x0000e00001807983 */ /* 0x000ee20000300a00 */
[----:B------:R1:W4:Y:S03]  /*68f90*/  MUFU.EX2 R43, R9 ;  /* 0x00000009002b7308 */ /* 0x0003260000000800 */
[----:B------:R-:W4:Y:S01]  /*68fa0*/  LDL.LU.64 R130, [R1+0xe8] ;  /* 0x0000e80001827983 */ /* 0x000f220000300a00 */
[----:B------:R-:W-:-:S03]  /*68fb0*/  FFMA R10, R187, R141, -R3 ;  /* 0x0000008dbb0a7223 */ /* 0x000fc60000000803 */
[----:B------:R-:W2:Y:S01]  /*68fc0*/  LDL.LU.64 R132, [R1+0xf0] ;  /* 0x0000f00001847983 */ /* 0x000ea20000300a00 */
[----:B------:R1:W3:Y:S01]  /*68fd0*/  MUFU.EX2 R42, R8 ;  /* 0x00000008002a7308 */ /* 0x0002e20000000800 */
[-CC-:B------:R-:W-:Y:S02]  /*68fe0*/  FFMA R11, R186, R141.reuse, -R6.reuse ;  /* 0x0000008dba0b7223 */ /* 0x180fe40000000806 */
[----:B------:R-:W3:Y:S01]  /*68ff0*/  LDL.LU.64 R134, [R1+0xf8] ;  /* 0x0000f80001867983 */ /* 0x000ee20000300a00 */
[----:B-1----:R-:W-:-:S03]  /*69000*/  FFMA R9, R185, R141, -R6 ;  /* 0x0000008db9097223 */ /* 0x002fc60000000806 */
[----:B------:R-:W4:Y:S01]  /*69010*/  LDL.LU.64 R136, [R1+0x100] ;  /* 0x0001000001887983 */ /* 0x000f220000300a00 */
[----:B------:R1:W2:Y:S01]  /*69020*/  MUFU.EX2 R41, R5 ;  /* 0x0000000500297308 */ /* 0x0002a20000000800 */
[-CC-:B------:R-:W-:Y:S02]  /*69030*/  FFMA R8, R191, R141.reuse, -R3.reuse ;  /* 0x0000008dbf087223 */ /* 0x180fe40000000803 */
[----:B------:R-:W2:Y:S01]  /*69040*/  LDL.LU.64 R138, [R1+0x108] ;  /* 0x00010800018a7983 */ /* 0x000ea20000300a00 */
[----:B-1----:R-:W-:-:S03]  /*69050*/  FFMA R5, R189, R141, -R3 ;  /* 0x0000008dbd057223 */ /* 0x002fc60000000803 */
        /* <DEDUP_REMOVED lines=214> */
[----:B------:R-:W-:Y:S01]  /*69dc0*/  IMAD.MOV.U32 R12, RZ, RZ, R196 ;  /* 0x000000ffff0c7224 */ /* 0x000fe200078e00c4 */
[----:B------:R-:W-:Y:S02]  /*69dd0*/  MOV R7, R197 ;  /* 0x000000c500077202 */ /* 0x000fe40000000f00 */
[----:B------:R-:W-:Y:S01]  /*69de0*/  STL.64 [R1+0x260], R96 ;  /* 0x0002606001007387 */ /* 0x000fe20000100a00 */
[----:B------:R-:W-:-:S03]  /*69df0*/  MOV R15, R194 ;  /* 0x000000c2000f7202 */ /* 0x000fc60000000f00 */
[----:B------:R1:W-:Y:S01]  /*69e00*/  STL.64 [R1+0x268], R98 ;  /* 0x0002686201007387 */ /* 0x0003e20000100a00 */
[----:B------:R-:W-:Y:S01]  /*69e10*/  MOV R13, R195 ;  /* 0x000000c3000d7202 */ /* 0x000fe20000000f00 */
[----:B------:R-:W-:Y:S02]  /*69e20*/  IMAD.MOV.U32 R16, RZ, RZ, R193 ;  /* 0x000000ffff107224 */ /* 0x000fe400078e00c1 */
[----:B------:R-:W2:Y:S01]  /*69e30*/  LDL.LU.64 R198, [R1+0x14a0] ;  /* 0x0014a00001c67983 */ /* 0x000ea20000300a00 */
[----:B------:R-:W-:Y:S01]  /*69e40*/  MOV R17, R192 ;  /* 0x000000c000117202 */ /* 0x000fe20000000f00 */
[----:B------:R-:W-:Y:S02]  /*69e50*/  IMAD.MOV.U32 R19, RZ, RZ, R190 ;  /* 0x000000ffff137224 */ /* 0x000fe400078e00be */
[----:B------:R-:W2:Y:S01]  /*69e60*/  LDL.LU.64 R196, [R1+0x1498] ;  /* 0x0014980001c47983 */ /* 0x000ea20000300a00 */
[----:B------:R-:W-:-:S03]  /*69e70*/  MOV R18, R191 ;  /* 0x000000bf00127202 */ /* 0x000fc60000000f00 */
[----:B------:R-:W2:Y:S01]  /*69e80*/  LDL.LU.64 R194, [R1+0x1490] ;  /* 0x0014900001c27983 */ /* 0x000ea20000300a00 */
[----:B------:R-:W-:Y:S01]  /*69e90*/  MOV R21, R188 ;  /* 0x000000bc00157202 */ /* 0x000fe20000000f00 */
[----:B------:R-:W-:Y:S01]  /*69ea0*/  IMAD.MOV.U32 R22, RZ, RZ, R187 ;  /* 0x000000ffff167224 */ /* 0x000fe200078e00bb */
[----:B------:R-:W-:Y:S01]  /*69eb0*/  MOV R20, R189 ;  /* 0x000000bd00147202 */ /* 0x000fe20000000f00 */
        /* <DEDUP_REMOVED lines=189> */
[----:B------:R-:W-:Y:S04]  /*6aa90*/  STL [R1+0x110], R140 ;  /* 0x0001108c01007387 */ /* 0x000fe80000100800 */
[----:B------:R2:W-:Y:S04]  /*6aaa0*/  STL.64 [R1+0x120], R144 ;  /* 0x0001209001007387 */ /* 0x0005e80000100a00 */
[----:B------:R3:W-:Y:S04]  /*6aab0*/  STL.64 [R1+0x128], R146 ;  /* 0x0001289201007387 */ /* 0x0007e80000100a00 */
[----:B------:R4:W-:Y:S04]  /*6aac0*/  STL.64 [R1+0x130], R148 ;  /* 0x0001309401007387 */ /* 0x0009e80000100a00 */
[----:B------:R4:W-:Y:S04]  /*6aad0*/  STL.64 [R1+0x138], R150 ;  /* 0x0001389601007387 */ /* 0x0009e80000100a00 */
[----:B------:R4:W-:Y:S04]  /*6aae0*/  STL.64 [R1+0x140], R152 ;  /* 0x0001409801007387 */ /* 0x0009e80000100a00 */
[----:B------:R4:W-:Y:S04]  /*6aaf0*/  STL [R1+0x148], R154 ;  /* 0x0001489a01007387 */ /* 0x0009e80000100800 */
        /* <DEDUP_REMOVED lines=15> */
[----:B------:R-:W-:Y:S01]  /*6abf0*/  STL.64 [R1+0x1c8], R186 ;  /* 0x0001c8ba01007387 */ /* 0x000fe20000100a00 */
[----:B------:R-:W-:-:S03]  /*6ac00*/  IMAD.MOV.U32 R33, RZ, RZ, R155 ;  /* 0x000000ffff217224 */ /* 0x000fc600078e009b */
[----:B------:R-:W-:Y:S04]  /*6ac10*/  STL.64 [R1+0x1d0], R188 ;  /* 0x0001d0bc01007387 */ /* 0x000fe80000100a00 */
[----:B------:R-:W-:Y:S04]  /*6ac20*/  STL.64 [R1+0x1d8], R190 ;  /* 0x0001d8be01007387 */ /* 0x000fe80000100a00 */
[----:B------:R4:W-:Y:S04]  /*6ac30*/  STL.64 [R1+0x1f0], R196 ;  /* 0x0001f0c401007387 */ /* 0x0009e80000100a00 */
[----:B------:R4:W-:Y:S04]  /*6ac40*/  STL.64 [R1+0x1f8], R198 ;  /* 0x0001f8c601007387 */ /* 0x0009e80000100a00 */
[----:B------:R-:W4:Y:S04]  /*6ac50*/  LDL.LU R155, [R1+0x12a0] ;  /* 0x0012a000019b7983 */ /* 0x000f280000300800 */
[----:B-1----:R-:W4:Y:S04]  /*6ac60*/  LDL.LU.64 R138, [R1+0x1298] ;  /* 0x00129800018a7983 */ /* 0x002f280000300a00 */
        /* <DEDUP_REMOVED lines=79> */
[----:B------:R-:W-:-:S03]  /*6b160*/  MOV R5, R192 ;  /* 0x000000c000057202 */ /* 0x000fc60000000f00 */
[----:B------:R-:W3:Y:S04]  /*6b170*/  LDL.LU R183, [R1+0x1bc] ;  /* 0x0001bc0001b77983 */ /* 0x000ee80000300800 */
[----:B------:R-:W4:Y:S04]  /*6b180*/  LDL.LU R184, [R1+0x1c0] ;  /* 0x0001c00001b87983 */ /* 0x000f280000300800 */
[----:B------:R-:W2:Y:S04]  /*6b190*/  LDL.LU R196, [R1+0x118c] ;  /* 0x00118c0001c47983 */ /* 0x000ea80000300800 */
[----:B------:R-:W4:Y:S01]  /*6b1a0*/  LDL.LU R185, [R1+0x1c4] ;  /* 0x0001c40001b97983 */ /* 0x000f220000300800 */
[----:B------:R-:W-:-:S03]  /*6b1b0*/  IMAD.MOV.U32 R8, RZ, RZ, R195 ;  /* 0x000000ffff087224 */ /* 0x000fc600078e00c3 */
[----:B------:R-:W3:Y:S04]  /*6b1c0*/  LDL.LU R192, [R1+0x1188] ;  /* 0x0011880001c07983 */ /* 0x000ee80000300800 */
[----:B------:R-:W4:Y:S01]  /*6b1d0*/  LDL.LU R186, [R1+0x1c8] ;  /* 0x0001c80001ba7983 */ /* 0x000f220000300800 */
[----:B------:R-:W-:-:S03]  /*6b1e0*/  MOV R35, R194 ;  /* 0x000000c200237202 */ /* 0x000fc60000000f00 */
        /* <DEDUP_REMOVED lines=11> */
[----:B------:R-:W4:Y:S01]  /*6b2a0*/  LDL.LU R191, [R1+0x1dc] ;  /* 0x0001dc0001bf7983 */ /* 0x000f220000300800 */
[----:B------:R-:W-:-:S03]  /*6b2b0*/  MOV R11, R143 ;  /* 0x0000008f000b7202 */ /* 0x000fc60000000f00 */
[----:B------:R-:W4:Y:S04]  /*6b2c0*/  LDL.LU R197, [R1+0x1170] ;  /* 0x0011700001c57983 */ /* 0x000f280000300800 */
[----:B------:R-:W4:Y:S04]  /*6b2d0*/  LDL.LU R27, [R1+0x1f0] ;  /* 0x0001f000011b7983 */ /* 0x000f280000300800 */
[----:B------:R-:W2:Y:S04]  /*6b2e0*/  LDL.LU R142, [R1+0x116c] ;  /* 0x00116c00018e7983 */ /* 0x000ea80000300800 */
[----:B------:R-:W4:Y:S04]  /*6b2f0*/  LDL.LU R26, [R1+0x1f4] ;  /* 0x0001f400011a7983 */ /* 0x000f280000300800 */
[----:B------:R-:W2:Y:S04]  /*6b300*/  LDL.LU R143, [R1+0x1168] ;  /* 0x00116800018f7983 */ /* 0x000ea80000300800 */
[----:B------:R-:W4:Y:S04]  /*6b310*/  LDL.LU R25, [R1+0x1f8] ;  /* 0x0001f80001197983 */ /* 0x000f280000300800 */
[----:B------:R-:W3:Y:S01]  /*6b320*/  LDL.LU R140, [R1+0x1164] ;  /* 0x00116400018c7983 */ /* 0x000ee20000300800 */
[----:B------:R-:W-:-:S02]  /*6b330*/  IMAD.MOV.U32 R10, RZ, RZ, R141 ;  /* 0x000000ffff0a7224 */ /* 0x000fc400078e008d */
[----:B------:R-:W3:Y:S01]  /*6b340*/  LDC R141, c[0x0][0x604] ;  /* 0x00018100ff8d7b82 */ /* 0x000ee20000000800 */
[----:B------:R-:W4:Y:S04]  /*6b350*/  LDL.LU R24, [R1+0x1fc] ;  /* 0x0001fc0001187983 */ /* 0x000f280000300800 */
[----:B------:R-:W-:Y:S04]  /*6b360*/  STL [R1+0xeb8], R155 ;  /* 0x000eb89b01007387 */ /* 0x000fe80000100800 */
[----:B--2---:R-:W-:Y:S04]  /*6b370*/  STL.64 [R1+0xeb0], R142 ;  /* 0x000eb08e01007387 */ /* 0x004fe80000100a00 */
[----:B---3--:R-:W-:Y:S04]  /*6b380*/  STL.64 [R1+0xea8], R140 ;  /* 0x000ea88c01007387 */ /* 0x008fe80000100a00 */
        /* <DEDUP_REMOVED lines=93> */
[----:B------:R-:W2:Y:S01]  /*6b960*/  LDL.LU R132, [R1+0xf0] ;  /* 0x0000f00001847983 */ /* 0x000ea20000300800 */
[----:B------:R-:W-:-:S05]  /*6b970*/  FFMA R9, R196, R141, -R6 ;  /* 0x0000008dc4097223 */ /* 0x000fca0000000806 */
[----:B------:R-:W-:Y:S02]  /*6b980*/  FSETP.GEU.AND P3, PT, R9, -126, PT ;  /* 0xc2fc00000900780b */ /* 0x000fe40003f6e000 */
[----:B------:R-:W-:Y:S01]  /*6b990*/  MOV R196, R8 ;  /* 0x0000000800c47202 */ /* 0x000fe20000000f00 */
[-C--:B------:R-:W-:Y:S01]  /*6b9a0*/  FFMA R8, R192, R141.reuse, -R6 ;  /* 0x0000008dc0087223 */ /* 0x080fe20000000806 */
[----:B------:R-:W-:Y:S02]  /*6b9b0*/  IMAD.MOV.U32 R192, RZ, RZ, R5 ;  /* 0x000000ffffc07224 */ /* 0x000fe400078e0005 */
[----:B----4-:R-:W-:Y:S02]  /*6b9c0*/  FFMA R5, R198, R141, -R3 ;  /* 0x0000008dc6057223 */ /* 0x010fe40000000803 */
[----:B------:R-:W-:Y:S02]  /*6b9d0*/  FSETP.GEU.AND P6, PT, R8, -126, PT ;  /* 0xc2fc00000800780b */ /* 0x000fe40003fce000 */
[----:B------:R-:W-:-:S03]  /*6b9e0*/  MOV R198, R35 ;  /* 0x0000002300c67202 */ /* 0x000fc60000000f00 */
[----:B------:R-:W-:Y:S01]  /*6b9f0*/  @!P3 FMUL R9, R9, 0.5 ;  /* 0x3f0000000909b820 */ /* 0x000fe20000400000 */
[----:B------:R-:W-:-:S03]  /*6ba00*/  FSETP.GEU.AND P5, PT, R5, -126, PT ;  /* 0xc2fc00000500780b */ /* 0x000fc60003fae000 */
[----:B------:R1:W4:Y:S02]  /*6ba10*/  MUFU.EX2 R35, R9 ;  /* 0x0000000900237308 */ /* 0x0003240000000800 */
[----:B-1----:R-:W-:Y:S01]  /*6ba20*/  MOV R9, R10 ;  /* 0x0000000a00097202 */ /* 0x002fe20000000f00 */
[----:B------:R-:W-:Y:S01]  /*6ba30*/  FFMA R10, R195, R141, -R3 ;  /* 0x0000008dc30a7223 */ /* 0x000fe20000000803 */
[----:B------:R-:W-:-:S04]  /*6ba40*/  @!P6 FMUL R8, R8, 0.5 ;  /* 0x3f0000000808e820 */ /* 0x000fc80000400000 */
[----:B------:R-:W-:Y:S01]  /*6ba50*/  FSETP.GEU.AND P2, PT, R10, -126, PT ;  /* 0xc2fc00000a00780b */ /* 0x000fe20003f4e000 */
[----:B------:R-:W-:Y:S02]  /*6ba60*/  IMAD.MOV.U32 R195, RZ, RZ, R34 ;  /* 0x000000ffffc37224 */ /* 0x000fe400078e0022 */
[----:B------:R-:W-:Y:S01]  /*6ba70*/  @!P5 FMUL R5, R5, 0.5 ;  /* 0x3f0000000505d820 */ /* 0x000fe20000400000 */
[----:B------:R1:W4:Y:S02]  /*6ba80*/  MUFU.EX2 R34, R8 ;  /* 0x0000000800227308 */ /* 0x0003240000000800 */
[----:B-1----:R-:W-:Y:S01]  /*6ba90*/  MOV R8, R11 ;  /* 0x0000000b00087202 */ /* 0x002fe20000000f00 */
[----:B------:R-:W-:Y:S01]  /*6baa0*/  FFMA R11, R194, R141, -R6 ;  /* 0x0000008dc20b7223 */ /* 0x000fe20000000806 */
[----:B------:R-:W-:-:S04]  /*6bab0*/  MOV R194, R33 ;  /* 0x0000002100c27202 */ /* 0x000fc80000000f00 */
[----:B------:R1:W4:Y:S01]  /*6bac0*/  MUFU.EX2 R33, R5 ;  /* 0x0000000500217308 */ /* 0x0003220000000800 */
[----:B------:R-:W-:Y:S01]  /*6bad0*/  @!P2 FMUL R10, R10, 0.5 ;  /* 0x3f0000000a0aa820 */ /* 0x000fe20000400000 */
[----:B------:R-:W-:Y:S01]  /*6bae0*/  MOV R133, R37 ;  /* 0x0000002500857202 */ /* 0x000fe20000000f00 */
[----:B------:R-:W-:Y:S01]  /*6baf0*/  IMAD.MOV.U32 R135, RZ, RZ, R39 ;  /* 0x000000ffff877224 */ /* 0x000fe200078e0027 */
[----:B------:R-:W4:Y:S01]  /*6bb00*/  LDL.LU R37, [R1+0x1160] ;  /* 0x0011600001257983 */ /* 0x000f220000300800 */
[----:B-1----:R-:W-:Y:S02]  /*6bb10*/  IMAD.MOV.U32 R5, RZ, RZ, R9 ;  /* 0x000000ffff057224 */ /* 0x002fe400078e0009 */
[-C--:B------:R-:W-:Y:S01]  /*6bb20*/  FFMA R9, R193, R141.reuse, -R6 ;  /* 0x0000008dc1097223 */ /* 0x080fe20000000806 */
[----:B------:R-:W-:Y:S01]  /*6bb30*/  MOV R193, R8 ;  /* 0x0000000800c17202 */ /* 0x000fe20000000f00 */
[----:B------:R-:W-:Y:S01]  /*6bb40*/  FFMA R8, R199, R141, -R3 ;  /* 0x0000008dc7087223 */ /* 0x000fe20000000803 */
[----:B------:R-:W-:Y:S01]  /*6bb50*/  MOV R199, R32 ;  /* 0x0000002000c77202 */ /* 0x000fe20000000f00 */
[----:B------:R-:W-:Y:S01]  /*6bb60*/  IMAD.MOV.U32 R155, RZ, RZ, R194 ;  /* 0x000000ffff9b7224 */ /* 0x000fe200078e00c2 */
[----:B------:R-:W-:Y:S01]  /*6bb70*/  MOV R134, R36 ;  /* 0x0000002400867202 */ /* 0x000fe20000000f00 */
[----:B------:R1:W4:Y:S01]  /*6bb80*/  MUFU.EX2 R32, R10 ;  /* 0x0000000a00207308 */ /* 0x0003220000000800 */
[----:B------:R-:W4:Y:S01]  /*6bb90*/  LDL.LU R36, [R1+0x115c] ;  /* 0x00115c0001247983 */ /* 0x000f220000300800 */
[----:B------:R-:W-:-:S02]  /*6bba0*/  MOV R143, R193 ;  /* 0x000000c1008f7202 */ /* 0x000fc40000000f00 */
[----:B------:R-:W-:Y:S01]  /*6bbb0*/  MOV R136, R38 ;  /* 0x0000002600887202 */ /* 0x000fe20000000f00 */
[----:B------:R-:W4:Y:S01]  /*6bbc0*/  LDL.LU R39, [R1+0x1158] ;  /* 0x0011580001277983 */ /* 0x000f220000300800 */
[----:B------:R-:W-:Y:S02]  /*6bbd0*/  MOV R142, R199 ;  /* 0x000000c7008e7202 */ /* 0x000fe40000000f00 */
[----:B------:R-:W-:Y:S01]  /*6bbe0*/  MOV R193, R195 ;  /* 0x000000c300c17202 */ /* 0x000fe20000000f00 */
[----:B-1----:R-:W-:Y:S01]  /*6bbf0*/  IMAD.MOV.U32 R10, RZ, RZ, R5 ;  /* 0x000000ffff0a7224 */ /* 0x002fe200078e0005 */
[----:B------:R-:W-:Y:S01]  /*6bc00*/  MOV R194, R198 ;  /* 0x000000c600c27202 */ /* 0x000fe20000000f00 */
[----:B------:R-:W-:Y:S01]  /*6bc10*/  FFMA R5, R197, R141, -R3 ;  /* 0x0000008dc5057223 */ /* 0x000fe20000000803 */
[----:B------:R-:W4:Y:S01]  /*6bc20*/  LDL.LU R38, [R1+0x1154] ;  /* 0x0011540001267983 */ /* 0x000f220000300800 */
[----:B------:R-:W-:Y:S01]  /*6bc30*/  MOV R137, R41 ;  /* 0x0000002900897202 */ /* 0x000fe20000000f00 */
[----:B------:R-:W-:Y:S01]  /*6bc40*/  IMAD.MOV.U32 R195, RZ, RZ, R196 ;  /* 0x000000ffffc37224 */ /* 0x000fe200078e00c4 */
[----:B------:R-:W-:Y:S01]  /*6bc50*/  MOV R199, R24 ;  /* 0x0000001800c77202 */ /* 0x000fe20000000f00 */
[----:B------:R-:W-:Y:S01]  /*6bc60*/  IMAD.MOV.U32 R198, RZ, RZ, R25 ;  /* 0x000000ffffc67224 */ /* 0x000fe200078e0019 */
[----:B------:R-:W4:Y:S01]  /*6bc70*/  LDL.LU R41, [R1+0x1150] ;  /* 0x0011500001297983 */ /* 0x000f220000300800 */
[----:B------:R-:W-:Y:S01]  /*6bc80*/  IMAD.MOV.U32 R138, RZ, RZ, R40 ;  /* 0x000000ffff8a7224 */ /* 0x000fe200078e0028 */
[----:B------:R-:W-:-:S02]  /*6bc90*/  MOV R196, R27 ;  /* 0x0000001b00c47202 */ /* 0x000fc40000000f00 */
[----:B------:R-:W-:Y:S01]  /*6bca0*/  MOV R197, R26 ;  /* 0x0000001a00c57202 */ /* 0x000fe20000000f00 */
[----:B------:R-:W4:Y:S01]  /*6bcb0*/  LDL.LU R40, [R1+0x114c] ;  /* 0x00114c0001287983 */ /* 0x000f220000300800 */
[----:B------:R-:W-:Y:S02]  /*6bcc0*/  MOV R139, R43 ;  /* 0x0000002b008b7202 */ /* 0x000fe40000000f00 */
[----:B------:R-:W-:Y:S01]  /*6bcd0*/  MOV R140, R42 ;  /* 0x0000002a008c7202 */ /* 0x000fe20000000f00 */
        /* <DEDUP_REMOVED lines=95> */
[----:B------:R-:W-:Y:S01]  /*6c2d0*/  MOV R100, R45 ;  /* 0x0000002d00647202 */ /* 0x000fe20000000f00 */
[----:B------:R-:W-:Y:S01]  /*6c2e0*/  IMAD.MOV.U32 R101, RZ, RZ, R44 ;  /* 0x000000ffff657224 */ /* 0x000fe200078e002c */
[----:B------:R-:W-:Y:S01]  /*6c2f0*/  MOV R102, R47 ;  /* 0x0000002f00667202 */ /* 0x000fe20000000f00 */
[----:B------:R-:W3:Y:S01]  /*6c300*/  LDL.LU R45, [R1+0x1140] ;  /* 0x00114000012d7983 */ /* 0x000ee20000300800 */
[----:B------:R-:W-:Y:S01]  /*6c310*/  MOV R103, R46 ;  /* 0x0000002e00677202 */ /* 0x000fe20000000f00 */
[----:B------:R-:W-:-:S02]  /*6c320*/  IMAD.MOV.U32 R104, RZ, RZ, R49 ;  /* 0x000000ffff687224 */ /* 0x000fc400078e0031 */
[----:B------:R-:W3:Y:S01]  /*6c330*/  LDL.LU R44, [R1+0x113c] ;  /* 0x00113c00012c7983 */ /* 0x000ee20000300800 */
[----:B------:R-:W-:-:S03]  /*6c340*/  MOV R105, R48 ;  /* 0x0000003000697202 */ /* 0x000fc60000000f00 */
[----:B------:R-:W3:Y:S01]  /*6c350*/  LDL.LU R47, [R1+0x1138] ;  /* 0x00113800012f7983 */ /* 0x000ee20000300800 */
[----:B------:R-:W-:-:S03]  /*6c360*/  MOV R106, R51 ;  /* 0x00000033006a7202 */ /* 0x000fc60000000f00 */
[----:B------:R-:W3:Y:S01]  /*6c370*/  LDL.LU R46, [R1+0x1134] ;  /* 0x00113400012e7983 */ /* 0x000ee20000300800 */
[----:B------:R-:W-:-:S03]  /*6c380*/  IMAD.MOV.U32 R107, RZ, RZ, R50 ;  /* 0x000000ffff6b7224 */ /* 0x000fc600078e0032 */
        /* <DEDUP_REMOVED lines=40> */
[----:B------:R-:W3:Y:S04]  /*6c610*/  LDL.LU R69, [R1+0x10e0] ;  /* 0x0010e00001457983 */ /* 0x000ee80000300800 */
[----:B------:R-:W3:Y:S04]  /*6c620*/  LDL.LU R68, [R1+0x10dc] ;  /* 0x0010dc0001447983 */ /* 0x000ee80000300800 */
[----:B------:R-:W3:Y:S04]  /*6c630*/  LDL.LU R71, [R1+0x10d8] ;  /* 0x0010d80001477983 */ /* 0x000ee80000300800 */
[----:B------:R-:W3:Y:S01]  /*6c640*/  LDL.LU R70, [R1+0x10d4] ;  /* 0x0010d40001467983 */ /* 0x000ee20000300800 */
[----:B----4-:R-:W-:Y:S01]  /*6c650*/  @!P3 FMUL R35, R35, R35 ;  /* 0x000000232323b220 */ /* 0x010fe20000400000 */
        /* <DEDUP_REMOVED lines=15> */
[----:B------:R-:W4:Y:S08]  /*6c750*/  MUFU.EX2 R30, R9 ;  /* 0x00000009001e7308 */ /* 0x000f300000000800 */
[----:B------:R1:W4:Y:S08]  /*6c760*/  MUFU.EX2 R29, R8 ;  /* 0x00000008001d7308 */ /* 0x0003300000000800 */
[----:B------:R-:W4:Y:S01]  /*6c770*/  MUFU.EX2 R28, R5 ;  /* 0x00000005001c7308 */ /* 0x000f220000000800 */
[----:B-1----:R-:W-:Y:S01]  /*6c780*/  VIADD R8, R4, 0x680 ;  /* 0x0000068004087836 */ /* 0x002fe20000000000 */
[----:B------:R-:W-:Y:S01]  /*6c790*/  MOV R9, 0x40000040 ;  /* 0x4000004000097802 */ /* 0x000fe20000000f00 */
[----:B------:R-:W-:Y:S01]  /*6c7a0*/  @!P2 FMUL R32, R32, R32 ;  /* 0x000000202020a220 */ /* 0x000fe20000400000 */
[----:B------:R-:W-:Y:S01]  /*6c7b0*/  @!P4 FMUL R31, R31, R31 ;  /* 0x0000001f1f1fc220 */ /* 0x000fe20000400000 */
[----:B----4-:R-:W-:Y:S01]  /*6c7c0*/  @!P3 FMUL R30, R30, R30 ;  /* 0x0000001e1e1eb220 */ /* 0x010fe20000400000 */
        /* <DEDUP_REMOVED lines=77> */
[----:B------:R-:W-:-:S02]  /*6cca0*/  F2FP.BF16.F32.PACK_AB R24, R34, R35 ;  /* 0x000000232218723e */ /* 0x000fc400000010ff */
[----:B------:R-:W-:Y:S02]  /*6ccb0*/  F2FP.BF16.F32.PACK_AB R25, R32, R33 ;  /* 0x000000212019723e */ /* 0x000fe400000010ff */
[----:B------:R-:W-:Y:S02]  /*6ccc0*/  F2FP.BF16.F32.PACK_AB R26, R30, R31 ;  /* 0x0000001f1e1a723e */ /* 0x000fe400000010ff */
[----:B------:R-:W-:-:S04]  /*6ccd0*/  F2FP.BF16.F32.PACK_AB R27, R28, R29 ;  /* 0x0000001d1c1b723e */ /* 0x000fc800000010ff */
[----:B--2---:R-:W-:-:S06]  /*6cce0*/  WARPGROUP.ARRIVE ;  /* 0x00000000000079c5 */ /* 0x004fcc0000000000 */
[----:B------:R-:W-:Y:S01]  /*6ccf0*/  HGMMA.64x256x16.F32.BF16 R72, R24, gdesc[UR4].tnspB, R72, gsb0 ;  /* 0x43e0000418487df0 */ /* 0x000fe20008001848 */
        /* <DEDUP_REMOVED lines=221> */
[----:B------:R-:W3:Y:S04]  /*6dad0*/  LDL.LU.64 R138, [R1+0xea0] ;  /* 0x000ea000018a7983 */ /* 0x000ee80000300a00 */
        /* <DEDUP_REMOVED lines=137> */
[----:B------:R-:W-:-:S03]  /*6e370*/  FFMA R9, R202, R141, -R6 ;  /* 0x0000008dca097223 */ /* 0x000fc60000000806 */
[----:B------:R-:W4:Y:S01]  /*6e380*/  LDL.LU.64 R86, [R1+0xe8] ;  /* 0x0000e80001567983 */ /* 0x000f220000300a00 */
[-C--:B------:R-:W-:Y:S01]  /*6e390*/  FFMA R8, R200, R141.reuse, -R6 ;  /* 0x0000008dc8087223 */ /* 0x080fe20000000806 */
[----:B------:R-:W-:Y:S02]  /*6e3a0*/  FFMA R5, R203, R141, -R3 ;  /* 0x0000008dcb057223 */ /* 0x000fe40000000803 */
[----:B------:R-:W2:Y:S04]  /*6e3b0*/  LDL.LU.64 R88, [R1+0xf0] ;  /* 0x0000f00001587983 */ /* 0x000ea80000300a00 */
[----:B------:R-:W3:Y:S04]  /*6e3c0*/  LDL.LU.64 R90, [R1+0xf8] ;  /* 0x0000f800015a7983 */ /* 0x000ee80000300a00 */
[----:B------:R-:W4:Y:S04]  /*6e3d0*/  LDL.LU.64 R92, [R1+0x100] ;  /* 0x00010000015c7983 */ /* 0x000f280000300a00 */
[----:B------:R-:W2:Y:S01]  /*6e3e0*/  LDL.LU.64 R94, [R1+0x108] ;  /* 0x00010800015e7983 */ /* 0x000ea20000300a00 */
[----:B------:R-:W-:-:S03]  /*6e3f0*/  FSETP.GEU.AND P3, PT, R9, -126, PT ;  /* 0xc2fc00000900780b */ /* 0x000fc60003f6e000 */
[----:B------:R-:W3:Y:S01]  /*6e400*/  LDL.LU.64 R96, [R1+0x110] ;  /* 0x0001100001607983 */ /* 0x000ee20000300a00 */
[----:B------:R-:W-:-:S03]  /*6e410*/  FSETP.GEU.AND P6, PT, R8, -126, PT ;  /* 0xc2fc00000800780b */ /* 0x000fc60003fce000 */
[----:B------:R-:W4:Y:S01]  /*6e420*/  LDL.LU.64 R98, [R1+0x118] ;  /* 0x0001180001627983 */ /* 0x000f220000300a00 */
[----:B------:R-:W-:-:S03]  /*6e430*/  FSETP.GEU.AND P5, PT, R5, -126, PT ;  /* 0xc2fc00000500780b */ /* 0x000fc60003fae000 */
        /* <DEDUP_REMOVED lines=11> */
[----:B------:R-:W-:-:S03]  /*6e4f0*/  @!P3 FMUL R9, R9, 0.5 ;  /* 0x3f0000000909b820 */ /* 0x000fc60000400000 */
[----:B------:R-:W4:Y:S01]  /*6e500*/  LDL.LU.64 R122, [R1+0x178] ;  /* 0x00017800017a7983 */ /* 0x000f220000300a00 */
[----:B------:R-:W-:Y:S01]  /*6e510*/  @!P6 FMUL R8, R8, 0.5 ;  /* 0x3f0000000808e820 */ /* 0x000fe20000400000 */
[----:B------:R-:W-:Y:S02]  /*6e520*/  @!P5 FMUL R5, R5, 0.5 ;  /* 0x3f0000000505d820 */ /* 0x000fe40000400000 */
[----:B------:R-:W2:Y:S04]  /*6e530*/  LDL.LU.64 R124, [R1+0x180] ;  /* 0x00018000017c7983 */ /* 0x000ea80000300a00 */
[----:B------:R-:W3:Y:S04]  /*6e540*/  LDL.LU.64 R126, [R1+0x188] ;  /* 0x00018800017e7983 */ /* 0x000ee80000300a00 */
[----:B------:R-:W4:Y:S01]  /*6e550*/  LDL.LU.64 R128, [R1+0x190] ;  /* 0x0001900001807983 */ /* 0x000f220000300a00 */
[----:B------:R1:W2:Y:S03]  /*6e560*/  MUFU.EX2 R23, R9 ;  /* 0x0000000900177308 */ /* 0x0002a60000000800 */
[----:B------:R-:W2:Y:S01]  /*6e570*/  LDL.LU.64 R130, [R1+0x198] ;  /* 0x0001980001827983 */ /* 0x000ea20000300a00 */
[----:B------:R-:W-:-:S03]  /*6e580*/  FFMA R10, R201, R141, -R3 ;  /* 0x0000008dc90a7223 */ /* 0x000fc60000000803 */
[----:B------:R-:W3:Y:S01]  /*6e590*/  LDL.LU.64 R132, [R1+0x1a0] ;  /* 0x0001a00001847983 */ /* 0x000ee20000300a00 */
[----:B------:R1:W4:Y:S01]  /*6e5a0*/  MUFU.EX2 R22, R8 ;  /* 0x0000000800167308 */ /* 0x0003220000000800 */
[-CC-:B------:R-:W-:Y:S02]  /*6e5b0*/  FFMA R11, R140, R141.reuse, -R6.reuse ;  /* 0x0000008d8c0b7223 */ /* 0x180fe40000000806 */
[----:B------:R-:W4:Y:S01]  /*6e5c0*/  LDL.LU.64 R134, [R1+0x1a8] ;  /* 0x0001a80001867983 */ /* 0x000f220000300a00 */
[----:B-1----:R-:W-:-:S03]  /*6e5d0*/  FFMA R9, R14, R141, -R6 ;  /* 0x0000008d0e097223 */ /* 0x002fc60000000806 */
[----:B------:R-:W2:Y:S01]  /*6e5e0*/  LDL.LU.64 R136, [R1+0x1b0] ;  /* 0x0001b00001887983 */ /* 0x000ea20000300a00 */
[----:B------:R1:W3:Y:S01]  /*6e5f0*/  MUFU.EX2 R21, R5 ;  /* 0x0000000500157308 */ /* 0x0002e20000000800 */
[-CC-:B------:R-:W-:Y:S02]  /*6e600*/  FFMA R8, R142, R141.reuse, -R3.reuse ;  /* 0x0000008d8e087223 */ /* 0x180fe40000000803 */
[----:B------:R-:W3:Y:S01]  /*6e610*/  LDL.LU.64 R138, [R1+0x1b8] ;  /* 0x0001b800018a7983 */ /* 0x000ee20000300a00 */
[----:B-1----:R-:W-:-:S03]  /*6e620*/  FFMA R5, R143, R141, -R3 ;  /* 0x0000008d8f057223 */ /* 0x002fc60000000803 */
        /* <DEDUP_REMOVED lines=189> */
[----:B------:R-:W-:-:S03]  /*6f200*/  MOV R11, R155 ;  /* 0x0000009b000b7202 */ /* 0x000fc60000000f00 */
[----:B------:R-:W-:Y:S01]  /*6f210*/  STL.64 [R1+0x250], R48 ;  /* 0x0002503001007387 */ /* 0x000fe20000100a00 */
[----:B------:R-:W-:Y:S01]  /*6f220*/  MOV R158, R152 ;  /* 0x00000098009e7202 */ /* 0x000fe20000000f00 */
[----:B------:R-:W-:Y:S02]  /*6f230*/  IMAD.MOV.U32 R157, RZ, RZ, R153 ;  /* 0x000000ffff9d7224 */ /* 0x000fe400078e0099 */
[----:B------:R-:W-:Y:S01]  /*6f240*/  STL.64 [R1+0x258], R50 ;  /* 0x0002583201007387 */ /* 0x000fe20000100a00 */
[----:B------:R-:W-:Y:S01]  /*6f250*/  IMAD.MOV.U32 R160, RZ, RZ, R150 ;  /* 0x000000ffffa07224 */ /* 0x000fe200078e0096 */
[----:B------:R-:W-:Y:S02]  /*6f260*/  MOV R159, R151 ;  /* 0x00000097009f7202 */ /* 0x000fe40000000f00 */
[----:B------:R1:W-:Y:S01]  /*6f270*/  STL.64 [R1+0x260], R52 ;  /* 0x0002603401007387 */ /* 0x0003e20000100a00 */
[----:B------:R-:W-:-:S03]  /*6f280*/  MOV R162, R148 ;  /* 0x0000009400a27202 */ /* 0x000fc60000000f00 */
[----:B------:R-:W2:Y:S01]  /*6f290*/  LDL.LU.64 R154, [R1+0xd00] ;  /* 0x000d0000019a7983 */ /* 0x000ea20000300a00 */
        /* <DEDUP_REMOVED lines=226> */
[----:B-1----:R-:W2:Y:S04]  /*700c0*/  LDL.LU R155, [R1+0xb00] ;  /* 0x000b0000019b7983 */ /* 0x002ea80000300800 */
        /* <DEDUP_REMOVED lines=57> */
[----:B------:R-:W4:Y:S04]  /*70460*/  LDL.LU R17, [R1+0x1a8] ;  /* 0x0001a80001117983 */ /* 0x000f280000300800 */
[----:B------:R-:W4:Y:S04]  /*70470*/  LDL.LU R16, [R1+0x1ac] ;  /* 0x0001ac0001107983 */ /* 0x000f280000300800 */
[----:B------:R-:W4:Y:S04]  /*70480*/  LDL.LU R19, [R1+0x1b0] ;  /* 0x0001b00001137983 */ /* 0x000f280000300800 */
[----:B------:R-:W4:Y:S04]  /*70490*/  LDL.LU R18, [R1+0x1b4] ;  /* 0x0001b40001127983 */ /* 0x000f280000300800 */
[----:B------:R-:W2:Y:S01]  /*704a0*/  LDL.LU R144, [R1+0x93c] ;  /* 0x00093c0001907983 */ /* 0x000ea20000300800 */
[----:B------:R-:W-:Y:S01]  /*704b0*/  IMAD.MOV.U32 R5, RZ, RZ, R145 ;  /* 0x000000ffff057224 */ /* 0x000fe200078e0091 */
[----:B------:R-:W-:-:S02]  /*704c0*/  MOV R15, R146 ;  /* 0x00000092000f7202 */ /* 0x000fc40000000f00 */
[----:B------:R-:W4:Y:S04]  /*704d0*/  LDL.LU R21, [R1+0x1b8] ;  /* 0x0001b80001157983 */ /* 0x000f280000300800 */
[----:B------:R-:W3:Y:S04]  /*704e0*/  LDL.LU R145, [R1+0x938] ;  /* 0x0009380001917983 */ /* 0x000ee80000300800 */
[----:B------:R-:W4:Y:S04]  /*704f0*/  LDL.LU R20, [R1+0x1bc] ;  /* 0x0001bc0001147983 */ /* 0x000f280000300800 */
[----:B------:R-:W4:Y:S01]  /*70500*/  LDL.LU R146, [R1+0x934] ;  /* 0x0009340001927983 */ /* 0x000f220000300800 */
[----:B------:R-:W-:Y:S01]  /*70510*/  MOV R10, R147 ;  /* 0x00000093000a7202 */ /* 0x000fe20000000f00 */
[----:B------:R-:W-:-:S02]  /*70520*/  IMAD.MOV.U32 R14, RZ, RZ, R148 ;  /* 0x000000ffff0e7224 */ /* 0x000fc400078e0094 */
[----:B------:R-:W4:Y:S04]  /*70530*/  LDL.LU R140, [R1+0x1c0] ;  /* 0x0001c000018c7983 */ /* 0x000f280000300800 */
[----:B------:R-:W4:Y:S04]  /*70540*/  LDL.LU R147, [R1+0x930] ;  /* 0x0009300001937983 */ /* 0x000f280000300800 */
[----:B------:R-:W4:Y:S04]  /*70550*/  LDL.LU R142, [R1+0x1c8] ;  /* 0x0001c800018e7983 */ /* 0x000f280000300800 */
[----:B------:R-:W4:Y:S01]  /*70560*/  LDL.LU R148, [R1+0x92c] ;  /* 0x00092c0001947983 */ /* 0x000f220000300800 */
[----:B------:R-:W-:-:S02]  /*70570*/  MOV R130, R141 ;  /* 0x0000008d00827202 */ /* 0x000fc40000000f00 */
[----:B------:R-:W2:Y:S01]  /*70580*/  LDC R141, c[0x0][0x604] ;  /* 0x00018100ff8d7b82 */ /* 0x000ea20000000800 */
[----:B------:R-:W-:Y:S01]  /*70590*/  MOV R13, R149 ;  /* 0x00000095000d7202 */ /* 0x000fe20000000f00 */
        /* <DEDUP_REMOVED lines=13> */
[----:B--2---:R-:W-:Y:S01]  /*70670*/  FFMA R9, R144, R141, -R6 ;  /* 0x0000008d90097223 */ /* 0x004fe20000000806 */
[----:B------:R-:W-:-:S04]  /*70680*/  IMAD.MOV.U32 R144, RZ, RZ, R8 ;  /* 0x000000ffff907224 */ /* 0x000fc800078e0008 */
[----:B------:R-:W-:Y:S01]  /*70690*/  FSETP.GEU.AND P3, PT, R9, -126, PT ;  /* 0xc2fc00000900780b */ /* 0x000fe20003f6e000 */
[----:B---3--:R-:W-:Y:S01]  /*706a0*/  FFMA R8, R145, R141, -R6 ;  /* 0x0000008d91087223 */ /* 0x008fe20000000806 */
[----:B------:R-:W-:-:S04]  /*706b0*/  MOV R145, R5 ;  /* 0x0000000500917202 */ /* 0x000fc80000000f00 */
[----:B------:R-:W-:Y:S01]  /*706c0*/  FSETP.GEU.AND P6, PT, R8, -126, PT ;  /* 0xc2fc00000800780b */ /* 0x000fe20003fce000 */
[----:B----4-:R-:W-:-:S05]  /*706d0*/  FFMA R5, R146, R141, -R3 ;  /* 0x0000008d92057223 */ /* 0x010fca0000000803 */
[----:B------:R-:W-:Y:S01]  /*706e0*/  FSETP.GEU.AND P5, PT, R5, -126, PT ;  /* 0xc2fc00000500780b */ /* 0x000fe20003fae000 */
[----:B------:R-:W-:Y:S01]  /*706f0*/  @!P3 FMUL R9, R9, 0.5 ;  /* 0x3f0000000909b820 */ /* 0x000fe20000400000 */
[----:B------:R-:W-:-:S03]  /*70700*/  MOV R146, R15 ;  /* 0x0000000f00927202 */ /* 0x000fc60000000f00 */
[----:B------:R1:W2:Y:S02]  /*70710*/  MUFU.EX2 R15, R9 ;  /* 0x00000009000f7308 */ /* 0x0002a40000000800 */
[----:B------:R-:W-:Y:S01]  /*70720*/  @!P6 FMUL R8, R8, 0.5 ;  /* 0x3f0000000808e820 */ /* 0x000fe20000400000 */
[-C--:B-1----:R-:W-:Y:S01]  /*70730*/  FFMA R9, R147, R141.reuse, -R3 ;  /* 0x0000008d93097223 */ /* 0x082fe20000000803 */
[----:B------:R-:W-:Y:S02]  /*70740*/  IMAD.MOV.U32 R147, RZ, RZ, R10 ;  /* 0x000000ffff937224 */ /* 0x000fe400078e000a */
[----:B------:R-:W-:Y:S02]  /*70750*/  FFMA R10, R148, R141, -R6 ;  /* 0x0000008d940a7223 */ /* 0x000fe40000000806 */
[----:B------:R-:W-:Y:S01]  /*70760*/  @!P5 FMUL R5, R5, 0.5 ;  /* 0x3f0000000505d820 */ /* 0x000fe20000400000 */
[----:B------:R-:W-:Y:S02]  /*70770*/  MOV R148, R14 ;  /* 0x0000000e00947202 */ /* 0x000fe40000000f00 */
[----:B------:R1:W-:Y:S02]  /*70780*/  MUFU.EX2 R14, R8 ;  /* 0x00000008000e7308 */ /* 0x0003e40000000800 */
[----:B-1----:R-:W-:-:S06]  /*70790*/  MOV R8, R13 ;  /* 0x0000000d00087202 */ /* 0x002fcc0000000f00 */
[----:B------:R1:W3:Y:S02]  /*707a0*/  MUFU.EX2 R13, R5 ;  /* 0x00000005000d7308 */ /* 0x0002e40000000800 */
[----:B-1----:R-:W-:Y:S02]  /*707b0*/  IMAD.MOV.U32 R5, RZ, RZ, R130 ;  /* 0x000000ffff057224 */ /* 0x002fe400078e0082 */
[----:B------:R-:W4:Y:S04]  /*707c0*/  LDL.LU R130, [R1+0x910] ;  /* 0x0009100001827983 */ /* 0x000f280000300800 */
        /* <DEDUP_REMOVED lines=58> */
[----:B-1----:R-:W4:Y:S04]  /*70b70*/  LDL.LU R28, [R1] ;  /* 0x00000000011c7983 */ /* 0x002f280000300800 */
        /* <DEDUP_REMOVED lines=105> */
[----:B------:R-:W-:Y:S01]  /*71210*/  MOV R134, R17 ;  /* 0x0000001100867202 */ /* 0x000fe20000000f00 */
[----:B------:R-:W-:Y:S01]  /*71220*/  FFMA R6, R149, R141, -R6 ;  /* 0x0000008d95067223 */ /* 0x000fe20000000806 */
[----:B------:R-:W-:Y:S01]  /*71230*/  IMAD.MOV.U32 R135, RZ, RZ, R16 ;  /* 0x000000ffff877224 */ /* 0x000fe200078e0010 */
[----:B------:R-:W3:Y:S01]  /*71240*/  LDL.LU R17, [R1+0x90c] ;  /* 0x00090c0001117983 */ /* 0x000ee20000300800 */
[----:B------:R-:W-:-:S02]  /*71250*/  MOV R149, R5 ;  /* 0x0000000500957202 */ /* 0x000fc40000000f00 */
[----:B------:R-:W-:Y:S01]  /*71260*/  MOV R136, R19 ;  /* 0x0000001300887202 */ /* 0x000fe20000000f00 */
[----:B------:R-:W3:Y:S01]  /*71270*/  LDL.LU R16, [R1+0x908] ;  /* 0x0009080001107983 */ /* 0x000ee20000300800 */
[----:B------:R-:W-:Y:S01]  /*71280*/  MOV R137, R18 ;  /* 0x0000001200897202 */ /* 0x000fe20000000f00 */
[----:B------:R-:W-:Y:S01]  /*71290*/  FFMA R5, R150, R141, -R3 ;  /* 0x0000008d96057223 */ /* 0x000fe20000000803 */
[----:B------:R-:W-:Y:S01]  /*712a0*/  IMAD.MOV.U32 R138, RZ, RZ, R21 ;  /* 0x000000ffff8a7224 */ /* 0x000fe200078e0015 */
[----:B------:R-:W3:Y:S01]  /*712b0*/  LDL.LU R19, [R1+0x904] ;  /* 0x0009040001137983 */ /* 0x000ee20000300800 */
[----:B------:R-:W-:Y:S01]  /*712c0*/  MOV R154, R25 ;  /* 0x00000019009a7202 */ /* 0x000fe20000000f00 */
[----:B------:R-:W-:Y:S02]  /*712d0*/  IMAD.MOV.U32 R155, RZ, RZ, R24 ;  /* 0x000000ffff9b7224 */ /* 0x000fe400078e0018 */
[----:B------:R-:W-:Y:S01]  /*712e0*/  FFMA R3, R151, R141, -R3 ;  /* 0x0000008d97037223 */ /* 0x000fe20000000803 */
[----:B------:R-:W3:Y:S01]  /*712f0*/  LDL.LU R18, [R1+0x900] ;  /* 0x0009000001127983 */ /* 0x000ee20000300800 */
[----:B------:R-:W-:Y:S01]  /*71300*/  MOV R139, R20 ;  /* 0x00000014008b7202 */ /* 0x000fe20000000f00 */
[----:B------:R-:W-:Y:S01]  /*71310*/  IMAD.MOV.U32 R152, RZ, RZ, R27 ;  /* 0x000000ffff987224 */ /* 0x000fe200078e001b */
[----:B------:R-:W-:Y:S01]  /*71320*/  MOV R153, R26 ;  /* 0x0000001a00997202 */ /* 0x000fe20000000f00 */
[----:B------:R-:W3:Y:S01]  /*71330*/  LDL.LU R21, [R1+0x8fc] ;  /* 0x0008fc0001157983 */ /* 0x000ee20000300800 */
[----:B------:R-:W-:Y:S01]  /*71340*/  MOV R141, R149 ;  /* 0x00000095008d7202 */ /* 0x000fe20000000f00 */
[----:B------:R-:W-:Y:S01]  /*71350*/  IMAD.MOV.U32 R149, RZ, RZ, R8 ;  /* 0x000000ffff957224 */ /* 0x000fe200078e0008 */
[----:B------:R-:W-:Y:S01]  /*71360*/  MOV R150, R23 ;  /* 0x0000001700967202 */ /* 0x000fe20000000f00 */
[----:B------:R-:W3:Y:S01]  /*71370*/  LDL.LU R20, [R1+0x8f8] ;  /* 0x0008f80001147983 */ /* 0x000ee20000300800 */
[----:B------:R-:W-:-:S03]  /*71380*/  MOV R151, R22 ;  /* 0x0000001600977202 */ /* 0x000fc60000000f00 */
        /* <DEDUP_REMOVED lines=92> */
[----:B------:R-:W-:Y:S01]  /*71950*/  FSETP.GEU.AND P4, PT, R10, -126, PT ;  /* 0xc2fc00000a00780b */ /* 0x000fe20003f8e000 */
[----:B------:R-:W-:Y:S01]  /*71960*/  @!P3 FMUL R15, R15, R15 ;  /* 0x0000000f0f0fb220 */ /* 0x000fe20000400000 */
[----:B------:R-:W-:Y:S01]  /*71970*/  @!P5 FMUL R13, R13, R13 ;  /* 0x0000000d0d0dd220 */ /* 0x000fe20000400000 */
[----:B------:R-:W-:Y:S01]  /*71980*/  FSETP.GEU.AND P3, PT, R6, -126, PT ;  /* 0xc2fc00000600780b */ /* 0x000fe20003f6e000 */
[----:B------:R-:W-:Y:S01]  /*71990*/  @!P6 FMUL R14, R14, R14 ;  /* 0x0000000e0e0ee220 */ /* 0x000fe20000400000 */
[----:B------:R-:W-:-:S02]  /*719a0*/  FSETP.GEU.AND P5, PT, R3, -126, PT ;  /* 0xc2fc00000300780b */ /* 0x000fc40003fae000 */
[----:B------:R-:W-:Y:S02]  /*719b0*/  FSETP.GEU.AND P2, PT, R9, -126, PT ;  /* 0xc2fc00000900780b */ /* 0x000fe40003f4e000 */
[----:B------:R-:W-:-:S04]  /*719c0*/  FSETP.GEU.AND P6, PT, R5, -126, PT ;  /* 0xc2fc00000500780b */ /* 0x000fc80003fce000 */
[----:B------:R-:W-:-:S03]  /*719d0*/  @!P4 FMUL R10, R10, 0.5 ;  /* 0x3f0000000a0ac820 */ /* 0x000fc60000400000 */
[----:B------:R-:W-:Y:S02]  /*719e0*/  @!P3 FMUL R6, R6, 0.5 ;  /* 0x3f0000000606b820 */ /* 0x000fe40000400000 */
[----:B------:R-:W-:Y:S01]  /*719f0*/  @!P5 FMUL R3, R3, 0.5 ;  /* 0x3f0000000303d820 */ /* 0x000fe20000400000 */
[----:B------:R-:W-:Y:S02]  /*71a00*/  IMAD.MOV.U32 R155, RZ, RZ, R11 ;  /* 0x000000ffff9b7224 */ /* 0x000fe400078e000b */
[----:B------:R-:W-:Y:S01]  /*71a10*/  @!P2 FMUL R9, R9, 0.5 ;  /* 0x3f0000000909a820 */ /* 0x000fe20000400000 */
[----:B------:R-:W-:Y:S01]  /*71a20*/  @!P6 FMUL R5, R5, 0.5 ;  /* 0x3f0000000505e820 */ /* 0x000fe20000400000 */
[----:B------:R-:W-:Y:S01]  /*71a30*/  MUFU.EX2 R11, R10 ;  /* 0x0000000a000b7308 */ /* 0x000fe20000000800 */
[----:B------:R-:W-:-:S07]  /*71a40*/  MOV R154, R12 ;  /* 0x0000000c009a7202 */ /* 0x000fce0000000f00 */
[----:B------:R-:W-:Y:S08]  /*71a50*/  MUFU.EX2 R10, R6 ;  /* 0x00000006000a7308 */ /* 0x000ff00000000800 */
[----:B------:R1:W3:Y:S08]  /*71a60*/  MUFU.EX2 R12, R9 ;  /* 0x00000009000c7308 */ /* 0x0002f00000000800 */
[----:B------:R-:W4:Y:S08]  /*71a70*/  MUFU.EX2 R6, R5 ;  /* 0x0000000500067308 */ /* 0x000f300000000800 */
[----:B------:R-:W4:Y:S01]  /*71a80*/  MUFU.EX2 R3, R3 ;  /* 0x0000000300037308 */ /* 0x000f220000000800 */
[----:B------:R-:W-:-:S02]  /*71a90*/  IADD3 R8, R4, 0x780, RZ ;  /* 0x0000078004087810 */ /* 0x000fc40007ffe0ff */
[----:B-1----:R-:W-:Y:S01]  /*71aa0*/  MOV R9, 0x40000040 ;  /* 0x4000004000097802 */ /* 0x002fe20000000f00 */
[----:B---3--:R-:W-:Y:S01]  /*71ab0*/  @!P2 FMUL R12, R12, R12 ;  /* 0x0000000c0c0ca220 */ /* 0x008fe20000400000 */
[----:B------:R-:W-:Y:S01]  /*71ac0*/  @!P4 FMUL R11, R11, R11 ;  /* 0x0000000b0b0bc220 */ /* 0x000fe20000400000 */
[----:B------:R-:W-:Y:S01]  /*71ad0*/  @!P3 FMUL R10, R10, R10 ;  /* 0x0000000a0a0ab220 */ /* 0x000fe20000400000 */
[----:B------:R-:W-:Y:S01]  /*71ae0*/  R2UR UR6, R8 ;  /* 0x00000000080672ca */ /* 0x000fe200000e0000 */
[----:B----4-:R-:W-:Y:S01]  /*71af0*/  @!P6 FMUL R6, R6, R6 ;  /* 0x000000060606e220 */ /* 0x010fe20000400000 */
        /* <DEDUP_REMOVED lines=74> */
[----:B------:R1:W5:Y:S01]  /*71fa0*/  LDL.LU R204, [R1+0x8e4] ;  /* 0x0008e40001cc7983 */ /* 0x0003620000300800 */
[----:B------:R-:W-:Y:S02]  /*71fb0*/  MOV R109, R202 ;  /* 0x000000ca006d7202 */ /* 0x000fe40000000f00 */
[----:B------:R-:W-:Y:S01]  /*71fc0*/  MOV R111, R200 ;  /* 0x000000c8006f7202 */ /* 0x000fe20000000f00 */
[----:B------:R1:W5:Y:S01]  /*71fd0*/  LDL.LU R216, [R1+0x8e0] ;  /* 0x0008e00001d87983 */ /* 0x0003620000300800 */
[----:B------:R-:W-:-:S02]  /*71fe0*/  MOV R112, R199 ;  /* 0x000000c700707202 */ /* 0x000fc40000000f00 */
[----:B------:R-:W-:Y:S01]  /*71ff0*/  MOV R114, R197 ;  /* 0x000000c500727202 */ /* 0x000fe20000000f00 */
[----:B------:R1:W5:Y:S01]  /*72000*/  LDL.LU R156, [R1+0x8dc] ;  /* 0x0008dc00019c7983 */ /* 0x0003620000300800 */
[----:B------:R-:W-:Y:S02]  /*72010*/  MOV R115, R196 ;  /* 0x000000c400737202 */ /* 0x000fe40000000f00 */
[----:B------:R-:W-:Y:S01]  /*72020*/  MOV R117, R194 ;  /* 0x000000c200757202 */ /* 0x000fe20000000f00 */
[----:B------:R-:W3:Y:S01]  /*72030*/  LDL.LU R209, [R1+0x8d8] ;  /* 0x0008d80001d17983 */ /* 0x000ee20000300800 */
        /* <DEDUP_REMOVED lines=36> */
[----:B------:R-:W-:Y:S02]  /*72280*/  F2FP.BF16.F32.PACK_AB R24, R14, R15 ;  /* 0x0000000f0e18723e */ /* 0x000fe400000010ff */
[----:B------:R-:W-:Y:S01]  /*72290*/  F2FP.BF16.F32.PACK_AB R25, R12, R13 ;  /* 0x0000000d0c19723e */ /* 0x000fe200000010ff */
[----:B------:R1:W5:Y:S01]  /*722a0*/  LDL.LU R242, [R1+0x8a4] ;  /* 0x0008a40001f27983 */ /* 0x0003620000300800 */
[----:B------:R-:W-:-:S02]  /*722b0*/  F2FP.BF16.F32.PACK_AB R26, R10, R11 ;  /* 0x0000000b0a1a723e */ /* 0x000fc400000010ff */
[----:B------:R-:W-:Y:S01]  /*722c0*/  F2FP.BF16.F32.PACK_AB R27, R3, R6 ;  /* 0x00000006031b723e */ /* 0x000fe200000010ff */
        /* <DEDUP_REMOVED lines=24> */
[----:B------:R1:W5:Y:S03]  /*72450*/  LDL.LU R218, [R1+0x844] ;  /* 0x0008440001da7983 */ /* 0x0003660000300800 */
[----:B------:R-:W-:Y:S01]  /*72460*/  HGMMA.64x256x16.F32.BF16 R28, R24, gdesc[UR4].tnspB, R28, gsb0 ;  /* 0x43e00004181c7df0 */ /* 0x000fe2000800181c */
        /* <DEDUP_REMOVED lines=213> */
[----:B------:R-:W3:Y:S04]  /*731c0*/  LDL.LU.64 R138, [R1+0x600] ;  /* 0x00060000018a7983 */ /* 0x000ee80000300a00 */
[----:B------:R-:W2:Y:S04]  /*731d0*/  LDL.LU.64 R136, [R1+0x5f8] ;  /* 0x0005f80001887983 */ /* 0x000ea80000300a00 */
[----:B------:R-:W4:Y:S04]  /*731e0*/  LDL.LU.64 R134, [R1+0x5f0] ;  /* 0x0005f00001867983 */ /* 0x000f280000300a00 */
        /* <DEDUP_REMOVED lines=53> */
[----:B---3--:R-:W-:-:S04]  /*73540*/  FFMA R0, R0, R209, R139 ;  /* 0x000000d100007223 */ /* 0x008fc8000000008b */
[----:B------:R-:W-:Y:S01]  /*73550*/  FADD R0, R0, R138 ;  /* 0x0000008a00007221 */ /* 0x000fe20000000000 */
[----:B----4-:R-:W-:-:S04]  /*73560*/  FFMA R2, R2, R210, R135 ;  /* 0x000000d202027223 */ /* 0x010fc80000000087 */
[----:B------:R-:W-:Y:S01]  /*73570*/  FADD R134, R2, R134 ;  /* 0x0000008602867221 */ /* 0x000fe20000000000 */
[----:B--2---:R-:W-:-:S03]  /*73580*/  FADD R137, R0, R137 ;  /* 0x0000008900897221 */ /* 0x004fc60000000000 */
        /* <DEDUP_REMOVED lines=109> */
[----:B------:R-:W-:Y:S01]  /*73c60*/  FADD R20, R21, R20 ;  /* 0x0000001415147221 */ /* 0x000fe20000000000 */
[----:B------:R-:W-:Y:S02]  /*73c70*/  IADD3 R2, R205, 0x1, RZ ;  /* 0x00000001cd027810 */ /* 0x000fe40007ffe0ff */
[----:B------:R-:W-:Y:S01]  /*73c80*/  FADD R22, R23, R22 ;  /* 0x0000001617167221 */ /* 0x000fe20000000000 */
[----:B------:R-:W-:Y:S01]  /*73c90*/  FADD R17, R20, R17 ;  /* 0x0000001114117221 */ /* 0x000fe20000000000 */
[----:B------:R-:W-:Y:S02]  /*73ca0*/  ISETP.NE.AND P2, PT, R2, 0x4, PT ;  /* 0x000000040200780c */ /* 0x000fe40003f45270 */
[----:B------:R-:W-:Y:S01]  /*73cb0*/  FADD R19, R22, R19 ;  /* 0x0000001316137221 */ /* 0x000fe20000000000 */
[----:B------:R-:W-:Y:S02]  /*73cc0*/  VIADD R4, R252, 0x110020 ;  /* 0x00110020fc047836 */ /* 0x000fe40000000000 */
[----:B------:R-:W-:Y:S01]  /*73cd0*/  FADD R16, R17, R16 ;  /* 0x0000001011107221 */ /* 0x000fe20000000000 */
[----:B------:R-:W-:Y:S01]  /*73ce0*/  SEL R2, R2, RZ, P2 ;  /* 0x000000ff02027207 */ /* 0x000fe20001000000 */
[----:B------:R-:W-:-:S02]  /*73cf0*/  FADD R18, R19, R18 ;  /* 0x0000001213127221 */ /* 0x000fc40000000000 */
[----:B------:R-:W-:Y:S01]  /*73d00*/  FADD R13, R16, R13 ;  /* 0x0000000d100d7221 */ /* 0x000fe20000000000 */
[----:B------:R-:W-:Y:S01]  /*73d10*/  LEA R0, R2, R4, 0x3 ;  /* 0x0000000402007211 */ /* 0x000fe200078e18ff */
[----:B------:R-:W-:Y:S02]  /*73d20*/  FADD R15, R18, R15 ;  /* 0x0000000f120f7221 */ /* 0x000fe40000000000 */
[----:B------:R-:W-:Y:S01]  /*73d30*/  FADD R12, R13, R12 ;  /* 0x0000000c0d0c7221 */ /* 0x000fe20000000000 */
[----:B------:R-:W-:Y:S01]  /*73d40*/  PRMT R0, RZ, 0x654, R0 ;  /* 0x00000654ff007816 */ /* 0x000fe20000000000 */
[----:B------:R-:W-:Y:S02]  /*73d50*/  FADD R14, R15, R14 ;  /* 0x0000000e0f0e7221 */ /* 0x000fe40000000000 */
[----:B------:R-:W-:Y:S01]  /*73d60*/  FADD R6, R12, R6 ;  /* 0x000000060c067221 */ /* 0x000fe20000000000 */
[----:B------:R1:W-:Y:S01]  /*73d70*/  SYNCS.ARRIVE.TRANS64.RED.A1T0 RZ, [R0+URZ], RZ ;  /* 0x000000ff00ff79a7 */ /* 0x0003e2000810043f */
[----:B------:R-:W-:-:S02]  /*73d80*/  FADD R11, R14, R11 ;  /* 0x0000000b0e0b7221 */ /* 0x000fc40000000000 */
[----:B------:R-:W-:Y:S02]  /*73d90*/  FADD R209, R6, R3 ;  /* 0x0000000306d17221 */ /* 0x000fe40000000000 */
[----:B------:R-:W-:Y:S01]  /*73da0*/  FADD R210, R11, R10 ;  /* 0x0000000a0bd27221 */ /* 0x000fe20000000000 */
[----:B------:R-:W-:Y:S06]  /*73db0*/  @P1 BRA `(.L_x_45) ;  /* 0x0000000400201947 */ /* 0x000fec0003800000 */
[----:B-----5:R-:W-:Y:S01]  /*73dc0*/  ISETP.LT.OR P1, PT, R153, 0x1, !P0 ;  /* 0x000000019900780c */ /* 0x020fe20004721670 */
[----:B------:R-:W-:-:S12]  /*73dd0*/  BSSY B0, `(.L_x_46) ;  /* 0x0000045000007945 */ /* 0x000fd80003800000 */
[----:B------:R-:W-:Y:S05]  /*73de0*/  @P1 BRA `(.L_x_47) ;  /* 0x00000004000c1947 */ /* 0x000fea0003800000 */
[----:B-1----:R-:W-:Y:S02]  /*73df0*/  LEA R0, R152, R252, 0x3 ;  /* 0x000000fc98007211 */ /* 0x002fe400078e18ff */
[----:B------:R-:W-:Y:S02]  /*73e00*/  SHF.L.U32 R3, R154, 0x1f, RZ ;  /* 0x0000001f9a037819 */ /* 0x000fe400000006ff */
[----:B------:R-:W-:Y:S02]  /*73e10*/  ISETP.NE.AND P2, PT, R206, RZ, PT ;  /* 0x000000ffce00720c */ /* 0x000fe40003f45270 */
[----:B------:R-:W1:Y:S02]  /*73e20*/  SYNCS.PHASECHK.TRANS64.TRYWAIT P1, [R0+URZ+0x110020], R3 ;  /* 0x11002003000075a7 */ /* 0x000e64000802017f */
[----:B-1----:R-:W-:Y:S09]  /*73e30*/  @!P1 BRA `(.L_x_48) ;  /* 0x0000006800bc9947 */ /* 0x002ff20003800000 */
.L_x_115:
[----:B------:R-:W-:Y:S05]  /*73e40*/  @P2 BRA `(.L_x_49) ;  /* 0x00000000001c2947 */ /* 0x000fea0003800000 */
[----:B------:R-:W2:Y:S01]  /*73e50*/  S2R R4, SR_TID.X ;  /* 0x0000000000047919 */ /* 0x000ea20000002100 */
[----:B-1----:R-:W-:-:S04]  /*73e60*/  IMAD.MOV.U32 R3, RZ, RZ, 0x40000 ;  /* 0x00040000ff037424 */ /* 0x002fc800078e00ff */
[----:B------:R3:W-:Y:S01]  /*73e70*/  SYNCS.ARRIVE.TRANS64 RZ, [R0+URZ+0x110000], R3 ;  /* 0x1100000300ff79a7 */ /* 0x0007e2000800003f */
[----:B--2---:R-:W-:-:S04]  /*73e80*/  LOP3.LUT R4, R4, 0x1f, RZ, 0xc0, !PT ;  /* 0x0000001f04047812 */ /* 0x004fc800078ec0ff */
[----:B------:R-:W-:-:S13]  /*73e90*/  ISETP.NE.AND P1, PT, R4, RZ, PT ;  /* 0x000000ff0400720c */ /* 0x000fda0003f25270 */
[----:B---3--:R-:W-:Y:S05]  /*73ea0*/  @!P1 BRA `(.L_x_49) ;  /* 0x0000000000049947 */ /* 0x008fea0003800000 */
[----:B------:R-:W-:Y:S01]  /*73eb0*/  BPT.TRAP 0x1 ;  /* 0x000000040000795c */ /* 0x000fe20000300000 */
.L_x_49:
[----:B------:R-:W2:Y:S01]  /*73ec0*/  LDC.64 R4, c[0x0][0x198] ;  /* 0x00006600ff047b82 */ /* 0x000ea20000000a00 */
[C---:B------:R-:W-:Y:S01]  /*73ed0*/  R2UR UR6, R167.reuse ;  /* 0x00000000a70672ca */ /* 0x040fe200000e0000 */
[----:B------:R-:W-:Y:S01]  /*73ee0*/  UMOV UR18, URZ ;  /* 0x0000003f00127c82 */ /* 0x000fe20008000000 */
[----:B------:R-:W-:Y:S01]  /*73ef0*/  R2UR UR7, R0 ;  /* 0x00000000000772ca */ /* 0x000fe200000e0000 */
[----:B------:R-:W-:Y:S01]  /*73f00*/  UMOV UR20, UR36 ;  /* 0x0000002400147c82 */ /* 0x000fe20008000000 */
[----:B-1----:R-:W-:Y:S01]  /*73f10*/  LEA R0, R152, R252, 0x12 ;  /* 0x000000fc98007211 */ /* 0x002fe200078e90ff */
        /* <DEDUP_REMOVED lines=11> */
[----:B------:R-:W-:Y:S01]  /*73fd0*/  IADD3 R167, R167, 0x1, RZ ;  /* 0x00000001a7a77810 */ /* 0x000fe20007ffe0ff */
[----:B------:R-:W-:Y:S01]  /*73fe0*/  UMOV UR28, UR36 ;  /* 0x00000024001c7c82 */ /* 0x000fe20008000000 */
[----:B------:R-:W-:-:S02]  /*73ff0*/  UMOV UR29, UR37 ;  /* 0x00000025001d7c82 */ /* 0x000fc40008000000 */
[----:B------:R-:W-:Y:S01]  /*74000*/  UMOV UR11, UR19 ;  /* 0x00000013000b7c82 */ /* 0x000fe20008000000 */
[----:B------:R-:W-:Y:S01]  /*74010*/  UIADD3 UR16, UR14, 0x10000, URZ ;  /* 0x000100000e107890 */ /* 0x000fe2000fffe03f */
[----:B--2---:R-:W-:Y:S01]  /*74020*/  IADD3 R0, P1, R4, 0x2f0, RZ ;  /* 0x000002f004007810 */ /* 0x004fe20007f3e0ff */
        /* <DEDUP_REMOVED lines=31> */
.L_x_47:
[----:B------:R-:W-:Y:S05]  /*74220*/  BSYNC B0 ;  /* 0x0000000000007941 */ /* 0x000fea0003800000 */
.L_x_46:
[----:B------:R-:W-:-:S07]  /*74230*/  IADD3 R153, R153, -0x1, RZ ;  /* 0xffffffff99997810 */ /* 0x000fce0007ffe0ff */
.L_x_45:
[----:B-----5:R-:W-:Y:S01]  /*74240*/  ISETP.GT.AND P3, PT, R207, 0x1, PT ;  /* 0x00000001cf00780c */ /* 0x020fe20003f64270 */
[----:B------:R-:W-:Y:S01]  /*74250*/  VIADD R6, R204, 0x1 ;  /* 0x00000001cc067836 */ /* 0x000fe20000000000 */
[----:B-1----:R-:W-:Y:S01]  /*74260*/  IADD3 R0, R2, 0x1, RZ ;  /* 0x0000000102007810 */ /* 0x002fe20007ffe0ff */
[----:B------:R-:W-:Y:S01]  /*74270*/  VIADD R7, R7, 0x100 ;  /* 0x0000010007077836 */ /* 0x000fe20000000000 */
[----:B------:R-:W-:Y:S01]  /*74280*/  IADD3 R2, R207, -0x1, RZ ;  /* 0xffffffffcf027810 */ /* 0x000fe20007ffe0ff */
[----:B------:R-:W-:Y:S01]  /*74290*/  IMAD.MOV.U32 R13, RZ, RZ, R155 ;  /* 0x000000ffff0d7224 */ /* 0x000fe200078e009b */
[----:B------:R-:W-:Y:S02]  /*742a0*/  ISETP.NE.AND P1, PT, R6, 0x4, PT ;  /* 0x000000040600780c */ /* 0x000fe40003f25270 */
[----:B------:R-:W-:Y:S02]  /*742b0*/  ISETP.NE.AND P2, PT, R0, 0x4, PT ;  /* 0x000000040000780c */ /* 0x000fe40003f45270 */
[----:B------:R-:W-:-:S02]  /*742c0*/  SEL R8, RZ, 0x1, P1 ;  /* 0x00000001ff087807 */ /* 0x000fc40000800000 */
[----:B------:R-:W-:Y:S02]  /*742d0*/  MOV R207, R2 ;  /* 0x0000000200cf7202 */ /* 0x000fe40000000f00 */
[----:B------:R-:W-:Y:S02]  /*742e0*/  LOP3.LUT R8, R208, R8, RZ, 0x3c, !PT ;  /* 0x00000008d0087212 */ /* 0x000fe400078e3cff */
[----:B------:R-:W-:Y:S02]  /*742f0*/  SEL R6, R6, RZ, P1 ;  /* 0x000000ff06067207 */ /* 0x000fe40000800000 */
[----:B------:R-:W-:Y:S02]  /*74300*/  SEL R205, R0, RZ, P2 ;  /* 0x000000ff00cd7207 */ /* 0x000fe40001000000 */
[----:B------:R-:W-:Y:S01]  /*74310*/  MOV R12, R156 ;  /* 0x0000009c000c7202 */ /* 0x000fe20000000f00 */
[----:B------:R-:W-:Y:S06]  /*74320*/  @P3 BRA `(.L_x_50) ;  /* 0xfffffd4000e43947 */ /* 0x000fec000383ffff */
.L_x_37:
[----:B------:R-:W-:Y:S05]  /*74330*/  WARPSYNC.ALL ;  /* 0x0000000000007948 */ /* 0x000fea0003800000 */
[----:B------:R-:W2:Y:S01]  /*74340*/  SHFL.BFLY PT, R0, R210, 0x1, 0x1f ;  /* 0x0c201f00d2007f89 */ /* 0x000ea200000e0000 */
[----:B------:R-:W-:Y:S01]  /*74350*/  BSSY B0, `(.L_x_51) ;  /* 0x0000025000007945 */ /* 0x000fe20003800000 */
[----:B------:R-:W-:Y:S02]  /*74360*/  MOV R10, 0x7f800000 ;  /* 0x7f800000000a7802 */ /* 0x000fe40000000f00 */
[----:B-1----:R-:W1:Y:S01]  /*74370*/  SHFL.BFLY PT, R2, R209, 0x1, 0x1f ;  /* 0x0c201f00d1027f89 */ /* 0x002e6200000e0000 */
[----:B------:R-:W-:-:S02]  /*74380*/  MOV R9, 0x3f800000 ;  /* 0x3f80000000097802 */ /* 0x000fc40000000f00 */
[----:B-----5:R-:W-:Y:S01]  /*74390*/  MOV R8, 0x7f800000 ;  /* 0x7f80000000087802 */ /* 0x020fe20000000f00 */
[----:B--2---:R-:W-:Y:S01]  /*743a0*/  FADD R210, R0, R210 ;  /* 0x000000d200d27221 */ /* 0x004fe20000000000 */
[----:B-1----:R-:W-:-:S04]  /*743b0*/  FADD R209, R2, R209 ;  /* 0x000000d102d17221 */ /* 0x002fc80000000000 */
[----:B------:R-:W1:Y:S04]  /*743c0*/  SHFL.BFLY PT, R0, R210, 0x2, 0x1f ;  /* 0x0c401f00d2007f89 */ /* 0x000e6800000e0000 */
[----:B------:R-:W2:Y:S01]  /*743d0*/  SHFL.BFLY PT, R11, R209, 0x2, 0x1f ;  /* 0x0c401f00d10b7f89 */ /* 0x000ea200000e0000 */
[C---:B-1----:R-:W-:Y:S01]  /*743e0*/  FSETP.NE.AND P0, PT, R210.reuse, -R0, PT ;  /* 0x80000000d200720b */ /* 0x042fe20003f05000 */
[----:B------:R-:W-:Y:S01]  /*743f0*/  FADD R210, R210, R0 ;  /* 0x00000000d2d27221 */ /* 0x000fe20000000000 */
[----:B------:R-:W-:Y:S02]  /*74400*/  IMAD.MOV.U32 R0, RZ, RZ, 0x3f800000 ;  /* 0x3f800000ff007424 */ /* 0x000fe400078e00ff */
[----:B--2---:R-:W-:-:S09]  /*74410*/  FADD R4, R209, R11 ;  /* 0x0000000bd1047221 */ /* 0x004fd20000000000 */
[----:B------:R-:W-:Y:S05]  /*74420*/  @!P0 BRA `(.L_x_52) ;  /* 0x00000000005c8947 */ /* 0x000fea0003800000 */
[----:B------:R-:W-:Y:S01]  /*74430*/  MOV R0, R210 ;  /* 0x000000d200007202 */ /* 0x000fe20000000f00 */
[----:B------:R-:W-:Y:S04]  /*74440*/  BSSY B1, `(.L_x_53) ;  /* 0x000000d000017945 */ /* 0x000fe80003800000 */
[----:B------:R-:W-:-:S05]  /*74450*/  VIADD R2, R0, 0x1800000 ;  /* 0x0180000000027836 */ /* 0x000fca0000000000 */
[----:B------:R-:W-:-:S04]  /*74460*/  LOP3.LUT R2, R2, 0x7f800000, RZ, 0xc0, !PT ;  /* 0x7f80000002027812 */ /* 0x000fc800078ec0ff */
[----:B------:R-:W-:-:S13]  /*74470*/  ISETP.GT.U32.AND P0, PT, R2, 0x1ffffff, PT ;  /* 0x01ffffff0200780c */ /* 0x000fda0003f04070 */
[----:B------:R-:W-:Y:S05]  /*74480*/  @P0 BRA `(.L_x_54) ;  /* 0x0000000000100947 */ /* 0x000fea0003800000 */
[----:B------:R-:W-:-:S07]  /*74490*/  MOV R7, 0x744b0 ;  /* 0x000744b000077802 */ /* 0x000fce0000000f00 */
[----:B------:R-:W-:Y:S05]  /*744a0*/  CALL.REL.NOINC `($__internal_0_$__cuda_sm20_rcp_rn_f32_slowpath) ;  /* 0x0000006400347944 */ /* 0x000fea0003c00000 */
[----:B------:R-:W-:Y:S01]  /*744b0*/  MOV R2, R5 ;  /* 0x0000000500027202 */ /* 0x000fe20000000f00 */
[----:B------:R-:W-:Y:S06]  /*744c0*/  BRA `(.L_x_55) ;  /* 0x0000000000107947 */ /* 0x000fec0003800000 */
.L_x_54:
[----:B------:R-:W1:Y:S02]  /*744d0*/  MUFU.RCP R2, R0 ;  /* 0x0000000000027308 */ /* 0x000e640000001000 */
[----:B-1----:R-:W-:-:S04]  /*744e0*/  FFMA R3, R0, R2, -1 ;  /* 0xbf80000000037423 */ /* 0x002fc80000000002 */
[----:B------:R-:W-:-:S04]  /*744f0*/  FADD.FTZ R3, -R3, -RZ ;  /* 0x800000ff03037221 */ /* 0x000fc80000010100 */
[----:B------:R-:W-:-:S07]  /*74500*/  FFMA R2, R2, R3, R2 ;  /* 0x0000000302027223 */ /* 0x000fce0000000002 */
.L_x_55:
[----:B------:R-:W-:Y:S05]  /*74510*/  BSYNC B1 ;  /* 0x0000000000017941 */ /* 0x000fea0003800000 */
.L_x_53:
[----:B------:R-:W-:Y:S01]  /*74520*/  FSETP.GEU.AND P0, PT, |R0|, 1.175494350822287508e-38, PT ;  /* 0x008000000000780b */ /* 0x000fe20003f0e200 */
[----:B------:R-:W1:-:S12]  /*74530*/  LDC R8, c[0x0][0x600] ;  /* 0x00018000ff087b82 */ /* 0x000e580000000800 */
[----:B------:R-:W-:-:S06]  /*74540*/  @!P0 FMUL R0, R0, 16777216 ;  /* 0x4b80000000008820 */ /* 0x000fcc0000400000 */
[----:B------:R-:W2:Y:S02]  /*74550*/  MUFU.LG2 R0, R0 ;  /* 0x0000000000007308 */ /* 0x000ea40000000c00 */
[----:B--2---:R-:W-:-:S04]  /*74560*/  @!P0 FADD R0, R0, -24 ;  /* 0xc1c0000000008421 */ /* 0x004fc80000000000 */
[----:B------:R-:W-:-:S04]  /*74570*/  FMUL R0, R0, 0.69314718246459960938 ;  /* 0x3f31721800007820 */ /* 0x000fc80000400000 */
[----:B-1----:R-:W-:Y:S01]  /*74580*/  FFMA R8, R156, R8, R0 ;  /* 0x000000089c087223 */ /* 0x002fe20000000000 */
[----:B------:R-:W-:-:S07]  /*74590*/  MOV R0, R2 ;  /* 0x0000000200007202 */ /* 0x000fce0000000f00 */
.L_x_52:
[----:B------:R-:W-:Y:S05]  /*745a0*/  BSYNC B0 ;  /* 0x0000000000007941 */ /* 0x000fea0003800000 */
.L_x_51:
[----:B------:R-:W2:Y:S01]  /*745b0*/  LDL.LU R59, [R1+0x200] ;  /* 0x00020000013b7983 */ /* 0x000ea20000300800 */
[----:B------:R-:W1:Y:S03]  /*745c0*/  LDC R2, c[0x0][0x608] ;  /* 0x00018200ff027b82 */ /* 0x000e660000000800 */
[----:B------:R-:W3:Y:S04]  /*745d0*/  LDL.LU R55, [R1+0x204] ;  /* 0x0002040001377983 */ /* 0x000ee80000300800 */
[----:B------:R-:W4:Y:S04]  /*745e0*/  LDL.LU R52, [R1+0x210] ;  /* 0x0002100001347983 */ /* 0x000f280000300800 */
[----:B------:R-:W5:Y:S04]  /*745f0*/  LDL.LU R48, [R1+0x214] ;  /* 0x0002140001307983 */ /* 0x000f680000300800 */
        /* <DEDUP_REMOVED lines=59> */
[----:B------:R-:W5:Y:S01]  /*749b0*/  LDL.LU R3, [R1+0x3f4] ;  /* 0x0003f40001037983 */ /* 0x000f620000300800 */
[----:B-1----:R-:W-:Y:S01]  /*749c0*/  FMUL R0, R0, R2 ;  /* 0x0000000200007220 */ /* 0x002fe20000400000 */
[----:B------:R-:W-:-:S02]  /*749d0*/  FSETP.NE.AND P0, PT, R209, -R11, PT ;  /* 0x8000000bd100720b */ /* 0x000fc40003f05000 */
[----:B------:R-:W5:Y:S04]  /*749e0*/  LDL.LU R88, [R1] ;  /* 0x0000000001587983 */ /* 0x000f680000300800 */
        /* <DEDUP_REMOVED lines=11> */
[-C--:B--2---:R-:W-:Y:S01]  /*74aa0*/  FMUL R59, R59, R0.reuse ;  /* 0x000000003b3b7220 */ /* 0x084fe20000400000 */
[-C--:B---3--:R-:W-:Y:S01]  /*74ab0*/  FMUL R55, R55, R0.reuse ;  /* 0x0000000037377220 */ /* 0x088fe20000400000 */
[-C--:B----4-:R-:W-:Y:S01]  /*74ac0*/  FMUL R52, R52, R0.reuse ;  /* 0x0000000034347220 */ /* 0x090fe20000400000 */
[-C--:B-----5:R-:W-:Y:S01]  /*74ad0*/  FMUL R48, R48, R0.reuse ;  /* 0x0000000030307220 */ /* 0x0a0fe20000400000 */
[-C--:B------:R-:W-:Y:S01]  /*74ae0*/  FMUL R62, R62, R0.reuse ;  /* 0x000000003e3e7220 */ /* 0x080fe20000400000 */
[-C--:B------:R-:W-:Y:S01]  /*74af0*/  FMUL R56, R56, R0.reuse ;  /* 0x0000000038387220 */ /* 0x080fe20000400000 */
[-C--:B------:R-:W-:Y:S01]  /*74b00*/  FMUL R51, R51, R0.reuse ;  /* 0x0000000033337220 */ /* 0x080fe20000400000 */
[-C--:B------:R-:W-:Y:S01]  /*74b10*/  FMUL R47, R47, R0.reuse ;  /* 0x000000002f2f7220 */ /* 0x080fe20000400000 */
[-C--:B------:R-:W-:Y:S01]  /*74b20*/  FMUL R66, R66, R0.reuse ;  /* 0x0000000042427220 */ /* 0x080fe20000400000 */
[-C--:B------:R-:W-:Y:S01]  /*74b30*/  FMUL R60, R60, R0.reuse ;  /* 0x000000003c3c7220 */ /* 0x080fe20000400000 */
[-C--:B------:R-:W-:Y:S01]  /*74b40*/  FMUL R241, R72, R0.reuse ;  /* 0x0000000048f17220 */ /* 0x080fe20000400000 */
[-C--:B------:R-:W-:Y:S01]  /*74b50*/  FMUL R64, R64, R0.reuse ;  /* 0x0000000040407220 */ /* 0x080fe20000400000 */
[----:B------:R-:W-:-:S02]  /*74b60*/  FMUL R239, R71, R0 ;  /* 0x0000000047ef7220 */ /* 0x000fc40000400000 */
[----:B------:R-:W2:Y:S01]  /*74b70*/  LDL.LU R71, [R1+0x60] ;  /* 0x0000600001477983 */ /* 0x000ea20000300800 */
[-C--:B------:R-:W-:Y:S01]  /*74b80*/  FMUL R68, R68, R0.reuse ;  /* 0x0000000044447220 */ /* 0x080fe20000400000 */
[-C--:B------:R-:W-:Y:S01]  /*74b90*/  FMUL R237, R70, R0.reuse ;  /* 0x0000000046ed7220 */ /* 0x080fe20000400000 */
[-C--:B------:R-:W-:Y:S02]  /*74ba0*/  FMUL R70, R69, R0.reuse ;  /* 0x0000000045467220 */ /* 0x080fe40000400000 */
[----:B------:R-:W3:Y:S01]  /*74bb0*/  LDL.LU R69, [R1+0x64] ;  /* 0x0000640001457983 */ /* 0x000ee20000300800 */
[----:B------:R-:W-:-:S03]  /*74bc0*/  FMUL R72, R67, R0 ;  /* 0x0000000043487220 */ /* 0x000fc60000400000 */
[----:B------:R-:W4:Y:S01]  /*74bd0*/  LDL.LU R67, [R1+0x70] ;  /* 0x0000700001437983 */ /* 0x000f220000300800 */
[----:B------:R-:W-:-:S03]  /*74be0*/  FMUL R235, R65, R0 ;  /* 0x0000000041eb7220 */ /* 0x000fc60000400000 */
[----:B------:R-:W5:Y:S01]  /*74bf0*/  LDL.LU R65, [R1+0x74] ;  /* 0x0000740001417983 */ /* 0x000f620000300800 */
        /* <DEDUP_REMOVED lines=91> */
[----:B------:R-:W5:Y:S04]  /*751b0*/  LDL.LU R6, [R1+0x1e4] ;  /* 0x0001e40001067983 */ /* 0x000f680000300800 */
[----:B------:R-:W5:Y:S04]  /*751c0*/  LDL.LU R3, [R1+0x1f0] ;  /* 0x0001f00001037983 */ /* 0x000f680000300800 */
[----:B------:R-:W5:Y:S01]  /*751d0*/  LDL.LU R2, [R1+0x1f4] ;  /* 0x0001f40001027983 */ /* 0x000f620000300800 */
        /* <DEDUP_REMOVED lines=12> */
[----:B------:R-:W-:Y:S01]  /*752a0*/  BSSY B0, `(.L_x_56) ;  /* 0x0000063000007945 */ /* 0x000fe20003800000 */
        /* <DEDUP_REMOVED lines=25> */
[----:B------:R-:W-:-:S04]  /*75440*/  FMUL R28, R28, R0 ;  /* 0x000000001c1c7220 */ /* 0x000fc80000400000 */
[----:B------:R1:W-:Y:S01]  /*75450*/  STL [R1+0x4], R30 ;  /* 0x0000041e01007387 */ /* 0x0003e20000100800 */
[----:B------:R-:W-:-:S03]  /*75460*/  FMUL R27, R27, R0 ;  /* 0x000000001b1b7220 */ /* 0x000fc60000400000 */
[----:B------:R1:W-:Y:S01]  /*75470*/  STL [R1+0x14], R28 ;  /* 0x0000141c01007387 */ /* 0x0003e20000100800 */
[----:B------:R-:W-:-:S03]  /*75480*/  FMUL R26, R26, R0 ;  /* 0x000000001a1a7220 */ /* 0x000fc60000400000 */
[----:B------:R1:W-:Y:S01]  /*75490*/  STL [R1], R27 ;  /* 0x0000001b01007387 */ /* 0x0003e20000100800 */
[----:B------:R-:W-:-:S03]  /*754a0*/  FMUL R25, R25, R0 ;  /* 0x0000000019197220 */ /* 0x000fc60000400000 */
[----:B------:R1:W-:Y:S01]  /*754b0*/  STL [R1+0x24], R26 ;  /* 0x0000241a01007387 */ /* 0x0003e20000100800 */
        /* <DEDUP_REMOVED lines=30> */
[----:B------:R1:W-:Y:S01]  /*756a0*/  STL [R1+0x84], R14 ;  /* 0x0000840e01007387 */ /* 0x0003e20000100800 */
[----:B------:R-:W-:-:S03]  /*756b0*/  FMUL R7, R7, R0 ;  /* 0x0000000007077220 */ /* 0x000fc60000400000 */
[----:B------:R1:W-:Y:S01]  /*756c0*/  STL [R1+0x70], R13 ;  /* 0x0000700d01007387 */ /* 0x0003e20000100800 */
[-C--:B------:R-:W-:Y:S01]  /*756d0*/  FMUL R6, R6, R0.reuse ;  /* 0x0000000006067220 */ /* 0x080fe20000400000 */
[-C--:B------:R-:W-:Y:S02]  /*756e0*/  FMUL R3, R3, R0.reuse ;  /* 0x0000000003037220 */ /* 0x080fe40000400000 */
[----:B------:R1:W-:Y:S01]  /*756f0*/  STL [R1+0x94], R12 ;  /* 0x0000940c01007387 */ /* 0x0003e20000100800 */
[----:B------:R-:W-:-:S03]  /*75700*/  FMUL R0, R2, R0 ;  /* 0x0000000002007220 */ /* 0x000fc60000400000 */
[----:B------:R1:W-:Y:S04]  /*75710*/  STL [R1+0x80], R11 ;  /* 0x0000800b01007387 */ /* 0x0003e80000100800 */
[----:B------:R1:W-:Y:S04]  /*75720*/  STL [R1+0xa4], R7 ;  /* 0x0000a40701007387 */ /* 0x0003e80000100800 */
[----:B------:R1:W-:Y:S04]  /*75730*/  STL [R1+0x90], R6 ;  /* 0x0000900601007387 */ /* 0x0003e80000100800 */
[----:B------:R1:W-:Y:S04]  /*75740*/  STL [R1+0xa0], R0 ;  /* 0x0000a00001007387 */ /* 0x0003e80000100800 */
[----:B------:R1:W-:Y:S01]  /*75750*/  STL [R1+0xb0], R3 ;  /* 0x0000b00301007387 */ /* 0x0003e20000100800 */
[----:B------:R-:W-:Y:S05]  /*75760*/  @!P0 BRA `(.L_x_57) ;  /* 0x0000000000588947 */ /* 0x000fea0003800000 */
[----:B-1----:R-:W-:Y:S01]  /*75770*/  VIADD R0, R4, 0x1800000 ;  /* 0x0180000004007836 */ /* 0x002fe20000000000 */
[----:B------:R-:W-:Y:S04]  /*75780*/  BSSY B1, `(.L_x_58) ;  /* 0x000000c000017945 */ /* 0x000fe80003800000 */
[----:B------:R-:W-:-:S04]  /*75790*/  LOP3.LUT R0, R0, 0x7f800000, RZ, 0xc0, !PT ;  /* 0x7f80000000007812 */ /* 0x000fc800078ec0ff */
[----:B------:R-:W-:-:S13]  /*757a0*/  ISETP.GT.U32.AND P0, PT, R0, 0x1ffffff, PT ;  /* 0x01ffffff0000780c */ /* 0x000fda0003f04070 */
[----:B------:R-:W-:Y:S05]  /*757b0*/  @P0 BRA `(.L_x_59) ;  /* 0x0000000000100947 */ /* 0x000fea0003800000 */
[----:B------:R-:W-:Y:S02]  /*757c0*/  MOV R0, R4 ;  /* 0x0000000400007202 */ /* 0x000fe40000000f00 */
[----:B------:R-:W-:-:S07]  /*757d0*/  MOV R7, 0x757f0 ;  /* 0x000757f000077802 */ /* 0x000fce0000000f00 */
[----:B------:R-:W-:Y:S05]  /*757e0*/  CALL.REL.NOINC `($__internal_0_$__cuda_sm20_rcp_rn_f32_slowpath) ;  /* 0x0000005000647944 */ /* 0x000fea0003c00000 */
[----:B------:R-:W-:Y:S05]  /*757f0*/  BRA `(.L_x_60) ;  /* 0x0000000000107947 */ /* 0x000fea0003800000 */
.L_x_59:
[----:B------:R-:W1:Y:S02]  /*75800*/  MUFU.RCP R5, R4 ;  /* 0x0000000400057308 */ /* 0x000e640000001000 */
[----:B-1----:R-:W-:-:S04]  /*75810*/  FFMA R0, R4, R5, -1 ;  /* 0xbf80000004007423 */ /* 0x002fc80000000005 */
[----:B------:R-:W-:-:S04]  /*75820*/  FADD.FTZ R0, -R0, -RZ ;  /* 0x800000ff00007221 */ /* 0x000fc80000010100 */
[----:B------:R-:W-:-:S07]  /*75830*/  FFMA R5, R5, R0, R5 ;  /* 0x0000000005057223 */ /* 0x000fce0000000005 */
.L_x_60:
[----:B------:R-:W-:Y:S05]  /*75840*/  BSYNC B1 ;  /* 0x0000000000017941 */ /* 0x000fea0003800000 */
.L_x_58:
[----:B------:R-:W-:Y:S01]  /*75850*/  FSETP.GEU.AND P0, PT, |R4|, 1.175494350822287508e-38, PT ;  /* 0x008000000400780b */ /* 0x000fe20003f0e200 */
[----:B------:R-:W1:Y:S01]  /*75860*/  LDC R10, c[0x0][0x600] ;  /* 0x00018000ff0a7b82 */ /* 0x000e620000000800 */
[----:B------:R-:W-:-:S11]  /*75870*/  MOV R9, R5 ;  /* 0x0000000500097202 */ /* 0x000fd60000000f00 */
[----:B------:R-:W-:-:S06]  /*75880*/  @!P0 FMUL R4, R4, 16777216 ;  /* 0x4b80000004048820 */ /* 0x000fcc0000400000 */
[----:B------:R-:W2:Y:S02]  /*75890*/  MUFU.LG2 R4, R4 ;  /* 0x0000000400047308 */ /* 0x000ea40000000c00 */
[----:B--2---:R-:W-:-:S04]  /*758a0*/  @!P0 FADD R4, R4, -24 ;  /* 0xc1c0000004048421 */ /* 0x004fc80000000000 */
[----:B------:R-:W-:-:S04]  /*758b0*/  FMUL R4, R4, 0.69314718246459960938 ;  /* 0x3f31721804047820 */ /* 0x000fc80000400000 */
[----:B-1----:R-:W-:-:S07]  /*758c0*/  FFMA R10, R155, R10, R4 ;  /* 0x0000000a9b0a7223 */ /* 0x002fce0000000004 */
.L_x_57:
[----:B------:R-:W-:Y:S05]  /*758d0*/  BSYNC B0 ;  /* 0x0000000000007941 */ /* 0x000fea0003800000 */
.L_x_56:
[----:B------:R-:W2:Y:S01]  /*758e0*/  LDL.LU R2, [R1+0x208] ;  /* 0x0002080001027983 */ /* 0x000ea20000300800 */
[----:B-1----:R-:W1:Y:S03]  /*758f0*/  LDC R0, c[0x0][0x608] ;  /* 0x00018200ff007b82 */ /* 0x002e660000000800 */
        /* <DEDUP_REMOVED lines=63> */
[----:B-1----:R-:W-:-:S03]  /*75cf0*/  FMUL R9, R9, R0 ;  /* 0x0000000009097220 */ /* 0x002fc60000400000 */
        /* <DEDUP_REMOVED lines=12> */
[----:B------:R-:W-:Y:S01]  /*75dc0*/  ULDC.64 UR4, c[0x0][0x208] ;  /* 0x0000820000047ab9 */ /* 0x000fe20000000a00 */
[----:B------:R-:W-:Y:S01]  /*75dd0*/  BSSY B0, `(.L_x_61) ;  /* 0x00000cf000007945 */ /* 0x000fe20003800000 */
[-C--:B--2---:R-:W-:Y:S01]  /*75de0*/  FMUL R2, R2, R9.reuse ;  /* 0x0000000902027220 */ /* 0x084fe20000400000 */
[----:B------:R-:W2:Y:S01]  /*75df0*/  LDL.LU R96, [R1+0x68] ;  /* 0x0000680001607983 */ /* 0x000ea20000300800 */
[----:B---3--:R-:W-:-:S03]  /*75e00*/  FMUL R26, R26, R9 ;  /* 0x000000091a1a7220 */ /* 0x008fc60000400000 */
[----:B------:R-:W3:Y:S01]  /*75e10*/  LDL.LU R93, [R1+0x6c] ;  /* 0x00006c00015d7983 */ /* 0x000ee20000300800 */
[----:B----4-:R-:W-:-:S03]  /*75e20*/  FMUL R28, R28, R9 ;  /* 0x000000091c1c7220 */ /* 0x010fc60000400000 */
[----:B------:R-:W4:Y:S01]  /*75e30*/  LDL.LU R92, [R1+0x78] ;  /* 0x00007800015c7983 */ /* 0x000f220000300800 */
[-C--:B-----5:R-:W-:Y:S01]  /*75e40*/  FMUL R29, R29, R9.reuse ;  /* 0x000000091d1d7220 */ /* 0x0a0fe20000400000 */
[-C--:B------:R-:W-:Y:S01]  /*75e50*/  FMUL R24, R24, R9.reuse ;  /* 0x0000000918187220 */ /* 0x080fe20000400000 */
[-C--:B------:R-:W-:Y:S01]  /*75e60*/  FMUL R27, R27, R9.reuse ;  /* 0x000000091b1b7220 */ /* 0x080fe20000400000 */
[-C--:B------:R-:W-:Y:S01]  /*75e70*/  FMUL R23, R23, R9.reuse ;  /* 0x0000000917177220 */ /* 0x080fe20000400000 */
[-C--:B------:R-:W-:Y:S01]  /*75e80*/  FMUL R25, R25, R9.reuse ;  /* 0x0000000919197220 */ /* 0x080fe20000400000 */
[-C--:B------:R-:W-:Y:S02]  /*75e90*/  FMUL R242, R89, R9.reuse ;  /* 0x0000000959f27220 */ /* 0x080fe40000400000 */
[----:B------:R-:W5:Y:S01]  /*75ea0*/  LDL.LU R89, [R1+0x7c] ;  /* 0x00007c0001597983 */ /* 0x000f620000300800 */
[-C--:B------:R-:W-:Y:S01]  /*75eb0*/  FMUL R61, R61, R9.reuse ;  /* 0x000000093d3d7220 */ /* 0x080fe20000400000 */
[----:B------:R-:W-:-:S02]  /*75ec0*/  FMUL R240, R88, R9 ;  /* 0x0000000958f07220 */ /* 0x000fc40000400000 */
[----:B------:R-:W5:Y:S01]  /*75ed0*/  LDL.LU R88, [R1+0x88] ;  /* 0x0000880001587983 */ /* 0x000f620000300800 */
[-C--:B------:R-:W-:Y:S01]  /*75ee0*/  FMUL R63, R63, R9.reuse ;  /* 0x000000093f3f7220 */ /* 0x080fe20000400000 */
[-C--:B------:R-:W-:Y:S02]  /*75ef0*/  FMUL R238, R85, R9.reuse ;  /* 0x0000000955ee7220 */ /* 0x080fe40000400000 */
[----:B------:R-:W5:Y:S01]  /*75f00*/  LDL.LU R85, [R1+0x8c] ;  /* 0x00008c0001557983 */ /* 0x000f620000300800 */
[-C--:B------:R-:W-:Y:S01]  /*75f10*/  FMUL R65, R65, R9.reuse ;  /* 0x0000000941417220 */ /* 0x080fe20000400000 */
[-C--:B------:R-:W-:Y:S02]  /*75f20*/  FMUL R236, R84, R9.reuse ;  /* 0x0000000954ec7220 */ /* 0x080fe40000400000 */
[----:B------:R-:W5:Y:S01]  /*75f30*/  LDL.LU R84, [R1+0x98] ;  /* 0x0000980001547983 */ /* 0x000f620000300800 */
[-C--:B------:R-:W-:Y:S01]  /*75f40*/  FMUL R67, R67, R9.reuse ;  /* 0x0000000943437220 */ /* 0x080fe20000400000 */
        /* <DEDUP_REMOVED lines=10> */
[----:B------:R-:W-:-:S02]  /*75ff0*/  FMUL R228, R76, R9 ;  /* 0x000000094ce47220 */ /* 0x000fc40000400000 */
        /* <DEDUP_REMOVED lines=94> */
[-C--:B---3--:R-:W-:Y:S01]  /*765e0*/  FMUL R120, R93, R9.reuse ;  /* 0x000000095d787220 */ /* 0x088fe20000400000 */
[-C--:B----4-:R-:W-:Y:S01]  /*765f0*/  FMUL R117, R92, R9.reuse ;  /* 0x000000095c757220 */ /* 0x090fe20000400000 */
[-C--:B------:R-:W-:Y:S01]  /*76600*/  FMUL R125, R100, R9.reuse ;  /* 0x00000009647d7220 */ /* 0x080fe20000400000 */
        /* <DEDUP_REMOVED lines=35> */
[----:B------:R-:W1:Y:S01]  /*76840*/  S2R R0, SR_TID.X ;  /* 0x0000000000007919 */ /* 0x000e620000002100 */
        /* <DEDUP_REMOVED lines=12> */
[----:B------:R-:W-:Y:S01]  /*76910*/  FMUL R53, R5, R9 ;  /* 0x0000000905357220 */ /* 0x000fe20000400000 */
[----:B-1----:R-:W-:-:S02]  /*76920*/  LOP3.LUT P0, RZ, R0, 0x3, RZ, 0xc0, !PT ;  /* 0x0000000300ff7812 */ /* 0x002fc4000780c0ff */
[----:B------:R-:W-:Y:S01]  /*76930*/  LOP3.LUT R3, R0, 0x7f, RZ, 0xc0, !PT ;  /* 0x0000007f00037812 */ /* 0x000fe200078ec0ff */
[----:B------:R-:W-:-:S03]  /*76940*/  FMUL R243, R4, R9 ;  /* 0x0000000904f37220 */ /* 0x000fc60000400000 */
[----:B------:R-:W-:-:S07]  /*76950*/  SHF.R.U32.HI R155, RZ, 0x5, R3 ;  /* 0x00000005ff9b7819 */ /* 0x000fce0000011603 */
[----:B------:R-:W-:Y:S05]  /*76960*/  @P0 BRA `(.L_x_62) ;  /* 0x0000000000540947 */ /* 0x000fea0003800000 */
[----:B------:R-:W-:Y:S01]  /*76970*/  SHF.R.U32.HI R3, RZ, 0x2, R0 ;  /* 0x00000002ff037819 */ /* 0x000fe20000011600 */
[----:B------:R-:W-:Y:S01]  /*76980*/  IMAD.SHL.U32 R0, R155, 0x10, RZ ;  /* 0x000000109b007824 */ /* 0x000fe200078e00ff */
[----:B------:R-:W1:Y:S02]  /*76990*/  LDC.64 R4, c[0x0][0x688] ;  /* 0x0001a200ff047b82 */ /* 0x000e640000000a00 */
[----:B------:R-:W-:-:S04]  /*769a0*/  LOP3.LUT R3, R3, 0x7, RZ, 0xc0, !PT ;  /* 0x0000000703037812 */ /* 0x000fc800078ec0ff */
[----:B------:R-:W-:Y:S02]  /*769b0*/  LOP3.LUT R0, R0, 0xfffffff0, R3, 0xe2, !PT ;  /* 0xfffffff000007812 */ /* 0x000fe400078ee203 */
[----:B------:R-:W2:Y:S02]  /*769c0*/  S2R R3, SR_CTAID.X ;  /* 0x0000000000037919 */ /* 0x000ea40000002500 */
[----:B--2---:R-:W-:-:S05]  /*769d0*/  SHF.L.U32 R3, R3, 0x6, RZ ;  /* 0x0000000603037819 */ /* 0x004fca00000006ff */
[----:B-1----:R-:W-:Y:S01]  /*769e0*/  IMAD R4, R4, UR36, R3 ;  /* 0x0000002404047c24 */ /* 0x002fe2000f8e0203 */
[----:B------:R-:W-:-:S03]  /*769f0*/  LOP3.LUT R3, R0, R3, RZ, 0xfc, !PT ;  /* 0x0000000300037212 */ /* 0x000fc600078efcff */
[----:B------:R-:W-:-:S05]  /*76a00*/  IMAD R4, R5, UR37, R4 ;  /* 0x0000002505047c24 */ /* 0x000fca000f8e0204 */
[----:B------:R-:W-:Y:S02]  /*76a10*/  IADD3 R0, P2, R0, R4, RZ ;  /* 0x0000000400007210 */ /* 0x000fe40007f5e0ff */
[----:B------:R-:W1:Y:S02]  /*76a20*/  LDC R4, c[0x0][0x288] ;  /* 0x0000a200ff047b82 */ /* 0x000e640000000800 */
[C---:B-1----:R-:W-:Y:S02]  /*76a30*/  ISETP.GE.U32.AND P0, PT, R3.reuse, R4, PT ;  /* 0x000000040300720c */ /* 0x042fe40003f06070 */
[----:B------:R-:W-:-:S04]  /*76a40*/  IADD3 R3, R3, 0x8, RZ ;  /* 0x0000000803037810 */ /* 0x000fc80007ffe0ff */
[----:B------:R-:W-:Y:S01]  /*76a50*/  ISETP.GE.U32.AND P1, PT, R3, R4, PT ;  /* 0x000000040300720c */ /* 0x000fe20003f26070 */
[----:B------:R-:W-:Y:S01]  /*76a60*/  IMAD.X R3, RZ, RZ, RZ, P2 ;  /* 0x000000ffff037224 */ /* 0x000fe200010e06ff */
[----:B------:R-:W1:Y:S02]  /*76a70*/  LDC.64 R4, c[0x0][0x680] ;  /* 0x0001a000ff047b82 */ /* 0x000e640000000a00 */
[----:B-1----:R-:W-:-:S04]  /*76a80*/  LEA R4, P3, R0, R4, 0x2 ;  /* 0x0000000400047211 */ /* 0x002fc800078610ff */
[----:B------:R-:W-:-:S05]  /*76a90*/  LEA.HI.X R5, R0, R5, R3, 0x2, P3 ;  /* 0x0000000500057211 */ /* 0x000fca00018f1403 */
[----:B------:R1:W-:Y:S04]  /*76aa0*/  @!P0 STG.E desc[UR4][R4.64], R8 ;  /* 0x0000000804008986 */ /* 0x0003e8000c101904 */
[----:B------:R1:W-:Y:S02]  /*76ab0*/  @!P1 STG.E desc[UR4][R4.64+0x20], R10 ;  /* 0x0000200a04009986 */ /* 0x0003e4000c101904 */
.L_x_62:
[----:B------:R-:W-:Y:S05]  /*76ac0*/  BSYNC B0 ;  /* 0x0000000000007941 */ /* 0x000fea0003800000 */
.L_x_61:
[----:B-1----:R-:W1:Y:S02]  /*76ad0*/  LDC.64 R4, c[0x0][0x730] ;  /* 0x0001cc00ff047b82 */ /* 0x002e640000000a00 */
[----:B-1----:R-:W-:-:S04]  /*76ae0*/  ISETP.NE.U32.AND P0, PT, R4, RZ, PT ;  /* 0x000000ff0400720c */ /* 0x002fc80003f05070 */
[----:B------:R-:W-:-:S13]  /*76af0*/  ISETP.NE.AND.EX P0, PT, R5, RZ, PT, P0 ;  /* 0x000000ff0500720c */ /* 0x000fda0003f05300 */
[----:B------:R-:W-:Y:S05]  /*76b00*/  @P0 BRA `(.L_x_63) ;  /* 0x0000000000200947 */ /* 0x000fea0003800000 */
[----:B------:R-:W1:Y:S02]  /*76b10*/  LDC.64 R4, c[0x0][0x728] ;  /* 0x0001ca00ff047b82 */ /* 0x000e640000000a00 */
[----:B-1----:R-:W-:-:S04]  /*76b20*/  ISETP.NE.U32.AND P0, PT, R4, RZ, PT ;  /* 0x000000ff0400720c */ /* 0x002fc80003f05070 */
[----:B------:R-:W-:-:S13]  /*76b30*/  ISETP.NE.AND.EX P0, PT, R5, RZ, PT, P0 ;  /* 0x000000ff0500720c */ /* 0x000fda0003f05300 */
[----:B------:R-:W-:Y:S05]  /*76b40*/  @!P0 BRA `(.L_x_64) ;  /* 0x00000000000c8947 */ /* 0x000fea0003800000 */
[----:B------:R-:W1:Y:S02]  /*76b50*/  LDC.64 R4, c[0x0][0x728] ;  /* 0x0001ca00ff047b82 */ /* 0x000e640000000a00 */
[----:B-1----:R2:W5:Y:S01]  /*76b60*/  LDG.E R58, desc[UR4][R4.64] ;  /* 0x00000004043a7981 */ /* 0x002562000c1e1900 */
[----:B------:R-:W-:Y:S05]  /*76b70*/  BRA `(.L_x_63) ;  /* 0x0000000000047947 */ /* 0x000fea0003800000 */
.L_x_64:
[----:B------:R-:W1:Y:S02]  /*76b80*/  LDC R58, c[0x0][0x720] ;  /* 0x0001c800ff3a7b82 */ /* 0x000e640000000800 */
.L_x_63:
[----:B------:R-:W-:-:S04]  /*76b90*/  MOV R0, RZ ;  /* 0x000000ff00007202 */ /* 0x000fc80000000f00 */
[----:B------:R-:W-:-:S13]  /*76ba0*/  LOP3.LUT P0, RZ, R0, 0x1bf, RZ, 0xc0, !PT ;  /* 0x000001bf00ff7812 */ /* 0x000fda000780c0ff */
[----:B------:R-:W-:Y:S05]  /*76bb0*/  @!P0 BRA `(.L_x_65) ;  /* 0x0000000000348947 */ /* 0x000fea0003800000 */
[----:B------:R-:W-:Y:S01]  /*76bc0*/  MOV R14, 0x0 ;  /* 0x00000000000e7802 */ /* 0x000fe20000000f00 */
[----:B--2---:R-:W2:Y:S01]  /*76bd0*/  LDC R4, c[0x4][0x70] ;  /* 0x01001c00ff047b82 */ /* 0x004ea20000000800 */
[----:B------:R-:W-:Y:S01]  /*76be0*/  MOV R8, 0x70 ;  /* 0x0000007000087802 */ /* 0x000fe20000000f00 */
[----:B------:R-:W-:Y:S01]  /*76bf0*/  IMAD.MOV.U32 R13, RZ, RZ, RZ ;  /* 0x000000ffff0d7224 */ /* 0x000fe200078e00ff */
[----:B------:R-:W-:-:S05]  /*76c00*/  MOV R12, 0x1 ;  /* 0x00000001000c7802 */ /* 0x000fca0000000f00 */
[----:B------:R-:W3:Y:S08]  /*76c10*/  LDC R5, c[0x4][0x74] ;  /* 0x01001d00ff057b82 */ /* 0x000ef00000000800 */
[----:B------:R-:W4:Y:S08]  /*76c20*/  LDC R6, c[0x4][0x78] ;  /* 0x01001e00ff067b82 */ /* 0x000f300000000800 */
[----:B------:R-:W1:Y:S08]  /*76c30*/  LDC R7, c[0x4][0x7c] ;  /* 0x01001f00ff077b82 */ /* 0x000e700000000800 */
[----:B------:R-:W1:Y:S08]  /*76c40*/  LDC R10, c[0x4][0x8] ;  /* 0x01000200ff0a7b82 */ /* 0x000e700000000800 */
[----:B------:R-:W1:Y:S08]  /*76c50*/  LDC R11, c[0x4][0xc] ;  /* 0x01000300ff0b7b82 */ /* 0x000e700000000800 */
[----:B--2---:R-:W1:Y:S02]  /*76c60*/  LDC.64 R14, c[0x4][R14] ;  /* 0x010000000e0e7b82 */ /* 0x004e640000000a00 */
[----:B------:R-:W-:-:S07]  /*76c70*/  LEPC R20, `(.L_x_65) ;  /* 0x000000001014794e */ /* 0x000fce0000000000 */
[----:B-1-345:R-:W-:Y:S05]  /*76c80*/  CALL.ABS.NOINC R14 ;  /* 0x000000000e007343 */ /* 0x03afea0003c00000 */
.L_x_65:
        /* <DEDUP_REMOVED lines=15> */
.L_x_66:
[----:B------:R-:W3:Y:S02]  /*76d80*/  S2R R20, SR_TID.X ;  /* 0x0000000000147919 */ /* 0x000ee40000002100 */
[C---:B---3--:R-:W-:Y:S02]  /*76d90*/  LOP3.LUT R21, R20.reuse, 0x7f, RZ, 0xc0, !PT ;  /* 0x0000007f14157812 */ /* 0x048fe400078ec0ff */
[----:B--2---:R-:W-:Y:S02]  /*76da0*/  SHF.L.U32 R4, R20, 0x5, RZ ;  /* 0x0000000514047819 */ /* 0x004fe400000006ff */
[----:B------:R-:W-:Y:S02]  /*76db0*/  IADD3 R0, R21, 0x1f, RZ ;  /* 0x0000001f15007810 */ /* 0x000fe40007ffe0ff */
[----:B------:R-:W-:Y:S02]  /*76dc0*/  SHF.R.U32.HI R3, RZ, 0x1, R20 ;  /* 0x00000001ff037819 */ /* 0x000fe40000011614 */
[----:B------:R-:W-:-:S02]  /*76dd0*/  ISETP.GT.U32.AND P1, PT, R0, 0x3e, PT ;  /* 0x0000003e0000780c */ /* 0x000fc40003f24070 */
[----:B------:R-:W-:Y:S02]  /*76de0*/  LOP3.LUT R0, R4, 0xc0, RZ, 0xc0, !PT ;  /* 0x000000c004007812 */ /* 0x000fe400078ec0ff */
[----:B------:R-:W-:Y:S02]  /*76df0*/  LOP3.LUT P2, RZ, R20, 0x4, RZ, 0xc0, !PT ;  /* 0x0000000414ff7812 */ /* 0x000fe4000784c0ff */
[----:B------:R-:W-:Y:S01]  /*76e00*/  LOP3.LUT R0, R0, 0x8, R3, 0xf8, !PT ;  /* 0x0000000800007812 */ /* 0x000fe200078ef803 */
[----:B------:R-:W-:-:S05]  /*76e10*/  IMAD.SHL.U32 R3, R20, 0x4, RZ ;  /* 0x0000000414037824 */ /* 0x000fca00078e00ff */
[----:B------:R-:W-:Y:S02]  /*76e20*/  LOP3.LUT R0, R0, 0x18, R3, 0x78, !PT ;  /* 0x0000001800007812 */ /* 0x000fe400078e7803 */
[C---:B------:R-:W-:Y:S02]  /*76e30*/  LOP3.LUT R3, R4.reuse, 0x20, RZ, 0xc0, !PT ;  /* 0x0000002004037812 */ /* 0x040fe400078ec0ff */
[----:B------:R-:W-:Y:S02]  /*76e40*/  LOP3.LUT R4, R4, 0x100, RZ, 0xc0, !PT ;  /* 0x0000010004047812 */ /* 0x000fe400078ec0ff */
[----:B------:R-:W-:-:S04]  /*76e50*/  LEA R3, R155, R3, 0x9 ;  /* 0x000000039b037211 */ /* 0x000fc800078e48ff */
[----:B------:R-:W-:Y:S02]  /*76e60*/  IADD3 R0, R0, R3, R4 ;  /* 0x0000000300007210 */ /* 0x000fe40007ffe004 */
[----:B------:R-:W2:Y:S02]  /*76e70*/  LDC.64 R4, c[0x0][0x730] ;  /* 0x0001cc00ff047b82 */ /* 0x000ea40000000a00 */
[----:B--2---:R-:W-:-:S04]  /*76e80*/  ISETP.NE.U32.AND P0, PT, R4, RZ, PT ;  /* 0x000000ff0400720c */ /* 0x004fc80003f05070 */
[----:B------:R-:W-:-:S13]  /*76e90*/  ISETP.NE.AND.EX P0, PT, R5, RZ, PT, P0 ;  /* 0x000000ff0500720c */ /* 0x000fda0003f05300 */
[----:B-1---5:R-:W1:Y:S02]  /*76ea0*/  @P0 LDC R58, c[0x0][0x720] ;  /* 0x0001c800ff3a0b82 */ /* 0x022e640000000800 */
[-C--:B-1----:R-:W-:Y:S01]  /*76eb0*/  FMUL R4, R59, R58.reuse ;  /* 0x0000003a3b047220 */ /* 0x082fe20000400000 */
[-C--:B------:R-:W-:Y:S01]  /*76ec0*/  FMUL R55, R55, R58.reuse ;  /* 0x0000003a37377220 */ /* 0x080fe20000400000 */
[-C--:B------:R-:W-:Y:S01]  /*76ed0*/  FMUL R2, R2, R58.reuse ;  /* 0x0000003a02027220 */ /* 0x080fe20000400000 */
[-C--:B------:R-:W-:Y:S01]  /*76ee0*/  FMUL R5, R26, R58.reuse ;  /* 0x0000003a1a057220 */ /* 0x080fe20000400000 */
[-C--:B------:R-:W-:Y:S01]  /*76ef0*/  FMUL R6, R52, R58.reuse ;  /* 0x0000003a34067220 */ /* 0x080fe20000400000 */
[-C--:B------:R-:W-:Y:S01]  /*76f00*/  FMUL R48, R48, R58.reuse ;  /* 0x0000003a30307220 */ /* 0x080fe20000400000 */
[-C--:B------:R-:W-:Y:S01]  /*76f10*/  FMUL R7, R28, R58.reuse ;  /* 0x0000003a1c077220 */ /* 0x080fe20000400000 */
[----:B------:R-:W-:Y:S01]  /*76f20*/  FMUL R29, R29, R58 ;  /* 0x0000003a1d1d7220 */ /* 0x000fe20000400000 */
[----:B------:R-:W-:-:S02]  /*76f30*/  F2FP.BF16.F32.PACK_AB R4, R55, R4 ;  /* 0x000000043704723e */ /* 0x000fc400000010ff */
[----:B------:R-:W-:Y:S02]  /*76f40*/  F2FP.BF16.F32.PACK_AB R5, R5, R2 ;  /* 0x000000020505723e */ /* 0x000fe400000010ff */
[----:B------:R-:W-:Y:S02]  /*76f50*/  F2FP.BF16.F32.PACK_AB R6, R48, R6 ;  /* 0x000000063006723e */ /* 0x000fe400000010ff */
[----:B------:R-:W-:Y:S01]  /*76f60*/  F2FP.BF16.F32.PACK_AB R7, R29, R7 ;  /* 0x000000071d07723e */ /* 0x000fe200000010ff */
[----:B------:R-:W-:Y:S06]  /*76f70*/  @P1 BRA `(.L_x_67) ;  /* 0x0000000000041947 */ /* 0x000fec0003800000 */
[----:B------:R-:W-:-:S04]  /*76f80*/  DEPBAR.LE SB0, 0x1 ;  /* 0x000080400000791a */ /* 0x000fc80000000000 */
.L_x_67:
[----:B------:R-:W-:Y:S05]  /*76f90*/  WARPSYNC.ALL ;  /* 0x0000000000007948 */ /* 0x000fea0003800000 */
[----:B------:R-:W-:Y:S01]  /*76fa0*/  BAR.SYNC.DEFER_BLOCKING 0x1, 0x80 ;  /* 0x0042000000007b1d */ /* 0x000fe20000010000 */
[----:B------:R-:W-:Y:S01]  /*76fb0*/  LEA R2, R0, R252, 0x1 ;  /* 0x000000fc00027211 */ /* 0x000fe200078e08ff */
[----:B------:R-:W-:Y:S02]  /*76fc0*/  IMAD.MOV.U32 R3, RZ, RZ, 0x10 ;  /* 0x00000010ff037424 */ /* 0x000fe400078e00ff */
[-C--:B------:R-:W-:Y:S01]  /*76fd0*/  FMUL R23, R23, R58.reuse ;  /* 0x0000003a17177220 */ /* 0x080fe20000400000 */
[-C--:B------:R-:W-:Y:S01]  /*76fe0*/  FMUL R0, R25, R58.reuse ;  /* 0x0000003a19007220 */ /* 0x080fe20000400000 */
[-C--:B------:R-:W-:Y:S01]  /*76ff0*/  FMUL R56, R56, R58.reuse ;  /* 0x0000003a38387220 */ /* 0x080fe20000400000 */
[-C--:B------:R-:W-:Y:S01]  /*77000*/  FMUL R27, R27, R58.reuse ;  /* 0x0000003a1b1b7220 */ /* 0x080fe20000400000 */
[-C--:B------:R-:W-:Y:S01]  /*77010*/  FMUL R47, R47, R58.reuse ;  /* 0x0000003a2f2f7220 */ /* 0x080fe20000400000 */
[----:B------:R-:W-:Y:S01]  /*77020*/  SEL R8, R3, 0xfffffff0, !P2 ;  /* 0xfffffff003087807 */ /* 0x000fe20005000000 */
[----:B------:R-:W2:Y:S04]  /*77030*/  LDL.LU R12, [R1+0x4] ;  /* 0x00000400010c7983 */ /* 0x000ea80000300800 */
[----:B------:R-:W3:Y:S04]  /*77040*/  LDL.LU R15, [R1] ;  /* 0x00000000010f7983 */ /* 0x000ee80000300800 */
[----:B------:R-:W4:Y:S04]  /*77050*/  LDL.LU R25, [R1+0x14] ;  /* 0x0000140001197983 */ /* 0x000f280000300800 */
[----:B------:R-:W5:Y:S04]  /*77060*/  LDL.LU R21, [R1+0x10] ;  /* 0x0000100001157983 */ /* 0x000f680000300800 */
[----:B------:R1:W-:Y:S04]  /*77070*/  STSM.16.M88.4 [R2], R4 ;  /* 0x0000000402007844 */ /* 0x0003e80000000200 */
[----:B------:R-:W3:Y:S01]  /*77080*/  LDL.LU R20, [R1+0x24] ;  /* 0x0000240001147983 */ /* 0x000ee20000300800 */
[-C--:B------:R-:W-:Y:S01]  /*77090*/  FMUL R14, R31, R58.reuse ;  /* 0x0000003a1f0e7220 */ /* 0x080fe20000400000 */
[-C--:B-1----:R-:W-:Y:S01]  /*770a0*/  FMUL R4, R62, R58.reuse ;  /* 0x0000003a3e047220 */ /* 0x082fe20000400000 */
[-C--:B------:R-:W-:Y:S01]  /*770b0*/  FMUL R5, R24, R58.reuse ;  /* 0x0000003a18057220 */ /* 0x080fe20000400000 */
[----:B------:R-:W-:Y:S01]  /*770c0*/  FMUL R6, R51, R58 ;  /* 0x0000003a33067220 */ /* 0x000fe20000400000 */
[----:B------:R-:W-:-:S02]  /*770d0*/  F2FP.BF16.F32.PACK_AB R7, R0, R23 ;  /* 0x000000170007723e */ /* 0x000fc400000010ff */
[----:B------:R-:W-:Y:S01]  /*770e0*/  F2FP.BF16.F32.PACK_AB R4, R56, R4 ;  /* 0x000000043804723e */ /* 0x000fe200000010ff */
[----:B------:R-:W3:Y:S01]  /*770f0*/  LDL.LU R23, [R1+0x20] ;  /* 0x0000200001177983 */ /* 0x000ee20000300800 */
[----:B------:R-:W-:Y:S02]  /*77100*/  F2FP.BF16.F32.PACK_AB R5, R27, R5 ;  /* 0x000000051b05723e */ /* 0x000fe400000010ff */
[----:B------:R-:W-:Y:S01]  /*77110*/  F2FP.BF16.F32.PACK_AB R6, R47, R6 ;  /* 0x000000062f06723e */ /* 0x000fe200000010ff */
[----:B------:R-:W3:Y:S01]  /*77120*/  LDL.LU R24, [R1+0x34] ;  /* 0x0000340001187983 */ /* 0x000ee20000300800 */
[----:B------:R-:W-:-:S03]  /*77130*/  LEA R0, R8, R2, 0x1 ;  /* 0x0000000208007211 */ /* 0x000fc600078e08ff */
[----:B------:R-:W3:Y:S04]  /*77140*/  LDL.LU R27, [R1+0x30] ;  /* 0x00003000011b7983 */ /* 0x000ee80000300800 */
[----:B------:R1:W-:Y:S01]  /*77150*/  STSM.16.M88.4 [R0], R4 ;  /* 0x0000000400007844 */ /* 0x0003e20000000200 */
[----:B------:R-:W-:-:S03]  /*77160*/  FMUL R3, R246, R58 ;  /* 0x0000003af6037220 */ /* 0x000fc60000400000 */
[----:B------:R-:W3:Y:S04]  /*77170*/  LDL.LU R28, [R1+0x44] ;  /* 0x00004400011c7983 */ /* 0x000ee80000300800 */
[----:B------:R-:W3:Y:S01]  /*77180*/  LDL.LU R31, [R1+0x40] ;  /* 0x00004000011f7983 */ /* 0x000ee20000300800 */
[-C--:B------:R-:W-:Y:S01]  /*77190*/  FMUL R155, R82, R58.reuse ;  /* 0x0000003a529b7220 */ /* 0x080fe20000400000 */
[-C--:B-1----:R-:W-:Y:S01]  /*771a0*/  FMUL R6, R18, R58.reuse ;  /* 0x0000003a12067220 */ /* 0x082fe20000400000 */
[-C--:B------:R-:W-:Y:S01]  /*771b0*/  FMUL R18, R33, R58.reuse ;  /* 0x0000003a21127220 */ /* 0x080fe20000400000 */
[-C--:B------:R-:W-:Y:S01]  /*771c0*/  FMUL R62, R64, R58.reuse ;  /* 0x0000003a403e7220 */ /* 0x080fe20000400000 */
[----:B------:R-:W2:Y:S04]  /*771d0*/  LDL.LU R33, [R1+0x54] ;  /* 0x0000540001217983 */ /* 0x000ea80000300800 */
[----:B------:R-:W4:Y:S04]  /*771e0*/  LDL.LU R52, [R1+0x50] ;  /* 0x0000500001347983 */ /* 0x000f280000300800 */
[----:B------:R-:W3:Y:S04]  /*771f0*/  LDL.LU R246, [R1+0x64] ;  /* 0x0000640001f67983 */ /* 0x000ee80000300800 */
[----:B------:R-:W5:Y:S04]  /*77200*/  LDL.LU R55, [R1+0x60] ;  /* 0x0000600001377983 */ /* 0x000f680000300800 */
[----:B------:R-:W2:Y:S01]  /*77210*/  LDL.LU R56, [R1+0x74] ;  /* 0x0000740001387983 */ /* 0x000ea20000300800 */
[-C--:B------:R-:W-:Y:S01]  /*77220*/  FMUL R82, R83, R58.reuse ;  /* 0x0000003a53527220 */ /* 0x080fe20000400000 */
[----:B------:R-:W-:-:S02]  /*77230*/  FMUL R83, R245, R58 ;  /* 0x0000003af5537220 */ /* 0x000fc40000400000 */
[----:B------:R-:W3:Y:S01]  /*77240*/  LDL.LU R245, [R1+0x70] ;  /* 0x0000700001f57983 */ /* 0x000ee20000300800 */
[-C--:B------:R-:W-:Y:S01]  /*77250*/  FMUL R64, R68, R58.reuse ;  /* 0x0000003a44407220 */ /* 0x080fe20000400000 */
[-C--:B------:R-:W-:Y:S01]  /*77260*/  FMUL R68, R72, R58.reuse ;  /* 0x0000003a48447220 */ /* 0x080fe20000400000 */
[-C--:B------:R-:W-:Y:S01]  /*77270*/  FMUL R72, R78, R58.reuse ;  /* 0x0000003a4e487220 */ /* 0x080fe20000400000 */
[-C--:B------:R-:W-:Y:S01]  /*77280*/  FMUL R78, R244, R58.reuse ;  /* 0x0000003af44e7220 */ /* 0x080fe20000400000 */
[-C--:B------:R-:W-:Y:S01]  /*77290*/  FMUL R5, R22, R58.reuse ;  /* 0x0000003a16057220 */ /* 0x080fe20000400000 */
[----:B------:R-:W3:Y:S01]  /*772a0*/  LDL.LU R244, [R1+0x84] ;  /* 0x0000840001f47983 */ /* 0x000ee20000300800 */
[-C--:B------:R-:W-:Y:S01]  /*772b0*/  FMUL R13, R17, R58.reuse ;  /* 0x0000003a110d7220 */ /* 0x080fe20000400000 */
[-C--:B------:R-:W-:Y:S01]  /*772c0*/  FMUL R17, R30, R58.reuse ;  /* 0x0000003a1e117220 */ /* 0x080fe20000400000 */
[-C--:B------:R-:W-:Y:S01]  /*772d0*/  FMUL R22, R35, R58.reuse ;  /* 0x0000003a23167220 */ /* 0x080fe20000400000 */
[----:B------:R-:W3:Y:S01]  /*772e0*/  LDL.LU R47, [R1+0x80] ;  /* 0x00008000012f7983 */ /* 0x000ee20000300800 */
[-C--:B------:R-:W-:Y:S01]  /*772f0*/  FMUL R26, R37, R58.reuse ;  /* 0x0000003a251a7220 */ /* 0x080fe20000400000 */
[----:B------:R-:W-:-:S02]  /*77300*/  FMUL R30, R39, R58 ;  /* 0x0000003a271e7220 */ /* 0x000fc40000400000 */
[----:B------:R-:W3:Y:S01]  /*77310*/  LDL.LU R48, [R1+0x94] ;  /* 0x0000940001307983 */ /* 0x000ee20000300800 */
[----:B------:R-:W-:-:S03]  /*77320*/  FMUL R37, R40, R58 ;  /* 0x0000003a28257220 */ /* 0x000fc60000400000 */
[----:B------:R-:W3:Y:S01]  /*77330*/  LDL.LU R51, [R1+0x90] ;  /* 0x0000900001337983 */ /* 0x000ee20000300800 */
[-C--:B------:R-:W-:Y:S01]  /*77340*/  FMUL R9, R19, R58.reuse ;  /* 0x0000003a13097220 */ /* 0x080fe20000400000 */
[----:B------:R-:W-:Y:S01]  /*77350*/  @!PT LDS RZ, [RZ] ;  /* 0x00000000fffff984 */ /* 0x000fe20000000800 */
[----:B------:R-:W-:Y:S01]  /*77360*/  @!PT LDS RZ, [RZ] ;  /* 0x00000000fffff984 */ /* 0x000fe20000000800 */
[----:B------:R-:W-:Y:S01]  /*77370*/  @!PT LDS RZ, [RZ] ;  /* 0x00000000fffff984 */ /* 0x000fe20000000800 */
[----:B------:R-:W-:Y:S01]  /*77380*/  @!PT LDS RZ, [RZ] ;  /* 0x00000000fffff984 */ /* 0x000fe20000000800 */
[----:B------:R1:W-:Y:S06]  /*77390*/  MEMBAR.ALL.CTA ;  /* 0x0000000000007992 */ /* 0x0003ec0000008000 */
[----:B-1----:R-:W1:Y:S01]  /*773a0*/  FENCE.VIEW.ASYNC.S ;  /* 0x00000000000073c6 */ /* 0x002e620000000000 */
[----:B----4-:R-:W-:-:S03]  /*773b0*/  FMUL R35, R52, R58 ;  /* 0x0000003a34237220 */ /* 0x010fc60000400000 */
[----:B------:R-:W4:Y:S01]  /*773c0*/  LDL.LU R52, [R1+0xa4] ;  /* 0x0000a40001347983 */ /* 0x000f220000300800 */
[----:B-----5:R-:W-:-:S03]  /*773d0*/  FMUL R39, R55, R58 ;  /* 0x0000003a37277220 */ /* 0x020fc60000400000 */
[----:B------:R-:W5:Y:S01]  /*773e0*/  LDL.LU R55, [R1+0xa0] ;  /* 0x0000a00001377983 */ /* 0x000f620000300800 */
[----:B--2---:R-:W-:-:S03]  /*773f0*/  FMUL R40, R56, R58 ;  /* 0x0000003a38287220 */ /* 0x004fc60000400000 */
[----:B------:R-:W2:Y:S01]  /*77400*/  LDL.LU R56, [R1+0xb0] ;  /* 0x0000b00001387983 */ /* 0x000ea20000300800 */
[-C--:B------:R-:W-:Y:S01]  /*77410*/  FMUL R19, R21, R58.reuse ;  /* 0x0000003a15137220 */ /* 0x080fe20000400000 */
[-C--:B------:R-:W-:Y:S01]  /*77420*/  FMUL R21, R32, R58.reuse ;  /* 0x0000003a20157220 */ /* 0x080fe20000400000 */
[-C--:B------:R-:W-:Y:S01]  /*77430*/  FMUL R32, R33, R58.reuse ;  /* 0x0000003a21207220 */ /* 0x080fe20000400000 */
[-C--:B------:R-:W-:Y:S01]  /*77440*/  FMUL R33, R38, R58.reuse ;  /* 0x0000003a26217220 */ /* 0x080fe20000400000 */
[-C--:B------:R-:W-:Y:S01]  /*77450*/  FMUL R38, R43, R58.reuse ;  /* 0x0000003a2b267220 */ /* 0x080fe20000400000 */
[-C--:B---3--:R-:W-:Y:S02]  /*77460*/  FMUL R43, R245, R58.reuse ;  /* 0x0000003af52b7220 */ /* 0x088fe40000400000 */
[----:B------:R-:W3:Y:S01]  /*77470*/  S2R R245, SR_TID.X ;  /* 0x0000000000f57919 */ /* 0x000ee20000002100 */
[-C--:B------:R-:W-:Y:S01]  /*77480*/  FMUL R60, R60, R58.reuse ;  /* 0x0000003a3c3c7220 */ /* 0x080fe20000400000 */
[-C--:B------:R-:W-:Y:S01]  /*77490*/  FMUL R59, R66, R58.reuse ;  /* 0x0000003a423b7220 */ /* 0x080fe20000400000 */
[-C--:B------:R-:W-:Y:S01]  /*774a0*/  FMUL R10, R16, R58.reuse ;  /* 0x0000003a100a7220 */ /* 0x080fe20000400000 */
[-C--:B------:R-:W-:Y:S01]  /*774b0*/  FMUL R16, R25, R58.reuse ;  /* 0x0000003a19107220 */ /* 0x080fe20000400000 */
[-C--:B------:R-:W-:Y:S01]  /*774c0*/  FMUL R61, R61, R58.reuse ;  /* 0x0000003a3d3d7220 */ /* 0x080fe20000400000 */
[-C--:B------:R-:W-:Y:S01]  /*774d0*/  FMUL R242, R242, R58.reuse ;  /* 0x0000003af2f27220 */ /* 0x080fe20000400000 */
[----:B------:R-:W-:Y:S01]  /*774e0*/  F2FP.BF16.F32.PACK_AB R60, R60, R59 ;  /* 0x0000003b3c3c723e */ /* 0x000fe200000010ff */
        /* <DEDUP_REMOVED lines=11> */
[----:B------:R-:W-:-:S02]  /*775a0*/  VIADD R59, R2, 0x1000 ;  /* 0x00001000023b7836 */ /* 0x000fc40000000000 */
[-C--:B------:R-:W-:Y:S01]  /*775b0*/  FMUL R34, R41, R58.reuse ;  /* 0x0000003a29227220 */ /* 0x080fe20000400000 */
[-C--:B------:R-:W-:Y:S01]  /*775c0*/  FMUL R70, R74, R58.reuse ;  /* 0x0000003a4a467220 */ /* 0x080fe20000400000 */
[-C--:B------:R-:W-:Y:S01]  /*775d0*/  FMUL R41, R42, R58.reuse ;  /* 0x0000003a2a297220 */ /* 0x080fe20000400000 */
[----:B------:R-:W-:Y:S01]  /*775e0*/  BSSY B0, `(.L_x_68) ;  /* 0x00000db000007945 */ /* 0x000fe20003800000 */
[-C--:B------:R-:W-:Y:S01]  /*775f0*/  FMUL R74, R79, R58.reuse ;  /* 0x0000003a4f4a7220 */ /* 0x080fe20000400000 */
[-C--:B------:R-:W-:Y:S01]  /*77600*/  FMUL R29, R36, R58.reuse ;  /* 0x0000003a241d7220 */ /* 0x080fe20000400000 */
[----:B---3--:R-:W-:Y:S02]  /*77610*/  LOP3.LUT P0, RZ, R245, 0x4, RZ, 0xc0, !PT ;  /* 0x00000004f5ff7812 */ /* 0x008fe4000780c0ff */
[----:B------:R-:W-:Y:S01]  /*77620*/  MOV R245, 0x10 ;  /* 0x0000001000f57802 */ /* 0x000fe20000000f00 */
[----:B------:R-:W-:-:S03]  /*77630*/  FMUL R42, R44, R58 ;  /* 0x0000003a2c2a7220 */ /* 0x000fc60000400000 */
[----:B------:R-:W-:Y:S01]  /*77640*/  SEL R245, R245, 0xfffffff0, !P0 ;  /* 0xfffffff0f5f57807 */ /* 0x000fe20004000000 */
        /* <DEDUP_REMOVED lines=184> */
[----:B------:R-:W-:-:S02]  /*781d0*/  LEA R59, R245, R59, 0x1 ;  /* 0x0000003bf53b7211 */ /* 0x000fc400078e08ff */
[----:B------:R-:W-:Y:S02]  /*781e0*/  F2FP.BF16.F32.PACK_AB R61, R61, R242 ;  /* 0x000000f23d3d723e */ /* 0x000fe400000010ff */
[----:B------:R-:W-:Y:S02]  /*781f0*/  F2FP.BF16.F32.PACK_AB R62, R62, R241 ;  /* 0x000000f13e3e723e */ /* 0x000fe400000010ff */
[----:B------:R-:W-:Y:S02]  /*78200*/  F2FP.BF16.F32.PACK_AB R63, R63, R240 ;  /* 0x000000f03f3f723e */ /* 0x000fe400000010ff */
[----:B------:R-:W-:Y:S02]  /*78210*/  F2FP.BF16.F32.PACK_AB R64, R64, R239 ;  /* 0x000000ef4040723e */ /* 0x000fe400000010ff */
[----:B------:R-:W-:Y:S02]  /*78220*/  F2FP.BF16.F32.PACK_AB R65, R65, R238 ;  /* 0x000000ee4141723e */ /* 0x000fe400000010ff */
[----:B------:R-:W-:-:S02]  /*78230*/  F2FP.BF16.F32.PACK_AB R66, R66, R237 ;  /* 0x000000ed4242723e */ /* 0x000fc400000010ff */
[----:B------:R-:W-:Y:S01]  /*78240*/  F2FP.BF16.F32.PACK_AB R67, R67, R236 ;  /* 0x000000ec4343723e */ /* 0x000fe200000010ff */
[-C--:B----4-:R-:W-:Y:S01]  /*78250*/  FMUL R52, R52, R58.reuse ;  /* 0x0000003a34347220 */ /* 0x090fe20000400000 */
[-C--:B-----5:R-:W-:Y:S01]  /*78260*/  FMUL R55, R55, R58.reuse ;  /* 0x0000003a37377220 */ /* 0x0a0fe20000400000 */
[-C--:B--2---:R-:W-:Y:S01]  /*78270*/  FMUL R56, R56, R58.reuse ;  /* 0x0000003a38387220 */ /* 0x084fe20000400000 */
[----:B------:R-:W-:Y:S01]  /*78280*/  FMUL R58, R243, R58 ;  /* 0x0000003af33a7220 */ /* 0x000fe20000400000 */
[----:B-1----:R-:W-:Y:S06]  /*78290*/  BAR.SYNC.DEFER_BLOCKING 0x1, 0x80 ;  /* 0x0042000000007b1d */ /* 0x002fec0000010000 */
[----:B------:R-:W-:Y:S05]  /*782a0*/  @P1 BRA `(.L_x_69) ;  /* 0x0000000000381947 */ /* 0x000fea0003800000 */
[----:B------:R-:W1:Y:S01]  /*782b0*/  LDC.64 R236, c[0x0][0x198] ;  /* 0x00006600ffec7b82 */ /* 0x000e620000000a00 */
[----:B------:R-:W-:Y:S01]  /*782c0*/  R2UR UR8, R252 ;  /* 0x00000000fc0872ca */ /* 0x000fe200000e0000 */
[----:B------:R-:W-:Y:S01]  /*782d0*/  UMOV UR9, URZ ;  /* 0x0000003f00097c82 */ /* 0x000fe20008000000 */
[----:B------:R-:W-:Y:S01]  /*782e0*/  UMOV UR11, UR36 ;  /* 0x00000024000b7c82 */ /* 0x000fe20008000000 */
[----:B------:R-:W-:-:S04]  /*782f0*/  UMOV UR12, UR37 ;  /* 0x00000025000c7c82 */ /* 0x000fc80008000000 */
[----:B------:R-:W2:Y:S01]  /*78300*/  S2UR UR10, SR_CTAID.X ;  /* 0x00000000000a79c3 */ /* 0x000ea20000002500 */
[----:B-1----:R-:W-:-:S04]  /*78310*/  IADD3 R238, P0, R236, 0x670, RZ ;  /* 0x00000670ecee7810 */ /* 0x002fc80007f1e0ff */
[----:B------:R-:W-:Y:S02]  /*78320*/  IADD3.X R236, RZ, R237, RZ, P0, !PT ;  /* 0x000000edffec7210 */ /* 0x000fe400007fe4ff */
[----:B------:R-:W-:Y:S02]  /*78330*/  R2UR UR4, R238 ;  /* 0x00000000ee0472ca */ /* 0x000fe400000e0000 */
[----:B------:R-:W-:Y:S01]  /*78340*/  R2UR UR5, R236 ;  /* 0x00000000ec0572ca */ /* 0x000fe200000e0000 */
[----:B--2---:R-:W-:-:S12]  /*78350*/  USHF.L.U32 UR10, UR10, 0x6, URZ ;  /* 0x000000060a0a7899 */ /* 0x004fd8000800063f */
[----:B------:R1:W-:Y:S01]  /*78360*/  UTMASTG.4D [UR8], [UR4] ;  /* 0x00000008040073b5 */ /* 0x0003e20008018000 */
[----:B------:R0:W-:Y:S01]  /*78370*/  UTMACMDFLUSH ;  /* 0x00000000000079b7 */ /* 0x0001e20000000000 */
[----:B-1----:R-:W-:-:S04]  /*78380*/  DEPBAR.LE SB0, 0x1 ;  /* 0x000080400000791a */ /* 0x002fc80000000000 */
.L_x_69:
[----:B------:R-:W-:Y:S05]  /*78390*/  BSYNC B0 ;  /* 0x0000000000007941 */ /* 0x000fea0003800000 */
.L_x_68:
[----:B------:R-:W-:Y:S01]  /*783a0*/  BAR.SYNC.DEFER_BLOCKING 0x1, 0x80 ;  /* 0x0042000000007b1d */ /* 0x000fe20000010000 */
[----:B------:R-:W-:Y:S02]  /*783b0*/  F2FP.BF16.F32.PACK_AB R68, R235, R68 ;  /* 0x00000044eb44723e */ /* 0x000fe400000010ff */
[----:B------:R-:W-:Y:S02]  /*783c0*/  F2FP.BF16.F32.PACK_AB R69, R234, R69 ;  /* 0x00000045ea45723e */ /* 0x000fe400000010ff */
[----:B------:R-:W-:Y:S01]  /*783d0*/  F2FP.BF16.F32.PACK_AB R70, R233, R70 ;  /* 0x00000046e946723e */ /* 0x000fe200000010ff */
[----:B------:R-:W-:Y:S01]  /*783e0*/  BSSY B0, `(.L_x_70) ;  /* 0x000001f000007945 */ /* 0x000fe20003800000 */
[----:B------:R-:W-:Y:S02]  /*783f0*/  F2FP.BF16.F32.PACK_AB R71, R232, R71 ;  /* 0x00000047e847723e */ /* 0x000fe400000010ff */
[----:B------:R-:W-:Y:S02]  /*78400*/  F2FP.BF16.F32.PACK_AB R72, R231, R72 ;  /* 0x00000048e748723e */ /* 0x000fe400000010ff */
[----:B------:R-:W-:-:S02]  /*78410*/  F2FP.BF16.F32.PACK_AB R73, R230, R73 ;  /* 0x00000049e649723e */ /* 0x000fc400000010ff */
[----:B------:R-:W-:Y:S02]  /*78420*/  F2FP.BF16.F32.PACK_AB R74, R229, R74 ;  /* 0x0000004ae54a723e */ /* 0x000fe400000010ff */
[----:B------:R-:W-:Y:S01]  /*78430*/  F2FP.BF16.F32.PACK_AB R75, R228, R75 ;  /* 0x0000004be44b723e */ /* 0x000fe200000010ff */
[----:B------:R1:W-:Y:S04]  /*78440*/  STSM.16.M88.4 [R2+0x1000], R60 ;  /* 0x0010003c02007844 */ /* 0x0003e80000000200 */
[----:B------:R1:W-:Y:S01]  /*78450*/  STSM.16.M88.4 [R0+0x1000], R64 ;  /* 0x0010004000007844 */ /* 0x0003e20000000200 */
[----:B------:R-:W-:Y:S01]  /*78460*/  @!PT LDS RZ, [RZ] ;  /* 0x00000000fffff984 */ /* 0x000fe20000000800 */
[----:B------:R-:W-:Y:S01]  /*78470*/  @!PT LDS RZ, [RZ] ;  /* 0x00000000fffff984 */ /* 0x000fe20000000800 */
[----:B------:R-:W-:Y:S01]  /*78480*/  @!PT LDS RZ, [RZ] ;  /* 0x00000000fffff984 */ /* 0x000fe20000000800 */
[----:B------:R-:W-:Y:S01]  /*78490*/  @!PT LDS RZ, [RZ] ;  /* 0x00000000fffff984 */ /* 0x000fe20000000800 */
[----:B------:R2:W-:Y:S06]  /*784a0*/  MEMBAR.ALL.CTA ;  /* 0x0000000000007992 */ /* 0x0005ec0000008000 */
[----:B--2---:R-:W2:Y:S02]  /*784b0*/  FENCE.VIEW.ASYNC.S ;  /* 0x00000000000073c6 */ /* 0x004ea40000000000 */
[----:B--2---:R-:W-:Y:S06]  /*784c0*/  BAR.SYNC.DEFER_BLOCKING 0x1, 0x80 ;  /* 0x0042000000007b1d */ /* 0x004fec0000010000 */
[----:B------:R-:W-:Y:S05]  /*784d0*/  @P1 BRA `(.L_x_71) ;  /* 0x00000000003c1947 */ /* 0x000fea0003800000 */
[----:B-1----:R-:W1:Y:S01]  /*784e0*/  LDC.64 R60, c[0x0][0x198] ;  /* 0x00006600ff3c7b82 */ /* 0x002e620000000a00 */
[----:B------:R-:W-:Y:S01]  /*784f0*/  R2UR UR8, R252 ;  /* 0x00000000fc0872ca */ /* 0x000fe200000e0000 */
[----:B------:R-:W-:Y:S01]  /*78500*/  UMOV UR9, 0x20 ;  /* 0x0000002000097882 */ /* 0x000fe20000000000 */
[----:B------:R-:W-:Y:S01]  /*78510*/  UMOV UR11, UR36 ;  /* 0x00000024000b7c82 */ /* 0x000fe20008000000 */
[----:B------:R-:W-:-:S04]  /*78520*/  UMOV UR12, UR37 ;  /* 0x00000025000c7c82 */ /* 0x000fc80008000000 */
[----:B------:R-:W2:Y:S06]  /*78530*/  S2UR UR10, SR_CTAID.X ;  /* 0x00000000000a79c3 */ /* 0x000eac0000002500 */
[----:B------:R-:W-:Y:S01]  /*78540*/  UIADD3 UR8, UR8, 0x1000, URZ ;  /* 0x0000100008087890 */ /* 0x000fe2000fffe03f */
[----:B-1----:R-:W-:-:S04]  /*78550*/  IADD3 R62, P0, R60, 0x670, RZ ;  /* 0x000006703c3e7810 */ /* 0x002fc80007f1e0ff */
[----:B------:R-:W-:Y:S01]  /*78560*/  R2UR UR4, R62 ;  /* 0x000000003e0472ca */ /* 0x000fe200000e0000 */
[----:B------:R-:W-:Y:S01]  /*78570*/  IMAD.X R60, RZ, RZ, R61, P0 ;  /* 0x000000ffff3c7224 */ /* 0x000fe200000e063d */
[----:B--2---:R-:W-:-:S04]  /*78580*/  USHF.L.U32 UR10, UR10, 0x6, URZ ;  /* 0x000000060a0a7899 */ /* 0x004fc8000800063f */
[----:B------:R-:W-:-:S13]  /*78590*/  R2UR UR5, R60 ;  /* 0x000000003c0572ca */ /* 0x000fda00000e0000 */
[----:B------:R2:W-:Y:S01]  /*785a0*/  UTMASTG.4D [UR8], [UR4] ;  /* 0x00000008040073b5 */ /* 0x0005e20008018000 */
[----:B------:R0:W-:Y:S01]  /*785b0*/  UTMACMDFLUSH ;  /* 0x00000000000079b7 */ /* 0x0001e20000000000 */
[----:B--2---:R-:W-:-:S04]  /*785c0*/  DEPBAR.LE SB0, 0x1 ;  /* 0x000080400000791a */ /* 0x004fc80000000000 */
.L_x_71:
[----:B------:R-:W-:Y:S05]  /*785d0*/  BSYNC B0 ;  /* 0x0000000000007941 */ /* 0x000fea0003800000 */
.L_x_70:
[----:B------:R-:W-:Y:S01]  /*785e0*/  BAR.SYNC.DEFER_BLOCKING 0x1, 0x80 ;  /* 0x0042000000007b1d */ /* 0x000fe20000010000 */
[----:B-1----:R-:W-:Y:S02]  /*785f0*/  F2FP.BF16.F32.PACK_AB R60, R227, R226 ;  /* 0x000000e2e33c723e */ /* 0x002fe400000010ff */
        /* <DEDUP_REMOVED lines=8> */
[----:B------:R1:W-:Y:S04]  /*78680*/  STSM.16.M88.4 [R2], R68 ;  /* 0x0000004402007844 */ /* 0x0003e80000000200 */
[----:B------:R1:W-:Y:S01]  /*78690*/  STSM.16.M88.4 [R0], R72 ;  /* 0x0000004800007844 */ /* 0x0003e20000000200 */
        /* <DEDUP_REMOVED lines=21> */
[----:B--2---:R-:W-:-:S04]  /*787f0*/  DEPBAR.LE SB0, 0x1 ;  /* 0x000080400000791a */ /* 0x004fc80000000000 */
.L_x_73:
[----:B------:R-:W-:Y:S05]  /*78800*/  BSYNC B0 ;  /* 0x0000000000007941 */ /* 0x000fea0003800000 */
.L_x_72:
        /* <DEDUP_REMOVED lines=35> */
.L_x_75:
[----:B------:R-:W-:Y:S05]  /*78a40*/  BSYNC B0 ;  /* 0x0000000000007941 */ /* 0x000fea0003800000 */
.L_x_74:
        /* <DEDUP_REMOVED lines=34> */
.L_x_77:
[----:B------:R-:W-:Y:S05]  /*78c70*/  BSYNC B0 ;  /* 0x0000000000007941 */ /* 0x000fea0003800000 */
.L_x_76:
        /* <DEDUP_REMOVED lines=35> */
.L_x_79:
[----:B------:R-:W-:Y:S05]  /*78eb0*/  BSYNC B0 ;  /* 0x0000000000007941 */ /* 0x000fea0003800000 */
.L_x_78:
        /* <DEDUP_REMOVED lines=34> */
.L_x_81:
[----:B------:R-:W-:Y:S05]  /*790e0*/  BSYNC B0 ;  /* 0x0000000000007941 */ /* 0x000fea0003800000 */
.L_x_80:
        /* <DEDUP_REMOVED lines=35> */
.L_x_83:
[----:B------:R-:W-:Y:S05]  /*79320*/  BSYNC B0 ;  /* 0x0000000000007941 */ /* 0x000fea0003800000 */
.L_x_82:
        /* <DEDUP_REMOVED lines=34> */
.L_x_85:
[----:B------:R-:W-:Y:S05]  /*79550*/  BSYNC B0 ;  /* 0x0000000000007941 */ /* 0x000fea0003800000 */
.L_x_84:
        /* <DEDUP_REMOVED lines=35> */
.L_x_87:
[----:B------:R-:W-:Y:S05]  /*79790*/  BSYNC B0 ;  /* 0x0000000000007941 */ /* 0x000fea0003800000 */
.L_x_86:
        /* <DEDUP_REMOVED lines=34> */
.L_x_89:
[----:B------:R-:W-:Y:S05]  /*799c0*/  BSYNC B0 ;  /* 0x0000000000007941 */ /* 0x000fea0003800000 */
.L_x_88:
[----:B------:R-:W-:Y:S01]  /*799d0*/  BAR.SYNC.DEFER_BLOCKING 0x1, 0x80 ;  /* 0x0042000000007b1d */ /* 0x000fe20000010000 */
[----:B------:R-:W-:Y:S02]  /*799e0*/  F2FP.BF16.F32.PACK_AB R5, R5, R6 ;  /* 0x000000060505723e */ /* 0x000fe400000010ff */
[----:B------:R-:W-:Y:S02]  /*799f0*/  F2FP.BF16.F32.PACK_AB R6, R7, R8 ;  /* 0x000000080706723e */ /* 0x000fe400000010ff */
[----:B-1----:R-:W-:Y:S01]  /*79a00*/  F2FP.BF16.F32.PACK_AB R68, R82, R83 ;  /* 0x000000535244723e */ /* 0x002fe200000010ff */
        /* <DEDUP_REMOVED lines=16> */
[----:B------:R-:W2:Y:S01]  /*79b10*/  LDC.64 R8, c[0x0][0x198] ;  /* 0x00006600ff087b82 */ /* 0x000ea20000000a00 */
[----:B------:R-:W-:Y:S01]  /*79b20*/  R2UR UR8, R252 ;  /* 0x00000000fc0872ca */ /* 0x000fe200000e0000 */
[----:B------:R-:W-:Y:S01]  /*79b30*/  UMOV UR9, 0x160 ;  /* 0x0000016000097882 */ /* 0x000fe20000000000 */
[----:B------:R-:W-:Y:S01]  /*79b40*/  UMOV UR11, UR36 ;  /* 0x00000024000b7c82 */ /* 0x000fe20008000000 */
[----:B------:R-:W-:-:S04]  /*79b50*/  UMOV UR12, UR37 ;  /* 0x00000025000c7c82 */ /* 0x000fc80008000000 */
[----:B------:R-:W3:Y:S06]  /*79b60*/  S2UR UR10, SR_CTAID.X ;  /* 0x00000000000a79c3 */ /* 0x000eec0000002500 */
[----:B------:R-:W-:Y:S01]  /*79b70*/  UIADD3 UR8, UR8, 0x1000, URZ ;  /* 0x0000100008087890 */ /* 0x000fe2000fffe03f */
[----:B--2---:R-:W-:-:S04]  /*79b80*/  IADD3 R3, P0, R8, 0x670, RZ ;  /* 0x0000067008037810 */ /* 0x004fc80007f1e0ff */
[----:B------:R-:W-:Y:S02]  /*79b90*/  IADD3.X R8, RZ, R9, RZ, P0, !PT ;  /* 0x00000009ff087210 */ /* 0x000fe400007fe4ff */
[----:B------:R-:W-:Y:S02]  /*79ba0*/  R2UR UR4, R3 ;  /* 0x00000000030472ca */ /* 0x000fe400000e0000 */
[----:B------:R-:W-:Y:S01]  /*79bb0*/  R2UR UR5, R8 ;  /* 0x00000000080572ca */ /* 0x000fe200000e0000 */
[----:B---3--:R-:W-:-:S12]  /*79bc0*/  USHF.L.U32 UR10, UR10, 0x6, URZ ;  /* 0x000000060a0a7899 */ /* 0x008fd8000800063f */
[----:B------:R2:W-:Y:S01]  /*79bd0*/  UTMASTG.4D [UR8], [UR4] ;  /* 0x00000008040073b5 */ /* 0x0005e20008018000 */
[----:B------:R0:W-:Y:S01]  /*79be0*/  UTMACMDFLUSH ;  /* 0x00000000000079b7 */ /* 0x0001e20000000000 */
[----:B--2---:R-:W-:-:S04]  /*79bf0*/  DEPBAR.LE SB0, 0x1 ;  /* 0x000080400000791a */ /* 0x004fc80000000000 */
.L_x_91:
[----:B------:R-:W-:Y:S05]  /*79c00*/  BSYNC B0 ;  /* 0x0000000000007941 */ /* 0x000fea0003800000 */
.L_x_90:
        /* <DEDUP_REMOVED lines=17> */
[----:B---3--:R-:W3:Y:S02]  /*79d20*/  FENCE.VIEW.ASYNC.S ;  /* 0x00000000000073c6 */ /* 0x008ee40000000000 */
[----:B---3--:R-:W-:Y:S06]  /*79d30*/  BAR.SYNC.DEFER_BLOCKING 0x1, 0x80 ;  /* 0x0042000000007b1d */ /* 0x008fec0000010000 */
[----:B------:R-:W-:Y:S05]  /*79d40*/  @P1 BRA `(.L_x_93) ;  /* 0x0000000000381947 */ /* 0x000fea0003800000 */
[----:B--2---:R-:W2:Y:S01]  /*79d50*/  LDC.64 R4, c[0x0][0x198] ;  /* 0x00006600ff047b82 */ /* 0x004ea20000000a00 */
[----:B------:R-:W-:Y:S01]  /*79d60*/  R2UR UR8, R252 ;  /* 0x00000000fc0872ca */ /* 0x000fe200000e0000 */
[----:B------:R-:W-:Y:S01]  /*79d70*/  UMOV UR9, 0x180 ;  /* 0x0000018000097882 */ /* 0x000fe20000000000 */
[----:B------:R-:W-:Y:S01]  /*79d80*/  UMOV UR11, UR36 ;  /* 0x00000024000b7c82 */ /* 0x000fe20008000000 */
[----:B------:R-:W-:-:S04]  /*79d90*/  UMOV UR12, UR37 ;  /* 0x00000025000c7c82 */ /* 0x000fc80008000000 */
[----:B------:R-:W3:Y:S01]  /*79da0*/  S2UR UR10, SR_CTAID.X ;  /* 0x00000000000a79c3 */ /* 0x000ee20000002500 */
[----:B--2---:R-:W-:-:S04]  /*79db0*/  IADD3 R3, P0, R4, 0x670, RZ ;  /* 0x0000067004037810 */ /* 0x004fc80007f1e0ff */
[----:B------:R-:W-:Y:S02]  /*79dc0*/  IADD3.X R4, RZ, R5, RZ, P0, !PT ;  /* 0x00000005ff047210 */ /* 0x000fe400007fe4ff */
[----:B------:R-:W-:Y:S02]  /*79dd0*/  R2UR UR4, R3 ;  /* 0x00000000030472ca */ /* 0x000fe400000e0000 */
[----:B------:R-:W-:Y:S01]  /*79de0*/  R2UR UR5, R4 ;  /* 0x00000000040572ca */ /* 0x000fe200000e0000 */
[----:B---3--:R-:W-:-:S12]  /*79df0*/  USHF.L.U32 UR10, UR10, 0x6, URZ ;  /* 0x000000060a0a7899 */ /* 0x008fd8000800063f */
[----:B------:R3:W-:Y:S01]  /*79e00*/  UTMASTG.4D [UR8], [UR4] ;  /* 0x00000008040073b5 */ /* 0x0007e20008018000 */
[----:B------:R0:W-:Y:S01]  /*79e10*/  UTMACMDFLUSH ;  /* 0x00000000000079b7 */ /* 0x0001e20000000000 */
[----:B---3--:R-:W-:-:S04]  /*79e20*/  DEPBAR.LE SB0, 0x1 ;  /* 0x000080400000791a */ /* 0x008fc80000000000 */
.L_x_93:
[----:B------:R-:W-:Y:S05]  /*79e30*/  BSYNC B0 ;  /* 0x0000000000007941 */ /* 0x000fea0003800000 */
.L_x_92:
        /* <DEDUP_REMOVED lines=17> */
[----:B----4-:R-:W4:Y:S02]  /*79f50*/  FENCE.VIEW.ASYNC.S ;  /* 0x00000000000073c6 */ /* 0x010f240000000000 */
[----:B----4-:R-:W-:Y:S06]  /*79f60*/  BAR.SYNC.DEFER_BLOCKING 0x1, 0x80 ;  /* 0x0042000000007b1d */ /* 0x010fec0000010000 */
[----:B------:R-:W-:Y:S05]  /*79f70*/  @P1 BRA `(.L_x_95) ;  /* 0x00000000003c1947 */ /* 0x000fea0003800000 */
[----:B--2---:R-:W2:Y:S01]  /*79f80*/  LDC.64 R4, c[0x0][0x198] ;  /* 0x00006600ff047b82 */ /* 0x004ea20000000a00 */
[----:B------:R-:W-:Y:S01]  /*79f90*/  R2UR UR8, R252 ;  /* 0x00000000fc0872ca */ /* 0x000fe200000e0000 */
[----:B------:R-:W-:Y:S01]  /*79fa0*/  UMOV UR9, 0x1a0 ;  /* 0x000001a000097882 */ /* 0x000fe20000000000 */
[----:B------:R-:W-:Y:S01]  /*79fb0*/  UMOV UR11, UR36 ;  /* 0x00000024000b7c82 */ /* 0x000fe20008000000 */
[----:B------:R-:W-:-:S04]  /*79fc0*/  UMOV UR12, UR37 ;  /* 0x00000025000c7c82 */ /* 0x000fc80008000000 */
[----:B------:R-:W4:Y:S06]  /*79fd0*/  S2UR UR10, SR_CTAID.X ;  /* 0x00000000000a79c3 */ /* 0x000f2c0000002500 */
[----:B------:R-:W-:Y:S01]  /*79fe0*/  UIADD3 UR8, UR8, 0x1000, URZ ;  /* 0x0000100008087890 */ /* 0x000fe2000fffe03f */
[----:B--2---:R-:W-:-:S04]  /*79ff0*/  IADD3 R3, P0, R4, 0x670, RZ ;  /* 0x0000067004037810 */ /* 0x004fc80007f1e0ff */
[----:B------:R-:W-:Y:S01]  /*7a000*/  R2UR UR4, R3 ;  /* 0x00000000030472ca */ /* 0x000fe200000e0000 */
[----:B------:R-:W-:Y:S01]  /*7a010*/  IMAD.X R4, RZ, RZ, R5, P0 ;  /* 0x000000ffff047224 */ /* 0x000fe200000e0605 */
[----:B----4-:R-:W-:-:S04]  /*7a020*/  USHF.L.U32 UR10, UR10, 0x6, URZ ;  /* 0x000000060a0a7899 */ /* 0x010fc8000800063f */
[----:B------:R-:W-:-:S13]  /*7a030*/  R2UR UR5, R4 ;  /* 0x00000000040572ca */ /* 0x000fda00000e0000 */
[----:B------:R4:W-:Y:S01]  /*7a040*/  UTMASTG.4D [UR8], [UR4] ;  /* 0x00000008040073b5 */ /* 0x0009e20008018000 */
[----:B------:R0:W-:Y:S01]  /*7a050*/  UTMACMDFLUSH ;  /* 0x00000000000079b7 */ /* 0x0001e20000000000 */
[----:B----4-:R-:W-:-:S04]  /*7a060*/  DEPBAR.LE SB0, 0x1 ;  /* 0x000080400000791a */ /* 0x010fc80000000000 */
.L_x_95:
[----:B------:R-:W-:Y:S05]  /*7a070*/  BSYNC B0 ;  /* 0x0000000000007941 */ /* 0x000fea0003800000 */
.L_x_94:
        /* <DEDUP_REMOVED lines=17> */
[----:B-----5:R-:W5:Y:S02]  /*7a190*/  FENCE.VIEW.ASYNC.S ;  /* 0x00000000000073c6 */ /* 0x020f640000000000 */
[----:B-----5:R-:W-:Y:S06]  /*7a1a0*/  BAR.SYNC.DEFER_BLOCKING 0x1, 0x80 ;  /* 0x0042000000007b1d */ /* 0x020fec0000010000 */
[----:B------:R-:W-:Y:S05]  /*7a1b0*/  @P1 BRA `(.L_x_97) ;  /* 0x0000000000381947 */ /* 0x000fea0003800000 */
[----:B--2---:R-:W4:Y:S01]  /*7a1c0*/  LDC.64 R4, c[0x0][0x198] ;  /* 0x00006600ff047b82 */ /* 0x004f220000000a00 */
[----:B------:R-:W-:Y:S01]  /*7a1d0*/  R2UR UR8, R252 ;  /* 0x00000000fc0872ca */ /* 0x000fe200000e0000 */
[----:B------:R-:W-:Y:S01]  /*7a1e0*/  UMOV UR9, 0x1c0 ;  /* 0x000001c000097882 */ /* 0x000fe20000000000 */
[----:B------:R-:W-:Y:S01]  /*7a1f0*/  UMOV UR11, UR36 ;  /* 0x00000024000b7c82 */ /* 0x000fe20008000000 */
[----:B------:R-:W-:-:S04]  /*7a200*/  UMOV UR12, UR37 ;  /* 0x00000025000c7c82 */ /* 0x000fc80008000000 */
[----:B------:R-:W2:Y:S01]  /*7a210*/  S2UR UR10, SR_CTAID.X ;  /* 0x00000000000a79c3 */ /* 0x000ea20000002500 */
[----:B----4-:R-:W-:-:S04]  /*7a220*/  IADD3 R0, P0, R4, 0x670, RZ ;  /* 0x0000067004007810 */ /* 0x010fc80007f1e0ff */
[----:B------:R-:W-:Y:S02]  /*7a230*/  IADD3.X R4, RZ, R5, RZ, P0, !PT ;  /* 0x00000005ff047210 */ /* 0x000fe400007fe4ff */
[----:B------:R-:W-:Y:S02]  /*7a240*/  R2UR UR4, R0 ;  /* 0x00000000000472ca */ /* 0x000fe400000e0000 */
[----:B------:R-:W-:Y:S01]  /*7a250*/  R2UR UR5, R4 ;  /* 0x00000000040572ca */ /* 0x000fe200000e0000 */
[----:B--2---:R-:W-:-:S12]  /*7a260*/  USHF.L.U32 UR10, UR10, 0x6, URZ ;  /* 0x000000060a0a7899 */ /* 0x004fd8000800063f */
[----:B------:R2:W-:Y:S01]  /*7a270*/  UTMASTG.4D [UR8], [UR4] ;  /* 0x00000008040073b5 */ /* 0x0005e20008018000 */
[----:B------:R0:W-:Y:S01]  /*7a280*/  UTMACMDFLUSH ;  /* 0x00000000000079b7 */ /* 0x0001e20000000000 */
[----:B--2---:R-:W-:-:S04]  /*7a290*/  DEPBAR.LE SB0, 0x1 ;  /* 0x000080400000791a */ /* 0x004fc80000000000 */
.L_x_97:
[----:B------:R-:W-:Y:S05]  /*7a2a0*/  BSYNC B0 ;  /* 0x0000000000007941 */ /* 0x000fea0003800000 */
.L_x_96:
[----:B------:R-:W-:Y:S06]  /*7a2b0*/  BAR.SYNC.DEFER_BLOCKING 0x1, 0x80 ;  /* 0x0042000000007b1d */ /* 0x000fec0000010000 */
[----:B------:R-:W-:Y:S01]  /*7a2c0*/  BSSY B0, `(.L_x_98) ;  /* 0x0000019000007945 */ /* 0x000fe20003800000 */
[----:B------:R1:W-:Y:S04]  /*7a2d0*/  STSM.16.M88.4 [R2+0x1000], R44 ;  /* 0x0010002c02007844 */ /* 0x0003e80000000200 */
        /* <DEDUP_REMOVED lines=9> */
[----:B-1234-:R-:W1:Y:S01]  /*7a370*/  LDC.64 R2, c[0x0][0x198] ;  /* 0x00006600ff027b82 */ /* 0x01ee620000000a00 */
        /* <DEDUP_REMOVED lines=11> */
[----:B------:R1:W-:Y:S02]  /*7a430*/  UTMASTG.4D [UR8], [UR4] ;  /* 0x00000008040073b5 */ /* 0x0003e40008018000 */
[----:B-1----:R0:W-:Y:S02]  /*7a440*/  UTMACMDFLUSH ;  /* 0x00000000000079b7 */ /* 0x0021e40000000000 */
.L_x_99:
[----:B------:R-:W-:Y:S05]  /*7a450*/  BSYNC B0 ;  /* 0x0000000000007941 */ /* 0x000fea0003800000 */
.L_x_98:
[----:B------:R-:W-:-:S04]  /*7a460*/  DEPBAR.LE SB0, 0x0 ;  /* 0x000080000000791a */ /* 0x000fc80000000000 */
[----:B------:R-:W-:Y:S05]  /*7a470*/  EXIT ;  /* 0x000000000000794d */ /* 0x000fea0003800000 */
.L_x_7:
[----:B-1----:R1:W2:Y:S02]  /*7a480*/  SYNCS.PHASECHK.TRANS64.TRYWAIT P2, [R5+URZ+0x110048], R0 ;  /* 0x11004800050075a7 */ /* 0x0022a4000804017f */
[----:B--2---:R-:W-:Y:S05]  /*7a490*/  @!P2 NANOSLEEP.SYNCS 0x989680 ;  /* 0x009896800000a95d */ /* 0x004fea0003900000 */
[----:B------:R-:W2:Y:S02]  /*7a4a0*/  @!P2 SYNCS.PHASECHK.TRANS64 P2, [R5+URZ+0x110048], R0 ;  /* 0x110048000500a5a7 */ /* 0x000ea4000804007f */
[----:B--2---:R-:W-:Y:S05]  /*7a4b0*/  @!P2 BRA `(.L_x_7) ;  /* 0xfffffffc00f0a947 */ /* 0x004fea000383ffff */
[----:B------:R-:W-:Y:S05]  /*7a4c0*/  BRA `(.L_x_100) ;  /* 0xfffff86000b87947 */ /* 0x000fea000383ffff */
.L_x_12:
[----:B-1----:R1:W3:Y:S02]  /*7a4d0*/  SYNCS.PHASECHK.TRANS64.TRYWAIT P1, [R5+URZ+0x110020], R0 ;  /* 0x11002000050075a7 */ /* 0x0022e4000802017f */
[----:B---3--:R-:W-:Y:S05]  /*7a4e0*/  @!P1 NANOSLEEP.SYNCS 0x989680 ;  /* 0x009896800000995d */ /* 0x008fea0003900000 */
[----:B------:R-:W3:Y:S02]  /*7a4f0*/  @!P1 SYNCS.PHASECHK.TRANS64 P1, [R5+URZ+0x110020], R0 ;  /* 0x11002000050095a7 */ /* 0x000ee4000802007f */
[----:B---3--:R-:W-:Y:S05]  /*7a500*/  @!P1 BRA `(.L_x_12) ;  /* 0xfffffffc00f09947 */ /* 0x008fea000383ffff */
[----:B------:R-:W-:Y:S05]  /*7a510*/  BRA `(.L_x_101) ;  /* 0xfffff86800087947 */ /* 0x000fea000383ffff */
.L_x_14:
[----:B-1----:R1:W2:Y:S02]  /*7a520*/  SYNCS.PHASECHK.TRANS64.TRYWAIT P1, [R4+URZ+0x110020], R5 ;  /* 0x11002005040075a7 */ /* 0x0022a4000802017f */
[----:B--2---:R-:W-:Y:S05]  /*7a530*/  @!P1 NANOSLEEP.SYNCS 0x989680 ;  /* 0x009896800000995d */ /* 0x004fea0003900000 */
[----:B------:R-:W2:Y:S02]  /*7a540*/  @!P1 SYNCS.PHASECHK.TRANS64 P1, [R4+URZ+0x110020], R5 ;  /* 0x11002005040095a7 */ /* 0x000ea4000802007f */
[----:B--2---:R-:W-:Y:S05]  /*7a550*/  @!P1 BRA `(.L_x_14) ;  /* 0xfffffffc00f09947 */ /* 0x004fea000383ffff */
[----:B------:R-:W-:Y:S05]  /*7a560*/  BRA `(.L_x_102) ;  /* 0xfffff86800e87947 */ /* 0x000fea000383ffff */
.L_x_17:
[----:B-1----:R1:W3:Y:S02]  /*7a570*/  SYNCS.PHASECHK.TRANS64.TRYWAIT P1, [R0+URZ+0x110020], R7 ;  /* 0x11002007000075a7 */ /* 0x0022e4000802017f */
[----:B---3--:R-:W-:Y:S05]  /*7a580*/  @!P1 NANOSLEEP.SYNCS 0x989680 ;  /* 0x009896800000995d */ /* 0x008fea0003900000 */
[----:B------:R-:W3:Y:S02]  /*7a590*/  @!P1 SYNCS.PHASECHK.TRANS64 P1, [R0+URZ+0x110020], R7 ;  /* 0x11002007000095a7 */ /* 0x000ee4000802007f */
[----:B---3--:R-:W-:Y:S05]  /*7a5a0*/  @!P1 BRA `(.L_x_17) ;  /* 0xfffffffc00f09947 */ /* 0x008fea000383ffff */
[----:B------:R-:W-:Y:S05]  /*7a5b0*/  BRA `(.L_x_103) ;  /* 0xfffff87000047947 */ /* 0x000fea000383ffff */
.L_x_19:
[----:B-1----:R1:W2:Y:S02]  /*7a5c0*/  SYNCS.PHASECHK.TRANS64.TRYWAIT P1, [R5+URZ+0x110020], R0 ;  /* 0x11002000050075a7 */ /* 0x0022a4000802017f */
[----:B--2---:R-:W-:Y:S05]  /*7a5d0*/  @!P1 NANOSLEEP.SYNCS 0x989680 ;  /* 0x009896800000995d */ /* 0x004fea0003900000 */
[----:B------:R-:W2:Y:S02]  /*7a5e0*/  @!P1 SYNCS.PHASECHK.TRANS64 P1, [R5+URZ+0x110020], R0 ;  /* 0x11002000050095a7 */ /* 0x000ea4000802007f */
[----:B--2---:R-:W-:Y:S05]  /*7a5f0*/  @!P1 BRA `(.L_x_19) ;  /* 0xfffffffc00f09947 */ /* 0x004fea000383ffff */
[----:B------:R-:W-:Y:S05]  /*7a600*/  BRA `(.L_x_104) ;  /* 0xfffff874000c7947 */ /* 0x000fea000383ffff */
.L_x_21:
[----:B-1----:R1:W2:Y:S02]  /*7a610*/  SYNCS.PHASECHK.TRANS64.TRYWAIT P1, [R252+URZ+0x110040], R21 ;  /* 0x11004015fc0075a7 */ /* 0x0022a4000802017f */
[----:B--2---:R-:W-:Y:S05]  /*7a620*/  @!P1 NANOSLEEP.SYNCS 0x989680 ;  /* 0x009896800000995d */ /* 0x004fea0003900000 */
[----:B------:R-:W2:Y:S02]  /*7a630*/  @!P1 SYNCS.PHASECHK.TRANS64 P1, [R252+URZ+0x110040], R21 ;  /* 0x11004015fc0095a7 */ /* 0x000ea4000802007f */
[----:B--2---:R-:W-:Y:S05]  /*7a640*/  @!P1 BRA `(.L_x_21) ;  /* 0xfffffffc00f09947 */ /* 0x004fea000383ffff */
[----:B------:R-:W-:Y:S05]  /*7a650*/  BRA `(.L_x_105) ;  /* 0xfffff878002c7947 */ /* 0x000fea000383ffff */
.L_x_22:
[----:B--2---:R2:W3:Y:S02]  /*7a660*/  SYNCS.PHASECHK.TRANS64.TRYWAIT P1, [R252+URZ+0x110000], R21 ;  /* 0x11000015fc0075a7 */ /* 0x0044e4000802017f */
[----:B---3--:R-:W-:Y:S05]  /*7a670*/  @!P1 NANOSLEEP.SYNCS 0x989680 ;  /* 0x009896800000995d */ /* 0x008fea0003900000 */
[----:B------:R-:W3:Y:S02]  /*7a680*/  @!P1 SYNCS.PHASECHK.TRANS64 P1, [R252+URZ+0x110000], R21 ;  /* 0x11000015fc0095a7 */ /* 0x000ee4000802007f */
[----:B---3--:R-:W-:Y:S05]  /*7a690*/  @!P1 BRA `(.L_x_22) ;  /* 0xfffffffc00f09947 */ /* 0x008fea000383ffff */
[----:B------:R-:W-:Y:S05]  /*7a6a0*/  BRA `(.L_x_106) ;  /* 0xfffff87800387947 */ /* 0x000fea000383ffff */
.L_x_23:
[----:B--2---:R2:W3:Y:S02]  /*7a6b0*/  SYNCS.PHASECHK.TRANS64.TRYWAIT P6, [R252+URZ+0x110008], R21 ;  /* 0x11000815fc0075a7 */ /* 0x0044e400080c017f */
[----:B---3--:R-:W-:Y:S05]  /*7a6c0*/  @!P6 NANOSLEEP.SYNCS 0x989680 ;  /* 0x009896800000e95d */ /* 0x008fea0003900000 */
[----:B------:R-:W3:Y:S02]  /*7a6d0*/  @!P6 SYNCS.PHASECHK.TRANS64 P6, [R252+URZ+0x110008], R21 ;  /* 0x11000815fc00e5a7 */ /* 0x000ee400080c007f */
[----:B---3--:R-:W-:Y:S05]  /*7a6e0*/  @!P6 BRA `(.L_x_23) ;  /* 0xfffffffc00f0e947 */ /* 0x008fea000383ffff */
[----:B------:R-:W-:Y:S05]  /*7a6f0*/  BRA `(.L_x_107) ;  /* 0xfffff8b400047947 */ /* 0x000fea000383ffff */
.L_x_25:
[----:B-1----:R1:W3:Y:S02]  /*7a700*/  SYNCS.PHASECHK.TRANS64.TRYWAIT P1, [R0+URZ+0x110000], R4 ;  /* 0x11000004000075a7 */ /* 0x0022e4000802017f */
[----:B---3--:R-:W-:Y:S05]  /*7a710*/  @!P1 NANOSLEEP.SYNCS 0x989680 ;  /* 0x009896800000995d */ /* 0x008fea0003900000 */
[----:B------:R-:W3:Y:S02]  /*7a720*/  @!P1 SYNCS.PHASECHK.TRANS64 P1, [R0+URZ+0x110000], R4 ;  /* 0x11000004000095a7 */ /* 0x000ee4000802007f */
[----:B---3--:R-:W-:Y:S05]  /*7a730*/  @!P1 BRA `(.L_x_25) ;  /* 0xfffffffc00f09947 */ /* 0x008fea000383ffff */
[----:B------:R-:W-:Y:S05]  /*7a740*/  BRA `(.L_x_108) ;  /* 0xfffffac800007947 */ /* 0x000fea000383ffff */
.L_x_28:
[----:B-1----:R1:W2:Y:S02]  /*7a750*/  SYNCS.PHASECHK.TRANS64.TRYWAIT P3, [R0+URZ+0x110020], R4 ;  /* 0x11002004000075a7 */ /* 0x0022a4000806017f */
[----:B--2---:R-:W-:Y:S05]  /*7a760*/  @!P3 NANOSLEEP.SYNCS 0x989680 ;  /* 0x009896800000b95d */ /* 0x004fea0003900000 */
[----:B------:R-:W2:Y:S02]  /*7a770*/  @!P3 SYNCS.PHASECHK.TRANS64 P3, [R0+URZ+0x110020], R4 ;  /* 0x110020040000b5a7 */ /* 0x000ea4000806007f */
[----:B--2---:R-:W-:Y:S05]  /*7a780*/  @!P3 BRA `(.L_x_28) ;  /* 0xfffffffc00f0b947 */ /* 0x004fea000383ffff */
[----:B------:R-:W-:Y:S05]  /*7a790*/  BRA `(.L_x_109) ;  /* 0xfffffad800ec7947 */ /* 0x000fea000383ffff */
.L_x_30:
[----:B-1----:R1:W2:Y:S02]  /*7a7a0*/  SYNCS.PHASECHK.TRANS64.TRYWAIT P3, [R6+URZ+0x110000], R8 ;  /* 0x11000008060075a7 */ /* 0x0022a4000806017f */
[----:B--2---:R-:W-:Y:S05]  /*7a7b0*/  @!P3 NANOSLEEP.SYNCS 0x989680 ;  /* 0x009896800000b95d */ /* 0x004fea0003900000 */
[----:B------:R-:W2:Y:S02]  /*7a7c0*/  @!P3 SYNCS.PHASECHK.TRANS64 P3, [R6+URZ+0x110000], R8 ;  /* 0x110000080600b5a7 */ /* 0x000ea4000806007f */
[----:B--2---:R-:W-:Y:S05]  /*7a7d0*/  @!P3 BRA `(.L_x_30) ;  /* 0xfffffffc00f0b947 */ /* 0x004fea000383ffff */
[----:B------:R-:W-:Y:S05]  /*7a7e0*/  BRA `(.L_x_110) ;  /* 0xfffffae800547947 */ /* 0x000fea000383ffff */
.L_x_34:
[----:B-1----:R1:W2:Y:S02]  /*7a7f0*/  SYNCS.PHASECHK.TRANS64.TRYWAIT P1, [R0+URZ+0x110020], R2 ;  /* 0x11002002000075a7 */ /* 0x0022a4000802017f */
[----:B--2---:R-:W-:Y:S05]  /*7a800*/  @!P1 NANOSLEEP.SYNCS 0x989680 ;  /* 0x009896800000995d */ /* 0x004fea0003900000 */
[----:B------:R-:W2:Y:S02]  /*7a810*/  @!P1 SYNCS.PHASECHK.TRANS64 P1, [R0+URZ+0x110020], R2 ;  /* 0x11002002000095a7 */ /* 0x000ea4000802007f */
[----:B--2---:R-:W-:Y:S05]  /*7a820*/  @!P1 BRA `(.L_x_34) ;  /* 0xfffffffc00f09947 */ /* 0x004fea000383ffff */
[----:B------:R-:W-:Y:S05]  /*7a830*/  BRA `(.L_x_111) ;  /* 0xfffffcd800847947 */ /* 0x000fea000383ffff */
.L_x_38:
[----:B-1----:R1:W2:Y:S02]  /*7a840*/  SYNCS.PHASECHK.TRANS64.TRYWAIT P1, [R0+URZ+0x110000], R2 ;  /* 0x11000002000075a7 */ /* 0x0022a4000802017f */
[----:B--2---:R-:W-:Y:S05]  /*7a850*/  @!P1 NANOSLEEP.SYNCS 0x989680 ;  /* 0x009896800000995d */ /* 0x004fea0003900000 */
[----:B------:R-:W2:Y:S02]  /*7a860*/  @!P1 SYNCS.PHASECHK.TRANS64 P1, [R0+URZ+0x110000], R2 ;  /* 0x11000002000095a7 */ /* 0x000ea4000802007f */
[----:B--2---:R-:W-:Y:S05]  /*7a870*/  @!P1 BRA `(.L_x_38) ;  /* 0xfffffffc00f09947 */ /* 0x004fea000383ffff */
[----:B------:R-:W-:Y:S05]  /*7a880*/  BRA `(.L_x_112) ;  /* 0xfffffcdc00a07947 */ /* 0x000fea000383ffff */
.L_x_41:
[----:B-1----:R1:W2:Y:S02]  /*7a890*/  SYNCS.PHASECHK.TRANS64.TRYWAIT P2, [R0+URZ+0x110020], R2 ;  /* 0x11002002000075a7 */ /* 0x0022a4000804017f */
[----:B--2---:R-:W-:Y:S05]  /*7a8a0*/  @!P2 NANOSLEEP.SYNCS 0x989680 ;  /* 0x009896800000a95d */ /* 0x004fea0003900000 */
[----:B------:R-:W2:Y:S02]  /*7a8b0*/  @!P2 SYNCS.PHASECHK.TRANS64 P2, [R0+URZ+0x110020], R2 ;  /* 0x110020020000a5a7 */ /* 0x000ea4000804007f */
[----:B--2---:R-:W-:Y:S05]  /*7a8c0*/  @!P2 BRA `(.L_x_41) ;  /* 0xfffffffc00f0a947 */ /* 0x004fea000383ffff */
[----:B------:R-:W-:Y:S05]  /*7a8d0*/  BRA `(.L_x_113) ;  /* 0xfffffcf000c07947 */ /* 0x000fea000383ffff */
.L_x_44:
[----:B-1----:R1:W2:Y:S02]  /*7a8e0*/  SYNCS.PHASECHK.TRANS64.TRYWAIT P2, [R6+URZ+0x110000], R8 ;  /* 0x11000008060075a7 */ /* 0x0022a4000804017f */
[----:B--2---:R-:W-:Y:S05]  /*7a8f0*/  @!P2 NANOSLEEP.SYNCS 0x989680 ;  /* 0x009896800000a95d */ /* 0x004fea0003900000 */
[----:B------:R-:W2:Y:S02]  /*7a900*/  @!P2 SYNCS.PHASECHK.TRANS64 P2, [R6+URZ+0x110000], R8 ;  /* 0x110000080600a5a7 */ /* 0x000ea4000804007f */
[----:B--2---:R-:W-:Y:S05]  /*7a910*/  @!P2 BRA `(.L_x_44) ;  /* 0xfffffffc00f0a947 */ /* 0x004fea000383ffff */
[----:B------:R-:W-:Y:S05]  /*7a920*/  BRA `(.L_x_114) ;  /* 0xfffffd1000047947 */ /* 0x000fea000383ffff */
.L_x_48:
[----:B-1----:R1:W2:Y:S02]  /*7a930*/  SYNCS.PHASECHK.TRANS64.TRYWAIT P1, [R0+URZ+0x110020], R3 ;  /* 0x11002003000075a7 */ /* 0x0022a4000802017f */
[----:B--2---:R-:W-:Y:S05]  /*7a940*/  @!P1 NANOSLEEP.SYNCS 0x989680 ;  /* 0x009896800000995d */ /* 0x004fea0003900000 */
[----:B------:R-:W2:Y:S02]  /*7a950*/  @!P1 SYNCS.PHASECHK.TRANS64 P1, [R0+URZ+0x110020], R3 ;  /* 0x11002003000095a7 */ /* 0x000ea4000802007f */
[----:B--2---:R-:W-:Y:S05]  /*7a960*/  @!P1 BRA `(.L_x_48) ;  /* 0xfffffffc00f09947 */ /* 0x004fea000383ffff */
[----:B------:R-:W-:Y:S05]  /*7a970*/  BRA `(.L_x_115) ;  /* 0xffffff9400307947 */ /* 0x000fea000383ffff */
        .weak           $__internal_0_$__cuda_sm20_rcp_rn_f32_slowpath
        .type           $__internal_0_$__cuda_sm20_rcp_rn_f32_slowpath,@function
        .size           $__internal_0_$__cuda_sm20_rcp_rn_f32_slowpath,(.L_x_121 - $__internal_0_$__cuda_sm20_rcp_rn_f32_slowpath)
$__internal_0_$__cuda_sm20_rcp_rn_f32_slowpath:
[----:B------:R-:W-:Y:S01]  /*7a980*/  IMAD.SHL.U32 R2, R0, 0x2, RZ ;  /* 0x0000000200027824 */ /* 0x000fe200078e00ff */
[----:B------:R-:W-:Y:S04]  /*7a990*/  BSSY B2, `(.L_x_116) ;  /* 0x0000030000027945 */ /* 0x000fe80003800000 */
[----:B------:R-:W-:-:S04]  /*7a9a0*/  SHF.R.U32.HI R2, RZ, 0x18, R2 ;  /* 0x00000018ff027819 */ /* 0x000fc80000011602 */
[----:B------:R-:W-:-:S13]  /*7a9b0*/  ISETP.NE.U32.AND P0, PT, R2, RZ, PT ;  /* 0x000000ff0200720c */ /* 0x000fda0003f05070 */
[----:B------:R-:W-:Y:S05]  /*7a9c0*/  @P0 BRA `(.L_x_117) ;  /* 0x0000000000280947 */ /* 0x000fea0003800000 */
[----:B------:R-:W-:-:S04]  /*7a9d0*/  SHF.L.U32 R2, R0, 0x1, RZ ;  /* 0x0000000100027819 */ /* 0x000fc800000006ff */
[----:B------:R-:W-:-:S13]  /*7a9e0*/  ISETP.NE.AND P0, PT, R2, RZ, PT ;  /* 0x000000ff0200720c */ /* 0x000fda0003f05270 */
[----:B------:R-:W-:Y:S01]  /*7a9f0*/  @P0 FFMA R5, R0, 1.84467440737095516160e+19, RZ ;  /* 0x5f80000000050823 */ /* 0x000fe200000000ff */
[----:B------:R-:W-:Y:S08]  /*7aa00*/  @!P0 MUFU.RCP R2, R0 ;  /* 0x0000000000028308 */ /* 0x000ff00000001000 */
[----:B------:R-:W1:Y:S02]  /*7aa10*/  @P0 MUFU.RCP R3, R5 ;  /* 0x0000000500030308 */ /* 0x000e640000001000 */
[----:B-1----:R-:W-:-:S04]  /*7aa20*/  @P0 FFMA R5, R5, R3, -1 ;  /* 0xbf80000005050423 */ /* 0x002fc80000000003 */
[----:B------:R-:W-:-:S04]  /*7aa30*/  @P0 FADD.FTZ R5, -R5, -RZ ;  /* 0x800000ff05050221 */ /* 0x000fc80000010100 */
[----:B------:R-:W-:-:S04]  /*7aa40*/  @P0 FFMA R3, R3, R5, R3 ;  /* 0x0000000503030223 */ /* 0x000fc80000000003 */
[----:B------:R-:W-:Y:S01]  /*7aa50*/  @P0 FFMA R2, R3, 1.84467440737095516160e+19, RZ ;  /* 0x5f80000003020823 */ /* 0x000fe200000000ff */
[----:B------:R-:W-:Y:S06]  /*7aa60*/  BRA `(.L_x_118) ;  /* 0x0000000000887947 */ /* 0x000fec0003800000 */
.L_x_117:
[----:B------:R-:W-:-:S04]  /*7aa70*/  IADD3 R12, R2, -0xfd, RZ ;  /* 0xffffff03020c7810 */ /* 0x000fc80007ffe0ff */
[----:B------:R-:W-:-:S13]  /*7aa80*/  ISETP.GT.U32.AND P0, PT, R12, 0x1, PT ;  /* 0x000000010c00780c */ /* 0x000fda0003f04070 */
[----:B------:R-:W-:Y:S05]  /*7aa90*/  @P0 BRA `(.L_x_119) ;  /* 0x0000000000780947 */ /* 0x000fea0003800000 */
[----:B------:R-:W-:Y:S01]  /*7aaa0*/  LOP3.LUT R5, R0, 0x7fffff, RZ, 0xc0, !PT ;  /* 0x007fffff00057812 */ /* 0x000fe200078ec0ff */
[----:B------:R-:W-:Y:S01]  /*7aab0*/  IMAD.MOV.U32 R13, RZ, RZ, 0x3 ;  /* 0x00000003ff0d7424 */ /* 0x000fe200078e00ff */
[----:B------:R-:W-:Y:S02]  /*7aac0*/  IADD3 R2, R2, -0xfc, RZ ;  /* 0xffffff0402027810 */ /* 0x000fe40007ffe0ff */
[----:B------:R-:W-:Y:S02]  /*7aad0*/  LOP3.LUT R5, R5, 0x3f800000, RZ, 0xfc, !PT ;  /* 0x3f80000005057812 */ /* 0x000fe400078efcff */
[----:B------:R-:W-:Y:S02]  /*7aae0*/  SHF.L.U32 R13, R13, R12, RZ ;  /* 0x0000000c0d0d7219 */ /* 0x000fe400000006ff */
[----:B------:R-:W1:Y:S02]  /*7aaf0*/  MUFU.RCP R3, R5 ;  /* 0x0000000500037308 */ /* 0x000e640000001000 */
[----:B-1----:R-:W-:-:S04]  /*7ab00*/  FFMA R6, R5, R3, -1 ;  /* 0xbf80000005067423 */ /* 0x002fc80000000003 */
[----:B------:R-:W-:-:S04]  /*7ab10*/  FADD.FTZ R6, -R6, -RZ ;  /* 0x800000ff06067221 */ /* 0x000fc80000010100 */
[CCC-:B------:R-:W-:Y:S01]  /*7ab20*/  FFMA.RM R5, R3.reuse, R6.reuse, R3.reuse ;  /* 0x0000000603057223 */ /* 0x1c0fe20000004003 */
[----:B------:R-:W-:-:S05]  /*7ab30*/  FFMA.RP R3, R3, R6, R3 ;  /* 0x0000000603037223 */ /* 0x000fca0000008003 */
[C---:B------:R-:W-:Y:S02]  /*7ab40*/  FSETP.NEU.FTZ.AND P0, PT, R5.reuse, R3, PT ;  /* 0x000000030500720b */ /* 0x040fe40003f1d000 */
[----:B------:R-:W-:Y:S02]  /*7ab50*/  LOP3.LUT R3, R5, 0x7fffff, RZ, 0xc0, !PT ;  /* 0x007fffff05037812 */ /* 0x000fe400078ec0ff */
[----:B------:R-:W-:Y:S02]  /*7ab60*/  SEL R5, RZ, 0xffffffff, !P0 ;  /* 0xffffffffff057807 */ /* 0x000fe40004000000 */
[----:B------:R-:W-:Y:S02]  /*7ab70*/  LOP3.LUT R3, R3, 0x800000, RZ, 0xfc, !PT ;  /* 0x0080000003037812 */ /* 0x000fe400078efcff */
[----:B------:R-:W-:Y:S02]  /*7ab80*/  IADD3 R6, -R5, RZ, RZ ;  /* 0x000000ff05067210 */ /* 0x000fe40007ffe1ff */
[----:B------:R-:W-:-:S02]  /*7ab90*/  LOP3.LUT R13, R13, R3, RZ, 0xc0, !PT ;  /* 0x000000030d0d7212 */ /* 0x000fc400078ec0ff */
[-C--:B------:R-:W-:Y:S02]  /*7aba0*/  LOP3.LUT P1, RZ, R6, R12.reuse, R3, 0xf8, !PT ;  /* 0x0000000c06ff7212 */ /* 0x080fe4000782f803 */
[----:B------:R-:W-:Y:S02]  /*7abb0*/  SHF.R.U32.HI R5, RZ, R12, R13 ;  /* 0x0000000cff057219 */ /* 0x000fe4000001160d */
[----:B------:R-:W-:Y:S02]  /*7abc0*/  SHF.R.U32.HI R2, RZ, R2, R3 ;  /* 0x00000002ff027219 */ /* 0x000fe40000011603 */
[C---:B------:R-:W-:Y:S02]  /*7abd0*/  LOP3.LUT P0, RZ, R5.reuse, 0x1, RZ, 0xc0, !PT ;  /* 0x0000000105ff7812 */ /* 0x040fe4000780c0ff */
[----:B------:R-:W-:-:S04]  /*7abe0*/  LOP3.LUT P2, RZ, R5, 0x2, RZ, 0xc0, !PT ;  /* 0x0000000205ff7812 */ /* 0x000fc8000784c0ff */
[----:B------:R-:W-:Y:S02]  /*7abf0*/  PLOP3.LUT P0, PT, P0, P1, P2, 0xe0, 0x0 ;  /* 0x000000000000781c */ /* 0x000fe40000703c20 */
[----:B------:R-:W-:Y:S02]  /*7ac00*/  LOP3.LUT P1, RZ, R0, 0x7fffff, RZ, 0xc0, !PT ;  /* 0x007fffff00ff7812 */ /* 0x000fe4000782c0ff */
[----:B------:R-:W-:-:S05]  /*7ac10*/  SEL R3, RZ, 0x1, !P0 ;  /* 0x00000001ff037807 */ /* 0x000fca0004000000 */
[----:B------:R-:W-:-:S05]  /*7ac20*/  IMAD.MOV R3, RZ, RZ, -R3 ;  /* 0x000000ffff037224 */ /* 0x000fca00078e0a03 */
[----:B------:R-:W-:-:S13]  /*7ac30*/  ISETP.GE.AND P0, PT, R3, RZ, PT ;  /* 0x000000ff0300720c */ /* 0x000fda0003f06270 */
[----:B------:R-:W-:-:S04]  /*7ac40*/  @!P0 IADD3 R2, R2, 0x1, RZ ;  /* 0x0000000102028810 */ /* 0x000fc80007ffe0ff */
[----:B------:R-:W-:-:S04]  /*7ac50*/  @!P1 SHF.L.U32 R2, R2, 0x1, RZ ;  /* 0x0000000102029819 */ /* 0x000fc800000006ff */
[----:B------:R-:W-:Y:S01]  /*7ac60*/  LOP3.LUT R2, R2, 0x80000000, R0, 0xf8, !PT ;  /* 0x8000000002027812 */ /* 0x000fe200078ef800 */
[----:B------:R-:W-:Y:S06]  /*7ac70*/  BRA `(.L_x_118) ;  /* 0x0000000000047947 */ /* 0x000fec0003800000 */
.L_x_119:
[----:B------:R1:W2:Y:S02]  /*7ac80*/  MUFU.RCP R2, R0 ;  /* 0x0000000000027308 */ /* 0x0002a40000001000 */
.L_x_118:
[----:B------:R-:W-:Y:S05]  /*7ac90*/  BSYNC B2 ;  /* 0x0000000000027941 */ /* 0x000fea0003800000 */
.L_x_116:
[----:B--2---:R-:W-:Y:S01]  /*7aca0*/  IMAD.MOV.U32 R5, RZ, RZ, R2 ;  /* 0x000000ffff057224 */ /* 0x004fe200078e0002 */
[----:B------:R-:W-:Y:S02]  /*7acb0*/  MOV R2, R7 ;  /* 0x0000000700027202 */ /* 0x000fe40000000f00 */
[----:B------:R-:W-:-:S04]  /*7acc0*/  MOV R3, 0x0 ;  /* 0x0000000000037802 */ /* 0x000fc80000000f00 */
[----:B-1----:R-:W-:Y:S05]  /*7acd0*/  RET.REL.NODEC R2 `(_ZN7cutlass13device_kernelINS_4fmha6kernel13FmhaKernelTmaINS1_10collective15FmhaMainloopTmaINS_10bfloat16_tEfN4cute5tupleIJNS7_1CILi64EEENS9_ILi256EEENS9_ILi512EEEEEENS4_14ResidualFusionEJEEENS4_15FmhaFwdEpilogueIS6_fNS8_IJSA_SC_SB_EEEEEJEEEEEvNT_6ParamsE) ;  /* 0xfffff85002c87950 */ /* 0x002fea0003c3ffff */
.L_x_120:
[----:B------:R-:W-:-:S00]  /*7ace0*/  BRA `(.L_x_120) ;  /* 0xfffffffc00fc7947 */ /* 0x000fc0000383ffff */
[----:B------:R-:W-:-:S00]  /*7acf0*/  NOP ;  /* 0x0000000000007918 */ /* 0x000fc00000000000 */
        /* <DEDUP_REMOVED lines=8> */
.L_x_121:


//--------------------- .nv.global.init           --------------------------
	.section	.nv.global.init,"aw",@progbits
.nv.global.init:
	.type		$str$23,@object
	.size		$str$23,($str$24 - $str$23)
$str$23:
        /*0000*/ 	.byte	0x28, 0x61, 0x64, 0x64, 0x72, 0x65, 0x73, 0x73, 0x20, 0x26, 0x20, 0x6d, 0x61, 0x73, 0x6b, 0x29
        /*0010*/ 	.byte	0x20, 0x3d, 0x3d, 0x20, 0x30, 0x00
	.type		$str$24,@object
	.size		$str$24,(__unnamed_1 - $str$24)
$str$24:
        /*0016*/ 	.byte	0x2f, 0x74, 0x6d, 0x70, 0x2f, 0x63, 0x75, 0x74, 0x6c, 0x61, 0x73, 0x73, 0x5f, 0x73, 0x77, 0x65
        /*0026*/ 	.byte	0x65, 0x70, 0x5f, 0x73, 0x72, 0x63, 0x2f, 0x69, 0x6e, 0x63, 0x6c, 0x75, 0x64, 0x65, 0x2f, 0x63
        /*0036*/ 	.byte	0x75, 0x74, 0x65, 0x2f, 0x70, 0x6f, 0x69, 0x6e, 0x74, 0x65, 0x72, 0x5f, 0x66, 0x6c, 0x61, 0x67
        /*0046*/ 	.byte	0x67, 0x65, 0x64, 0x2e, 0x68, 0x70, 0x70, 0x00
	.type		__unnamed_1,@object
	.size		__unnamed_1,(__unnamed_2 - __unnamed_1)
__unnamed_1:
        /* <DEDUP_REMOVED lines=28> */
        /*020e*/ 	.byte	0x32, 0x30, 0x34, 0x38, 0x3e, 0x3e, 0x3e, 0x3e, 0x3e, 0x5d, 0x00
	.type		__unnamed_2,@object
	.size		__unnamed_2,(.L_1 - __unnamed_2)
__unnamed_2:
        /* <DEDUP_REMOVED lines=29> */
.L_1:


//--------------------- .nv.shared._ZN7cutlass13device_kernelINS_4fmha6kernel13FmhaKernelTmaINS1_10collective15FmhaMainloopTmaINS_10bfloat16_tEfN4cute5tupleIJNS7_1CILi64EEENS9_ILi256EEENS9_ILi512EEEEEENS4_14ResidualFusionEJEEENS4_15FmhaFwdEpilogueIS6_fNS8_IJSA_SC_SB_EEEEEJEEEEEvNT_6ParamsE --------------------------
	.section	.nv.shared._ZN7cutlass13device_kernelINS_4fmha6kernel13FmhaKernelTmaINS1_10collective15FmhaMainloopTmaINS_10bfloat16_tEfN4cute5tupleIJNS7_1CILi64EEENS9_ILi256EEENS9_ILi512EEEEEENS4_14ResidualFusionEJEEENS4_15FmhaFwdEpilogueIS6_fNS8_IJSA_SC_SB_EEEEEJEEEEEvNT_6ParamsE,"aw",@nobits
	.sectionflags	@""
	.align	16
	.zero		1024


//--------------------- .nv.shared.reserved.0     --------------------------
	.section	.nv.shared.reserved.0,"aw",@nobits
	.weak		__nv_reservedSMEM_offset_0_alias
	.size		__nv_reservedSMEM_offset_0_alias, 0, 0
	.other		__nv_reservedSMEM_offset_0_alias,@"STO_CUDA_RESERVED_SHARED STV_DEFAULT"
__nv_reservedSMEM_offset_0_alias:
	.zero		0


//--------------------- .nv.global                --------------------------
	.section	.nv.global,"aw",@nobits
.nv.global:
	.type		_ZN39_INTERNAL_0cadd2c2_4_k_cu_f74dcf98_31474cute1_E,@object
	.size		_ZN39_INTERNAL_0cadd2c2_4_k_cu_f74dcf98_31474cute1_E,(_ZN39_INTERNAL_0cadd2c2_4_k_cu_f74dcf98_31474cuda3std3__45__cpo6cbeginE - _ZN39_INTERNAL_0cadd2c2_4_k_cu_f74dcf98_31474cute1_E)
_ZN39_INTERNAL_0cadd2c2_4_k_cu_f74dcf98_31474cute1_E:
	.zero		1
	.type		_ZN39_INTERNAL_0cadd2c2_4_k_cu_f74dcf98_31474cuda3std3__45__cpo6cbeginE,@object
	.size		_ZN39_INTERNAL_0cadd2c2_4_k_cu_f74dcf98_31474cuda3std3__45__cpo6cbeginE,(_ZN39_INTERNAL_0cadd2c2_4_k_cu_f74dcf98_31474cuda3std3__48in_placeE - _ZN39_INTERNAL_0cadd2c2_4_k_cu_f74dcf98_31474cuda3std3__45__cpo6cbeginE)
_ZN39_INTERNAL_0cadd2c2_4_k_cu_f74dcf98_31474cuda3std3__45__cpo6cbeginE:
	.zero		1
	.type		_ZN39_INTERNAL_0cadd2c2_4_k_cu_f74dcf98_31474cuda3std3__48in_placeE,@object
	.size		_ZN39_INTERNAL_0cadd2c2_4_k_cu_f74dcf98_31474cuda3std3__48in_placeE,(_ZN39_INTERNAL_0cadd2c2_4_k_cu_f74dcf98_31474cuda3std6ranges3__45__cpo9iter_moveE - _ZN39_INTERNAL_0cadd2c2_4_k_cu_f74dcf98_31474cuda3std3__48in_placeE)
_ZN39_INTERNAL_0cadd2c2_4_k_cu_f74dcf98_31474cuda3std3__48in_placeE:
	.zero		1
	.type		_ZN39_INTERNAL_0cadd2c2_4_k_cu_f74dcf98_31474cuda3std6ranges3__45__cpo9iter_moveE,@object
	.size		_ZN39_INTERNAL_0cadd2c2_4_k_cu_f74dcf98_31474cuda3std6ranges3__45__cpo9iter_moveE,(_ZN39_INTERNAL_0cadd2c2_4_k_cu_f74dcf98_31474cuda3std3__45__cpo5beginE - _ZN39_INTERNAL_0cadd2c2_4_k_cu_f74dcf98_31474cuda3std6ranges3__45__cpo9iter_moveE)
_ZN39_INTERNAL_0cadd2c2_4_k_cu_f74dcf98_31474cuda3std6ranges3__45__cpo9iter_moveE:
	.zero		1
	.type		_ZN39_INTERNAL_0cadd2c2_4_k_cu_f74dcf98_31474cuda3std3__45__cpo5beginE,@object
	.size		_ZN39_INTERNAL_0cadd2c2_4_k_cu_f74dcf98_31474cuda3std3__45__cpo5beginE,(_ZN39_INTERNAL_0cadd2c2_4_k_cu_f74dcf98_31474cuda3std3__441_GLOBAL__N__0cadd2c2_4_k_cu_f74dcf98_31476ignoreE - _ZN39_INTERNAL_0cadd2c2_4_k_cu_f74dcf98_31474cuda3std3__45__cpo5beginE)
_ZN39_INTERNAL_0cadd2c2_4_k_cu_f74dcf98_31474cuda3std3__45__cpo5beginE:
	.zero		1
	.type		_ZN39_INTERNAL_0cadd2c2_4_k_cu_f74dcf98_31474cuda3std3__441_GLOBAL__N__0cadd2c2_4_k_cu_f74dcf98_31476ignoreE,@object
	.size		_ZN39_INTERNAL_0cadd2c2_4_k_cu_f74dcf98_31474cuda3std3__441_GLOBAL__N__0cadd2c2_4_k_cu_f74dcf98_31476ignoreE,(_ZN39_INTERNAL_0cadd2c2_4_k_cu_f74dcf98_31474cute7productE - _ZN39_INTERNAL_0cadd2c2_4_k_cu_f74dcf98_31474cuda3std3__441_GLOBAL__N__0cadd2c2_4_k_cu_f74dcf98_31476ignoreE)
_ZN39_INTERNAL_0cadd2c2_4_k_cu_f74dcf98_31474cuda3std3__441_GLOBAL__N__0cadd2c2_4_k_cu_f74dcf98_31476ignoreE:
	.zero		1
	.type		_ZN39_INTERNAL_0cadd2c2_4_k_cu_f74dcf98_31474cute7productE,@object
	.size		_ZN39_INTERNAL_0cadd2c2_4_k_cu_f74dcf98_31474cute7productE,(_ZN39_INTERNAL_0cadd2c2_4_k_cu_f74dcf98_31474cuda3std3__45__cpo3endE - _ZN39_INTERNAL_0cadd2c2_4_k_cu_f74dcf98_31474cute7productE)
_ZN39_INTERNAL_0cadd2c2_4_k_cu_f74dcf98_31474cute7productE:
	.zero		1
	.type		_ZN39_INTERNAL_0cadd2c2_4_k_cu_f74dcf98_31474cuda3std3__45__cpo3endE,@object
	.size		_ZN39_INTERNAL_0cadd2c2_4_k_cu_f74dcf98_31474cuda3std3__45__cpo3endE,(_ZN39_INTERNAL_0cadd2c2_4_k_cu_f74dcf98_31474cuda3std3__419piecewise_constructE - _ZN39_INTERNAL_0cadd2c2_4_k_cu_f74dcf98_31474cuda3std3__45__cpo3endE)
_ZN39_INTERNAL_0cadd2c2_4_k_cu_f74dcf98_31474cuda3std3__45__cpo3endE:
	.zero		1
	.type		_ZN39_INTERNAL_0cadd2c2_4_k_cu_f74dcf98_31474cuda3std3__419piecewise_constructE,@object
	.size		_ZN39_INTERNAL_0cadd2c2_4_k_cu_f74dcf98_31474cuda3std3__419piecewise_constructE,(_ZN39_INTERNAL_0cadd2c2_4_k_cu_f74dcf98_31474cuda3std3__45__cpo4cendE - _ZN39_INTERNAL_0cadd2c2_4_k_cu_f74dcf98_31474cuda3std3__419piecewise_constructE)
_ZN39_INTERNAL_0cadd2c2_4_k_cu_f74dcf98_31474cuda3std3__419piecewise_constructE:
	.zero		1
	.type		_ZN39_INTERNAL_0cadd2c2_4_k_cu_f74dcf98_31474cuda3std3__45__cpo4cendE,@object
	.size		_ZN39_INTERNAL_0cadd2c2_4_k_cu_f74dcf98_31474cuda3std3__45__cpo4cendE,(_ZN39_INTERNAL_0cadd2c2_4_k_cu_f74dcf98_31474cuda3std6ranges3__45__cpo4swapE - _ZN39_INTERNAL_0cadd2c2_4_k_cu_f74dcf98_31474cuda3std3__45__cpo4cendE)
_ZN39_INTERNAL_0cadd2c2_4_k_cu_f74dcf98_31474cuda3std3__45__cpo4cendE:
	.zero		1
	.type		_ZN39_INTERNAL_0cadd2c2_4_k_cu_f74dcf98_31474cuda3std6ranges3__45__cpo4swapE,@object
	.size		_ZN39_INTERNAL_0cadd2c2_4_k_cu_f74dcf98_31474cuda3std6ranges3__45__cpo4swapE,(.L_9 - _ZN39_INTERNAL_0cadd2c2_4_k_cu_f74dcf98_31474cuda3std6ranges3__45__cpo4swapE)
_ZN39_INTERNAL_0cadd2c2_4_k_cu_f74dcf98_31474cuda3std6ranges3__45__cpo4swapE:
	.zero		1
.L_9:


//--------------------- .nv.constant0._ZN7cutlass13device_kernelINS_4fmha6kernel13FmhaKernelTmaINS1_10collective15FmhaMainloopTmaINS_10bfloat16_tEfN4cute5tupleIJNS7_1CILi64EEENS9_ILi256EEENS9_ILi512EEEEEENS4_14ResidualFusionEJEEENS4_15FmhaFwdEpilogueIS6_fNS8_IJSA_SC_SB_EEEEEJEEEEEvNT_6ParamsE --------------------------
	.section	.nv.constant0._ZN7cutlass13device_kernelINS_4fmha6kernel13FmhaKernelTmaINS1_10collective15FmhaMainloopTmaINS_10bfloat16_tEfN4cute5tupleIJNS7_1CILi64EEENS9_ILi256EEENS9_ILi512EEEEEENS4_14ResidualFusionEJEEENS4_15FmhaFwdEpilogueIS6_fNS8_IJSA_SC_SB_EEEEEJEEEEEvNT_6ParamsE,"a",@progbits
	.sectionflags	@""
	.align	4
.nv.constant0._ZN7cutlass13device_kernelINS_4fmha6kernel13FmhaKernelTmaINS1_10collective15FmhaMainloopTmaINS_10bfloat16_tEfN4cute5tupleIJNS7_1CILi64EEENS9_ILi256EEENS9_ILi512EEEEEENS4_14ResidualFusionEJEEENS4_15FmhaFwdEpilogueIS6_fNS8_IJSA_SC_SB_EEEEEJEEEEEvNT_6ParamsE:
	.zero		2688


//--------------------- SYMBOLS --------------------------

	.type		.nv.reservedSmem.offset0,@object
	.size		.nv.reservedSmem.offset0,0x4
	.type		__assertfail,@function
